//
// Generated by NVIDIA NVVM Compiler
//
// Compiler Build ID: CL-36424714
// Cuda compilation tools, release 13.0, V13.0.88
// Based on NVVM 20.0.0
//

.version 9.0
.target sm_100
.address_size 64

	// .globl	_Z14gemm_64_16x8_1iiiPfS_S_
// _ZZ14gemm_64_16x8_1iiiPfS_S_E4sh_A has been demoted
// _ZZ14gemm_64_16x8_1iiiPfS_S_E4sh_B has been demoted
// _ZZ14gemm_32_16x8_1iiiPfS_S_E4sh_A has been demoted
// _ZZ14gemm_32_16x8_1iiiPfS_S_E4sh_B has been demoted
// _ZZ14gemm_32_16x8_3iiiPfS_S_E4sh_A has been demoted
// _ZZ14gemm_32_16x8_3iiiPfS_S_E4sh_B has been demoted
// _ZZ14gemm_64_16x8_3iiiPfS_S_E4sh_A has been demoted
// _ZZ14gemm_64_16x8_3iiiPfS_S_E4sh_B has been demoted
// _ZZ13gemm_64_8x8_1iiiPfS_S_E4sh_A has been demoted
// _ZZ13gemm_64_8x8_1iiiPfS_S_E4sh_B has been demoted
// _ZZ15gemm_64_16x16_1iiiPfS_S_E4sh_A has been demoted
// _ZZ15gemm_64_16x16_1iiiPfS_S_E4sh_B has been demoted
// _ZZ15gemm_64_16x16_3iiiiiPfS_S_E4sh_A has been demoted
// _ZZ15gemm_64_16x16_3iiiiiPfS_S_E4sh_B has been demoted
// _ZZ14gemm_256_32x32iiiPfS_S_E4sh_A has been demoted
// _ZZ14gemm_256_32x32iiiPfS_S_E4sh_B has been demoted
// _ZZ19gemm_256_32x32_origiiiPfS_S_E4sh_A has been demoted
// _ZZ19gemm_256_32x32_origiiiPfS_S_E4sh_B has been demoted
// _ZZ18gemm_256_32x32_16kiiiPfS_S_E4sh_A has been demoted
// _ZZ18gemm_256_32x32_16kiiiPfS_S_E4sh_B has been demoted
// _ZZ20gemm_256_64x64__origiiiPfS_S_E4sh_A has been demoted
// _ZZ20gemm_256_64x64__origiiiPfS_S_E4sh_B has been demoted
// _ZZ19gemm_256_64x64_16_2iiiPfS_S_E4sh_A has been demoted
// _ZZ19gemm_256_64x64_16_2iiiPfS_S_E4sh_B has been demoted
// _ZZ17gemm_256_64x64_16iiiPfS_S_E4sh_A has been demoted
// _ZZ17gemm_256_64x64_16iiiPfS_S_E4sh_B has been demoted
// _ZZ19gemm_256_128x128_16iiiPfS_S_E4sh_A has been demoted
// _ZZ19gemm_256_128x128_16iiiPfS_S_E4sh_B has been demoted
// _ZZ21gemm_256_128x128_16_2iiiPfS_S_E4sh_A has been demoted
// _ZZ21gemm_256_128x128_16_2iiiPfS_S_E4sh_B has been demoted
// _ZZ18gemm_256_64x128_16iiiPfS_S_E4sh_A has been demoted
// _ZZ18gemm_256_64x128_16iiiPfS_S_E4sh_B has been demoted
// _ZZ20gemm_256_64x128_16_2iiiPfS_S_E4sh_A has been demoted
// _ZZ20gemm_256_64x128_16_2iiiPfS_S_E4sh_B has been demoted
// _ZZ16gemm_256_128x128iiiPfS_S_E4sh_A has been demoted
// _ZZ16gemm_256_128x128iiiPfS_S_E4sh_B has been demoted
// _ZZ18gemm_256_128x64_16iiiPfS_S_E4sh_A has been demoted
// _ZZ18gemm_256_128x64_16iiiPfS_S_E4sh_B has been demoted
// _ZZ15gemm_256_128x64iiiPfS_S_E4sh_A has been demoted
// _ZZ15gemm_256_128x64iiiPfS_S_E4sh_B has been demoted

.visible .entry _Z14gemm_64_16x8_1iiiPfS_S_(
	.param .u32 _Z14gemm_64_16x8_1iiiPfS_S__param_0,
	.param .u32 _Z14gemm_64_16x8_1iiiPfS_S__param_1,
	.param .u32 _Z14gemm_64_16x8_1iiiPfS_S__param_2,
	.param .u64 .ptr .align 1 _Z14gemm_64_16x8_1iiiPfS_S__param_3,
	.param .u64 .ptr .align 1 _Z14gemm_64_16x8_1iiiPfS_S__param_4,
	.param .u64 .ptr .align 1 _Z14gemm_64_16x8_1iiiPfS_S__param_5
)
{
	.reg .pred 	%p<4>;
	.reg .b32 	%r<54>;
	.reg .b32 	%f<57>;
	.reg .b64 	%rd<34>;
	// demoted variable
	.shared .align 4 .b8 _ZZ14gemm_64_16x8_1iiiPfS_S_E4sh_A[1024];
	// demoted variable
	.shared .align 4 .b8 _ZZ14gemm_64_16x8_1iiiPfS_S_E4sh_B[512];
	ld.param.u32 	%r16, [_Z14gemm_64_16x8_1iiiPfS_S__param_0];
	ld.param.u32 	%r17, [_Z14gemm_64_16x8_1iiiPfS_S__param_1];
	ld.param.u32 	%r18, [_Z14gemm_64_16x8_1iiiPfS_S__param_2];
	ld.param.u64 	%rd10, [_Z14gemm_64_16x8_1iiiPfS_S__param_3];
	ld.param.u64 	%rd11, [_Z14gemm_64_16x8_1iiiPfS_S__param_4];
	ld.param.u64 	%rd9, [_Z14gemm_64_16x8_1iiiPfS_S__param_5];
	cvta.to.global.u64 	%rd12, %rd11;
	cvta.to.global.u64 	%rd13, %rd10;
	mov.u32 	%r19, %ctaid.y;
	shl.b32 	%r1, %r19, 3;
	mov.u32 	%r20, %ctaid.x;
	shl.b32 	%r2, %r20, 4;
	cvt.s64.s32 	%rd14, %r2;
	mov.u32 	%r21, %tid.x;
	shl.b32 	%r22, %r21, 1;
	and.b32  	%r23, %r22, 14;
	cvt.u64.u32 	%rd15, %r23;
	or.b64  	%rd16, %rd15, %rd14;
	shr.u32 	%r3, %r21, 3;
	mul.lo.s32 	%r4, %r16, %r3;
	cvt.u64.u32 	%rd17, %r4;
	add.s64 	%rd18, %rd16, %rd17;
	shl.b64 	%rd19, %rd18, 2;
	add.s64 	%rd32, %rd13, %rd19;
	shl.b32 	%r24, %r21, 3;
	mov.u32 	%r25, _ZZ14gemm_64_16x8_1iiiPfS_S_E4sh_A;
	add.s32 	%r5, %r25, %r24;
	ld.global.v2.f32 	{%f8, %f9}, [%rd32];
	st.shared.v2.f32 	[%r5], {%f8, %f9};
	mul.lo.s32 	%r26, %r18, %r1;
	cvt.s64.s32 	%rd20, %r26;
	cvt.u64.u32 	%rd21, %r3;
	add.s64 	%rd22, %rd20, %rd21;
	and.b32  	%r6, %r21, 7;
	mul.lo.s32 	%r27, %r18, %r6;
	cvt.u64.u32 	%rd23, %r27;
	add.s64 	%rd24, %rd22, %rd23;
	shl.b64 	%rd25, %rd24, 2;
	add.s64 	%rd33, %rd12, %rd25;
	ld.global.f32 	%f10, [%rd33];
	shl.b32 	%r28, %r21, 2;
	mov.u32 	%r29, _ZZ14gemm_64_16x8_1iiiPfS_S_E4sh_B;
	add.s32 	%r7, %r29, %r28;
	st.shared.f32 	[%r7], %f10;
	setp.lt.s32 	%p1, %r18, 1;
	mov.f32 	%f55, 0f00000000;
	mov.f32 	%f56, %f55;
	@%p1 bra 	$L__BB0_5;
	shl.b32 	%r8, %r6, 1;
	shl.b32 	%r9, %r16, 2;
	mov.f32 	%f56, 0f00000000;
	mov.b32 	%r51, 0;
	mul.wide.s32 	%rd26, %r9, 8;
	mov.u32 	%r52, %r51;
	mov.u32 	%r53, %r51;
	mov.f32 	%f55, %f56;
$L__BB0_2:
	bar.sync 	0;
	add.s32 	%r31, %r53, %r8;
	add.s32 	%r32, %r52, %r3;
	shl.b32 	%r33, %r31, 2;
	add.s32 	%r35, %r25, %r33;
	ld.shared.f32 	%f12, [%r35];
	ld.shared.f32 	%f13, [%r35+4];
	shl.b32 	%r36, %r32, 2;
	add.s32 	%r38, %r29, %r36;
	ld.shared.f32 	%f14, [%r38];
	fma.rn.f32 	%f15, %f12, %f14, %f55;
	fma.rn.f32 	%f16, %f13, %f14, %f56;
	ld.shared.f32 	%f17, [%r35+64];
	ld.shared.f32 	%f18, [%r35+68];
	ld.shared.f32 	%f19, [%r38+32];
	fma.rn.f32 	%f20, %f17, %f19, %f15;
	fma.rn.f32 	%f21, %f18, %f19, %f16;
	ld.shared.f32 	%f22, [%r35+128];
	ld.shared.f32 	%f23, [%r35+132];
	ld.shared.f32 	%f24, [%r38+64];
	fma.rn.f32 	%f25, %f22, %f24, %f20;
	fma.rn.f32 	%f26, %f23, %f24, %f21;
	ld.shared.f32 	%f27, [%r35+192];
	ld.shared.f32 	%f28, [%r35+196];
	ld.shared.f32 	%f29, [%r38+96];
	fma.rn.f32 	%f30, %f27, %f29, %f25;
	fma.rn.f32 	%f31, %f28, %f29, %f26;
	ld.shared.f32 	%f32, [%r35+256];
	ld.shared.f32 	%f33, [%r35+260];
	ld.shared.f32 	%f34, [%r38+128];
	fma.rn.f32 	%f35, %f32, %f34, %f30;
	fma.rn.f32 	%f36, %f33, %f34, %f31;
	ld.shared.f32 	%f37, [%r35+320];
	ld.shared.f32 	%f38, [%r35+324];
	ld.shared.f32 	%f39, [%r38+160];
	fma.rn.f32 	%f40, %f37, %f39, %f35;
	fma.rn.f32 	%f41, %f38, %f39, %f36;
	ld.shared.f32 	%f42, [%r35+384];
	ld.shared.f32 	%f43, [%r35+388];
	ld.shared.f32 	%f44, [%r38+192];
	fma.rn.f32 	%f45, %f42, %f44, %f40;
	fma.rn.f32 	%f46, %f43, %f44, %f41;
	ld.shared.f32 	%f47, [%r35+448];
	ld.shared.f32 	%f48, [%r35+452];
	ld.shared.f32 	%f49, [%r38+224];
	fma.rn.f32 	%f55, %f47, %f49, %f45;
	fma.rn.f32 	%f56, %f48, %f49, %f46;
	xor.b32  	%r53, %r53, 128;
	xor.b32  	%r52, %r52, 64;
	add.s32 	%r51, %r51, 8;
	setp.ge.s32 	%p2, %r51, %r18;
	@%p2 bra 	$L__BB0_4;
	add.s64 	%rd32, %rd32, %rd26;
	shl.b32 	%r39, %r53, 2;
	add.s32 	%r40, %r5, %r39;
	ld.global.v2.f32 	{%f50, %f51}, [%rd32];
	st.shared.v2.f32 	[%r40], {%f50, %f51};
	add.s64 	%rd6, %rd33, 32;
	ld.global.f32 	%f52, [%rd33+32];
	shl.b32 	%r41, %r52, 2;
	add.s32 	%r42, %r7, %r41;
	st.shared.f32 	[%r42], %f52;
	mov.u64 	%rd33, %rd6;
$L__BB0_4:
	setp.lt.s32 	%p3, %r51, %r18;
	@%p3 bra 	$L__BB0_2;
$L__BB0_5:
	cvta.to.global.u64 	%rd27, %rd9;
	shl.b32 	%r43, %r6, 1;
	add.s32 	%r44, %r43, %r2;
	div.s32 	%r45, %r44, %r16;
	mul.lo.s32 	%r46, %r45, %r16;
	sub.s32 	%r47, %r44, %r46;
	mad.lo.s32 	%r48, %r45, %r17, %r1;
	add.s32 	%r49, %r47, %r4;
	mad.lo.s32 	%r50, %r48, %r16, %r49;
	mul.wide.s32 	%rd28, %r50, 4;
	add.s64 	%rd29, %rd27, %rd28;
	st.global.f32 	[%rd29], %f55;
	st.global.f32 	[%rd29+4], %f56;
	ret;

}
	// .globl	_Z14gemm_32_16x8_1iiiPfS_S_
.visible .entry _Z14gemm_32_16x8_1iiiPfS_S_(
	.param .u32 _Z14gemm_32_16x8_1iiiPfS_S__param_0,
	.param .u32 _Z14gemm_32_16x8_1iiiPfS_S__param_1,
	.param .u32 _Z14gemm_32_16x8_1iiiPfS_S__param_2,
	.param .u64 .ptr .align 1 _Z14gemm_32_16x8_1iiiPfS_S__param_3,
	.param .u64 .ptr .align 1 _Z14gemm_32_16x8_1iiiPfS_S__param_4,
	.param .u64 .ptr .align 1 _Z14gemm_32_16x8_1iiiPfS_S__param_5
)
{
	.reg .pred 	%p<4>;
	.reg .b32 	%r<60>;
	.reg .b32 	%f<103>;
	.reg .b64 	%rd<35>;
	// demoted variable
	.shared .align 4 .b8 _ZZ14gemm_32_16x8_1iiiPfS_S_E4sh_A[1024];
	// demoted variable
	.shared .align 4 .b8 _ZZ14gemm_32_16x8_1iiiPfS_S_E4sh_B[512];
	ld.param.u32 	%r14, [_Z14gemm_32_16x8_1iiiPfS_S__param_0];
	ld.param.u32 	%r16, [_Z14gemm_32_16x8_1iiiPfS_S__param_2];
	ld.param.u64 	%rd10, [_Z14gemm_32_16x8_1iiiPfS_S__param_3];
	ld.param.u64 	%rd11, [_Z14gemm_32_16x8_1iiiPfS_S__param_4];
	cvta.to.global.u64 	%rd12, %rd11;
	cvta.to.global.u64 	%rd13, %rd10;
	mov.u32 	%r17, %ctaid.y;
	shl.b32 	%r1, %r17, 3;
	mov.u32 	%r18, %ctaid.x;
	shl.b32 	%r2, %r18, 4;
	cvt.s64.s32 	%rd14, %r2;
	mov.u32 	%r3, %tid.x;
	shl.b32 	%r19, %r3, 2;
	and.b32  	%r20, %r19, 12;
	cvt.u64.u32 	%rd15, %r20;
	or.b64  	%rd16, %rd15, %rd14;
	shr.u32 	%r21, %r3, 2;
	mul.lo.s32 	%r4, %r14, %r21;
	cvt.u64.u32 	%rd17, %r4;
	add.s64 	%rd18, %rd16, %rd17;
	shl.b64 	%rd19, %rd18, 2;
	add.s64 	%rd33, %rd13, %rd19;
	shl.b32 	%r22, %r3, 4;
	mov.u32 	%r23, _ZZ14gemm_32_16x8_1iiiPfS_S_E4sh_A;
	add.s32 	%r5, %r23, %r22;
	ld.global.v4.f32 	{%f14, %f15, %f16, %f17}, [%rd33];
	st.shared.v4.f32 	[%r5], {%f14, %f15, %f16, %f17};
	mul.lo.s32 	%r24, %r16, %r1;
	cvt.s64.s32 	%rd20, %r24;
	and.b32  	%r25, %r21, 254;
	cvt.u64.u32 	%rd21, %r25;
	add.s64 	%rd22, %rd20, %rd21;
	and.b32  	%r26, %r3, 7;
	mul.lo.s32 	%r27, %r16, %r26;
	cvt.u64.u32 	%rd23, %r27;
	add.s64 	%rd24, %rd22, %rd23;
	shl.b64 	%rd25, %rd24, 2;
	add.s64 	%rd34, %rd12, %rd25;
	shl.b32 	%r28, %r3, 3;
	mov.u32 	%r29, _ZZ14gemm_32_16x8_1iiiPfS_S_E4sh_B;
	add.s32 	%r6, %r29, %r28;
	ld.global.v2.f32 	{%f18, %f19}, [%rd34];
	st.shared.v2.f32 	[%r6], {%f18, %f19};
	setp.lt.s32 	%p1, %r16, 1;
	mov.f32 	%f99, 0f00000000;
	mov.f32 	%f100, %f99;
	mov.f32 	%f101, %f99;
	mov.f32 	%f102, %f99;
	@%p1 bra 	$L__BB1_5;
	shl.b32 	%r7, %r14, 1;
	mov.f32 	%f102, 0f00000000;
	mov.b32 	%r57, 0;
	mul.wide.s32 	%rd26, %r7, 16;
	mov.u32 	%r58, %r57;
	mov.u32 	%r59, %r57;
	mov.f32 	%f101, %f102;
	mov.f32 	%f100, %f102;
	mov.f32 	%f99, %f102;
$L__BB1_2:
	bar.sync 	0;
	shl.b32 	%r31, %r3, 2;
	and.b32  	%r32, %r31, 12;
	add.s32 	%r33, %r59, %r32;
	shr.u32 	%r34, %r3, 1;
	and.b32  	%r35, %r34, 510;
	add.s32 	%r36, %r58, %r35;
	shl.b32 	%r37, %r33, 2;
	mov.u32 	%r38, _ZZ14gemm_32_16x8_1iiiPfS_S_E4sh_A;
	add.s32 	%r39, %r38, %r37;
	ld.shared.f32 	%f21, [%r39];
	ld.shared.f32 	%f22, [%r39+4];
	ld.shared.f32 	%f23, [%r39+8];
	ld.shared.f32 	%f24, [%r39+12];
	ld.shared.f32 	%f25, [%r39+64];
	ld.shared.f32 	%f26, [%r39+68];
	ld.shared.f32 	%f27, [%r39+72];
	ld.shared.f32 	%f28, [%r39+76];
	shl.b32 	%r40, %r36, 2;
	mov.u32 	%r41, _ZZ14gemm_32_16x8_1iiiPfS_S_E4sh_B;
	add.s32 	%r42, %r41, %r40;
	ld.shared.f32 	%f29, [%r42];
	fma.rn.f32 	%f30, %f21, %f29, %f99;
	fma.rn.f32 	%f31, %f22, %f29, %f100;
	fma.rn.f32 	%f32, %f23, %f29, %f101;
	fma.rn.f32 	%f33, %f24, %f29, %f102;
	ld.shared.f32 	%f34, [%r42+4];
	fma.rn.f32 	%f35, %f25, %f34, %f30;
	fma.rn.f32 	%f36, %f26, %f34, %f31;
	fma.rn.f32 	%f37, %f27, %f34, %f32;
	fma.rn.f32 	%f38, %f28, %f34, %f33;
	ld.shared.f32 	%f39, [%r39+128];
	ld.shared.f32 	%f40, [%r39+132];
	ld.shared.f32 	%f41, [%r39+136];
	ld.shared.f32 	%f42, [%r39+140];
	ld.shared.f32 	%f43, [%r39+192];
	ld.shared.f32 	%f44, [%r39+196];
	ld.shared.f32 	%f45, [%r39+200];
	ld.shared.f32 	%f46, [%r39+204];
	ld.shared.f32 	%f47, [%r42+64];
	fma.rn.f32 	%f48, %f39, %f47, %f35;
	fma.rn.f32 	%f49, %f40, %f47, %f36;
	fma.rn.f32 	%f50, %f41, %f47, %f37;
	fma.rn.f32 	%f51, %f42, %f47, %f38;
	ld.shared.f32 	%f52, [%r42+68];
	fma.rn.f32 	%f53, %f43, %f52, %f48;
	fma.rn.f32 	%f54, %f44, %f52, %f49;
	fma.rn.f32 	%f55, %f45, %f52, %f50;
	fma.rn.f32 	%f56, %f46, %f52, %f51;
	ld.shared.f32 	%f57, [%r39+256];
	ld.shared.f32 	%f58, [%r39+260];
	ld.shared.f32 	%f59, [%r39+264];
	ld.shared.f32 	%f60, [%r39+268];
	ld.shared.f32 	%f61, [%r39+320];
	ld.shared.f32 	%f62, [%r39+324];
	ld.shared.f32 	%f63, [%r39+328];
	ld.shared.f32 	%f64, [%r39+332];
	ld.shared.f32 	%f65, [%r42+128];
	fma.rn.f32 	%f66, %f57, %f65, %f53;
	fma.rn.f32 	%f67, %f58, %f65, %f54;
	fma.rn.f32 	%f68, %f59, %f65, %f55;
	fma.rn.f32 	%f69, %f60, %f65, %f56;
	ld.shared.f32 	%f70, [%r42+132];
	fma.rn.f32 	%f71, %f61, %f70, %f66;
	fma.rn.f32 	%f72, %f62, %f70, %f67;
	fma.rn.f32 	%f73, %f63, %f70, %f68;
	fma.rn.f32 	%f74, %f64, %f70, %f69;
	ld.shared.f32 	%f75, [%r39+384];
	ld.shared.f32 	%f76, [%r39+388];
	ld.shared.f32 	%f77, [%r39+392];
	ld.shared.f32 	%f78, [%r39+396];
	ld.shared.f32 	%f79, [%r39+448];
	ld.shared.f32 	%f80, [%r39+452];
	ld.shared.f32 	%f81, [%r39+456];
	ld.shared.f32 	%f82, [%r39+460];
	ld.shared.f32 	%f83, [%r42+192];
	fma.rn.f32 	%f84, %f75, %f83, %f71;
	fma.rn.f32 	%f85, %f76, %f83, %f72;
	fma.rn.f32 	%f86, %f77, %f83, %f73;
	fma.rn.f32 	%f87, %f78, %f83, %f74;
	ld.shared.f32 	%f88, [%r42+196];
	fma.rn.f32 	%f99, %f79, %f88, %f84;
	fma.rn.f32 	%f100, %f80, %f88, %f85;
	fma.rn.f32 	%f101, %f81, %f88, %f86;
	fma.rn.f32 	%f102, %f82, %f88, %f87;
	xor.b32  	%r59, %r59, 128;
	xor.b32  	%r58, %r58, 64;
	add.s32 	%r57, %r57, 8;
	setp.ge.s32 	%p2, %r57, %r16;
	@%p2 bra 	$L__BB1_4;
	add.s64 	%rd33, %rd33, %rd26;
	shl.b32 	%r43, %r59, 2;
	add.s32 	%r44, %r5, %r43;
	ld.global.v4.f32 	{%f89, %f90, %f91, %f92}, [%rd33];
	st.shared.v4.f32 	[%r44], {%f89, %f90, %f91, %f92};
	add.s64 	%rd6, %rd34, 32;
	shl.b32 	%r45, %r58, 2;
	add.s32 	%r46, %r6, %r45;
	ld.global.v2.f32 	{%f93, %f94}, [%rd34+32];
	st.shared.v2.f32 	[%r46], {%f93, %f94};
	mov.u64 	%rd34, %rd6;
$L__BB1_4:
	setp.lt.s32 	%p3, %r57, %r16;
	@%p3 bra 	$L__BB1_2;
$L__BB1_5:
	ld.param.u64 	%rd30, [_Z14gemm_32_16x8_1iiiPfS_S__param_5];
	ld.param.u32 	%r56, [_Z14gemm_32_16x8_1iiiPfS_S__param_1];
	cvta.to.global.u64 	%rd27, %rd30;
	shl.b32 	%r47, %r3, 2;
	and.b32  	%r48, %r47, 12;
	add.s32 	%r49, %r48, %r2;
	div.s32 	%r50, %r49, %r14;
	mul.lo.s32 	%r51, %r50, %r14;
	sub.s32 	%r52, %r49, %r51;
	mad.lo.s32 	%r53, %r50, %r56, %r1;
	add.s32 	%r54, %r52, %r4;
	mad.lo.s32 	%r55, %r53, %r14, %r54;
	mul.wide.s32 	%rd28, %r55, 4;
	add.s64 	%rd29, %rd27, %rd28;
	st.global.f32 	[%rd29], %f99;
	st.global.f32 	[%rd29+4], %f100;
	st.global.f32 	[%rd29+8], %f101;
	st.global.f32 	[%rd29+12], %f102;
	ret;

}
	// .globl	_Z14gemm_32_16x8_3iiiPfS_S_
.visible .entry _Z14gemm_32_16x8_3iiiPfS_S_(
	.param .u32 _Z14gemm_32_16x8_3iiiPfS_S__param_0,
	.param .u32 _Z14gemm_32_16x8_3iiiPfS_S__param_1,
	.param .u32 _Z14gemm_32_16x8_3iiiPfS_S__param_2,
	.param .u64 .ptr .align 1 _Z14gemm_32_16x8_3iiiPfS_S__param_3,
	.param .u64 .ptr .align 1 _Z14gemm_32_16x8_3iiiPfS_S__param_4,
	.param .u64 .ptr .align 1 _Z14gemm_32_16x8_3iiiPfS_S__param_5
)
{
	.reg .pred 	%p<6>;
	.reg .b32 	%r<79>;
	.reg .b32 	%f<103>;
	.reg .b64 	%rd<42>;
	// demoted variable
	.shared .align 4 .b8 _ZZ14gemm_32_16x8_3iiiPfS_S_E4sh_A[1024];
	// demoted variable
	.shared .align 4 .b8 _ZZ14gemm_32_16x8_3iiiPfS_S_E4sh_B[512];
	ld.param.u32 	%r20, [_Z14gemm_32_16x8_3iiiPfS_S__param_0];
	ld.param.u32 	%r21, [_Z14gemm_32_16x8_3iiiPfS_S__param_2];
	ld.param.u64 	%rd6, [_Z14gemm_32_16x8_3iiiPfS_S__param_3];
	ld.param.u64 	%rd8, [_Z14gemm_32_16x8_3iiiPfS_S__param_4];
	cvta.to.global.u64 	%rd9, %rd8;
	cvta.to.global.u64 	%rd10, %rd6;
	mov.u32 	%r22, %ctaid.y;
	shl.b32 	%r1, %r22, 3;
	mov.u32 	%r2, %ctaid.x;
	shl.b32 	%r23, %r2, 4;
	mov.u32 	%r24, %tid.x;
	and.b32  	%r3, %r24, 3;
	shl.b32 	%r25, %r24, 2;
	and.b32  	%r26, %r25, 12;
	or.b32  	%r4, %r26, %r23;
	shr.u32 	%r27, %r24, 2;
	mul.lo.s32 	%r5, %r20, %r27;
	add.s32 	%r78, %r4, %r5;
	mul.lo.s32 	%r7, %r21, %r20;
	rem.s32 	%r28, %r78, %r7;
	mul.wide.s32 	%rd11, %r28, 4;
	add.s64 	%rd12, %rd10, %rd11;
	ld.global.f32 	%f14, [%rd12];
	shl.b32 	%r29, %r24, 4;
	mov.u32 	%r30, _ZZ14gemm_32_16x8_3iiiPfS_S_E4sh_A;
	add.s32 	%r8, %r30, %r29;
	st.shared.f32 	[%r8], %f14;
	add.s32 	%r31, %r78, 1;
	rem.s32 	%r32, %r31, %r7;
	mul.wide.s32 	%rd13, %r32, 4;
	add.s64 	%rd14, %rd10, %rd13;
	ld.global.f32 	%f15, [%rd14];
	st.shared.f32 	[%r8+4], %f15;
	add.s32 	%r33, %r78, 2;
	rem.s32 	%r34, %r33, %r7;
	mul.wide.s32 	%rd15, %r34, 4;
	add.s64 	%rd16, %rd10, %rd15;
	ld.global.f32 	%f16, [%rd16];
	st.shared.f32 	[%r8+8], %f16;
	add.s32 	%r35, %r78, 3;
	rem.s32 	%r36, %r35, %r7;
	mul.wide.s32 	%rd17, %r36, 4;
	add.s64 	%rd18, %rd10, %rd17;
	ld.global.f32 	%f17, [%rd18];
	st.shared.f32 	[%r8+12], %f17;
	mul.lo.s32 	%r37, %r21, %r1;
	cvt.s64.s32 	%rd19, %r37;
	and.b32  	%r38, %r27, 254;
	cvt.u64.u32 	%rd20, %r38;
	add.s64 	%rd21, %rd19, %rd20;
	and.b32  	%r39, %r24, 7;
	mul.lo.s32 	%r40, %r21, %r39;
	cvt.u64.u32 	%rd22, %r40;
	add.s64 	%rd23, %rd21, %rd22;
	shl.b64 	%rd24, %rd23, 2;
	add.s64 	%rd41, %rd9, %rd24;
	shl.b32 	%r41, %r24, 3;
	mov.u32 	%r42, _ZZ14gemm_32_16x8_3iiiPfS_S_E4sh_B;
	add.s32 	%r9, %r42, %r41;
	ld.global.v2.f32 	{%f18, %f19}, [%rd41];
	st.shared.v2.f32 	[%r9], {%f18, %f19};
	setp.lt.s32 	%p1, %r21, 1;
	mov.f32 	%f99, 0f00000000;
	mov.f32 	%f100, %f99;
	mov.f32 	%f101, %f99;
	mov.f32 	%f102, %f99;
	@%p1 bra 	$L__BB2_5;
	mov.f32 	%f102, 0f00000000;
	mov.b32 	%r74, 0;
	mov.u32 	%r75, %r74;
	mov.u32 	%r76, %r74;
	mov.f32 	%f101, %f102;
	mov.f32 	%f100, %f102;
	mov.f32 	%f99, %f102;
$L__BB2_2:
	bar.sync 	0;
	shl.b32 	%r44, %r3, 2;
	add.s32 	%r45, %r76, %r44;
	mov.u32 	%r46, %tid.x;
	shr.u32 	%r47, %r46, 1;
	and.b32  	%r48, %r47, 510;
	add.s32 	%r49, %r75, %r48;
	shl.b32 	%r50, %r45, 2;
	mov.u32 	%r51, _ZZ14gemm_32_16x8_3iiiPfS_S_E4sh_A;
	add.s32 	%r52, %r51, %r50;
	ld.shared.f32 	%f21, [%r52];
	ld.shared.f32 	%f22, [%r52+4];
	ld.shared.f32 	%f23, [%r52+8];
	ld.shared.f32 	%f24, [%r52+12];
	ld.shared.f32 	%f25, [%r52+64];
	ld.shared.f32 	%f26, [%r52+68];
	ld.shared.f32 	%f27, [%r52+72];
	ld.shared.f32 	%f28, [%r52+76];
	shl.b32 	%r53, %r49, 2;
	mov.u32 	%r54, _ZZ14gemm_32_16x8_3iiiPfS_S_E4sh_B;
	add.s32 	%r55, %r54, %r53;
	ld.shared.f32 	%f29, [%r55];
	fma.rn.f32 	%f30, %f21, %f29, %f99;
	fma.rn.f32 	%f31, %f22, %f29, %f100;
	fma.rn.f32 	%f32, %f23, %f29, %f101;
	fma.rn.f32 	%f33, %f24, %f29, %f102;
	ld.shared.f32 	%f34, [%r55+4];
	fma.rn.f32 	%f35, %f25, %f34, %f30;
	fma.rn.f32 	%f36, %f26, %f34, %f31;
	fma.rn.f32 	%f37, %f27, %f34, %f32;
	fma.rn.f32 	%f38, %f28, %f34, %f33;
	ld.shared.f32 	%f39, [%r52+128];
	ld.shared.f32 	%f40, [%r52+132];
	ld.shared.f32 	%f41, [%r52+136];
	ld.shared.f32 	%f42, [%r52+140];
	ld.shared.f32 	%f43, [%r52+192];
	ld.shared.f32 	%f44, [%r52+196];
	ld.shared.f32 	%f45, [%r52+200];
	ld.shared.f32 	%f46, [%r52+204];
	ld.shared.f32 	%f47, [%r55+64];
	fma.rn.f32 	%f48, %f39, %f47, %f35;
	fma.rn.f32 	%f49, %f40, %f47, %f36;
	fma.rn.f32 	%f50, %f41, %f47, %f37;
	fma.rn.f32 	%f51, %f42, %f47, %f38;
	ld.shared.f32 	%f52, [%r55+68];
	fma.rn.f32 	%f53, %f43, %f52, %f48;
	fma.rn.f32 	%f54, %f44, %f52, %f49;
	fma.rn.f32 	%f55, %f45, %f52, %f50;
	fma.rn.f32 	%f56, %f46, %f52, %f51;
	ld.shared.f32 	%f57, [%r52+256];
	ld.shared.f32 	%f58, [%r52+260];
	ld.shared.f32 	%f59, [%r52+264];
	ld.shared.f32 	%f60, [%r52+268];
	ld.shared.f32 	%f61, [%r52+320];
	ld.shared.f32 	%f62, [%r52+324];
	ld.shared.f32 	%f63, [%r52+328];
	ld.shared.f32 	%f64, [%r52+332];
	ld.shared.f32 	%f65, [%r55+128];
	fma.rn.f32 	%f66, %f57, %f65, %f53;
	fma.rn.f32 	%f67, %f58, %f65, %f54;
	fma.rn.f32 	%f68, %f59, %f65, %f55;
	fma.rn.f32 	%f69, %f60, %f65, %f56;
	ld.shared.f32 	%f70, [%r55+132];
	fma.rn.f32 	%f71, %f61, %f70, %f66;
	fma.rn.f32 	%f72, %f62, %f70, %f67;
	fma.rn.f32 	%f73, %f63, %f70, %f68;
	fma.rn.f32 	%f74, %f64, %f70, %f69;
	ld.shared.f32 	%f75, [%r52+384];
	ld.shared.f32 	%f76, [%r52+388];
	ld.shared.f32 	%f77, [%r52+392];
	ld.shared.f32 	%f78, [%r52+396];
	ld.shared.f32 	%f79, [%r52+448];
	ld.shared.f32 	%f80, [%r52+452];
	ld.shared.f32 	%f81, [%r52+456];
	ld.shared.f32 	%f82, [%r52+460];
	ld.shared.f32 	%f83, [%r55+192];
	fma.rn.f32 	%f84, %f75, %f83, %f71;
	fma.rn.f32 	%f85, %f76, %f83, %f72;
	fma.rn.f32 	%f86, %f77, %f83, %f73;
	fma.rn.f32 	%f87, %f78, %f83, %f74;
	ld.shared.f32 	%f88, [%r55+196];
	fma.rn.f32 	%f99, %f79, %f88, %f84;
	fma.rn.f32 	%f100, %f80, %f88, %f85;
	fma.rn.f32 	%f101, %f81, %f88, %f86;
	fma.rn.f32 	%f102, %f82, %f88, %f87;
	xor.b32  	%r76, %r76, 128;
	xor.b32  	%r75, %r75, 64;
	add.s32 	%r74, %r74, 8;
	setp.ge.s32 	%p2, %r74, %r21;
	@%p2 bra 	$L__BB2_4;
	ld.param.u64 	%rd38, [_Z14gemm_32_16x8_3iiiPfS_S__param_3];
	shl.b32 	%r56, %r20, 3;
	add.s32 	%r78, %r78, %r56;
	rem.s32 	%r57, %r78, %r7;
	cvta.to.global.u64 	%rd25, %rd38;
	mul.wide.s32 	%rd26, %r57, 4;
	add.s64 	%rd27, %rd25, %rd26;
	ld.global.f32 	%f89, [%rd27];
	shl.b32 	%r58, %r76, 2;
	add.s32 	%r59, %r8, %r58;
	st.shared.f32 	[%r59], %f89;
	add.s32 	%r60, %r78, 1;
	rem.s32 	%r61, %r60, %r7;
	mul.wide.s32 	%rd28, %r61, 4;
	add.s64 	%rd29, %rd25, %rd28;
	ld.global.f32 	%f90, [%rd29];
	st.shared.f32 	[%r59+4], %f90;
	add.s32 	%r62, %r78, 2;
	rem.s32 	%r63, %r62, %r7;
	mul.wide.s32 	%rd30, %r63, 4;
	add.s64 	%rd31, %rd25, %rd30;
	ld.global.f32 	%f91, [%rd31];
	st.shared.f32 	[%r59+8], %f91;
	add.s32 	%r64, %r78, 3;
	rem.s32 	%r65, %r64, %r7;
	mul.wide.s32 	%rd32, %r65, 4;
	add.s64 	%rd33, %rd25, %rd32;
	ld.global.f32 	%f92, [%rd33];
	st.shared.f32 	[%r59+12], %f92;
	add.s64 	%rd3, %rd41, 32;
	shl.b32 	%r66, %r75, 2;
	add.s32 	%r67, %r9, %r66;
	ld.global.v2.f32 	{%f93, %f94}, [%rd41+32];
	st.shared.v2.f32 	[%r67], {%f93, %f94};
	mov.u64 	%rd41, %rd3;
$L__BB2_4:
	setp.lt.s32 	%p3, %r74, %r21;
	@%p3 bra 	$L__BB2_2;
$L__BB2_5:
	ld.param.u64 	%rd39, [_Z14gemm_32_16x8_3iiiPfS_S__param_5];
	cvta.to.global.u64 	%rd5, %rd39;
	rem.s32 	%r68, %r4, %r20;
	mad.lo.s32 	%r69, %r20, %r1, %r5;
	add.s32 	%r19, %r69, %r68;
	shr.s32 	%r70, %r20, 31;
	shr.u32 	%r71, %r70, 28;
	add.s32 	%r72, %r20, %r71;
	shr.s32 	%r73, %r72, 4;
	setp.ge.u32 	%p4, %r2, %r73;
	@%p4 bra 	$L__BB2_7;
	mul.wide.s32 	%rd36, %r19, 4;
	add.s64 	%rd37, %rd5, %rd36;
	st.global.f32 	[%rd37], %f99;
	st.global.f32 	[%rd37+4], %f100;
	st.global.f32 	[%rd37+8], %f101;
	st.global.f32 	[%rd37+12], %f102;
	bra.uni 	$L__BB2_9;
$L__BB2_7:
	setp.ne.s32 	%p5, %r3, 0;
	@%p5 bra 	$L__BB2_9;
	mul.wide.s32 	%rd34, %r19, 4;
	add.s64 	%rd35, %rd5, %rd34;
	st.global.f32 	[%rd35], %f99;
$L__BB2_9:
	ret;

}
	// .globl	_Z14gemm_64_16x8_3iiiPfS_S_
.visible .entry _Z14gemm_64_16x8_3iiiPfS_S_(
	.param .u32 _Z14gemm_64_16x8_3iiiPfS_S__param_0,
	.param .u32 _Z14gemm_64_16x8_3iiiPfS_S__param_1,
	.param .u32 _Z14gemm_64_16x8_3iiiPfS_S__param_2,
	.param .u64 .ptr .align 1 _Z14gemm_64_16x8_3iiiPfS_S__param_3,
	.param .u64 .ptr .align 1 _Z14gemm_64_16x8_3iiiPfS_S__param_4,
	.param .u64 .ptr .align 1 _Z14gemm_64_16x8_3iiiPfS_S__param_5
)
{
	.reg .pred 	%p<6>;
	.reg .b32 	%r<70>;
	.reg .b32 	%f<57>;
	.reg .b64 	%rd<31>;
	// demoted variable
	.shared .align 4 .b8 _ZZ14gemm_64_16x8_3iiiPfS_S_E4sh_A[1024];
	// demoted variable
	.shared .align 4 .b8 _ZZ14gemm_64_16x8_3iiiPfS_S_E4sh_B[512];
	ld.param.u32 	%r23, [_Z14gemm_64_16x8_3iiiPfS_S__param_0];
	ld.param.u32 	%r24, [_Z14gemm_64_16x8_3iiiPfS_S__param_1];
	ld.param.u32 	%r25, [_Z14gemm_64_16x8_3iiiPfS_S__param_2];
	ld.param.u64 	%rd7, [_Z14gemm_64_16x8_3iiiPfS_S__param_3];
	ld.param.u64 	%rd8, [_Z14gemm_64_16x8_3iiiPfS_S__param_4];
	ld.param.u64 	%rd9, [_Z14gemm_64_16x8_3iiiPfS_S__param_5];
	cvta.to.global.u64 	%rd1, %rd9;
	cvta.to.global.u64 	%rd10, %rd8;
	cvta.to.global.u64 	%rd2, %rd7;
	mov.u32 	%r26, %ctaid.y;
	shl.b32 	%r1, %r26, 3;
	mov.u32 	%r2, %ctaid.x;
	shl.b32 	%r27, %r2, 4;
	mov.u32 	%r3, %tid.x;
	and.b32  	%r28, %r3, 7;
	shl.b32 	%r29, %r3, 1;
	and.b32  	%r4, %r29, 14;
	or.b32  	%r5, %r4, %r27;
	shr.u32 	%r6, %r3, 3;
	mul.lo.s32 	%r7, %r23, %r6;
	add.s32 	%r69, %r5, %r7;
	mul.lo.s32 	%r9, %r25, %r23;
	rem.s32 	%r30, %r69, %r9;
	mul.wide.s32 	%rd11, %r30, 4;
	add.s64 	%rd12, %rd2, %rd11;
	ld.global.f32 	%f8, [%rd12];
	shl.b32 	%r31, %r3, 3;
	mov.u32 	%r32, _ZZ14gemm_64_16x8_3iiiPfS_S_E4sh_A;
	add.s32 	%r10, %r32, %r31;
	st.shared.f32 	[%r10], %f8;
	add.s32 	%r33, %r69, 1;
	rem.s32 	%r34, %r33, %r9;
	mul.wide.s32 	%rd13, %r34, 4;
	add.s64 	%rd14, %rd2, %rd13;
	ld.global.f32 	%f9, [%rd14];
	st.shared.f32 	[%r10+4], %f9;
	mul.lo.s32 	%r35, %r25, %r1;
	cvt.s64.s32 	%rd15, %r35;
	cvt.u64.u32 	%rd16, %r6;
	add.s64 	%rd17, %rd15, %rd16;
	mul.lo.s32 	%r36, %r25, %r28;
	cvt.u64.u32 	%rd18, %r36;
	add.s64 	%rd19, %rd17, %rd18;
	shl.b64 	%rd20, %rd19, 2;
	add.s64 	%rd30, %rd10, %rd20;
	ld.global.f32 	%f10, [%rd30];
	shl.b32 	%r37, %r3, 2;
	mov.u32 	%r38, _ZZ14gemm_64_16x8_3iiiPfS_S_E4sh_B;
	add.s32 	%r11, %r38, %r37;
	st.shared.f32 	[%r11], %f10;
	setp.lt.s32 	%p1, %r25, 1;
	mov.f32 	%f55, 0f00000000;
	mov.f32 	%f56, %f55;
	@%p1 bra 	$L__BB3_5;
	shl.b32 	%r12, %r23, 3;
	mov.f32 	%f56, 0f00000000;
	mov.b32 	%r65, 0;
	mov.u32 	%r66, %r65;
	mov.u32 	%r67, %r65;
	mov.f32 	%f55, %f56;
$L__BB3_2:
	bar.sync 	0;
	add.s32 	%r40, %r67, %r4;
	add.s32 	%r41, %r66, %r6;
	shl.b32 	%r42, %r40, 2;
	mov.u32 	%r43, _ZZ14gemm_64_16x8_3iiiPfS_S_E4sh_A;
	add.s32 	%r44, %r43, %r42;
	ld.shared.f32 	%f12, [%r44];
	ld.shared.f32 	%f13, [%r44+4];
	shl.b32 	%r45, %r41, 2;
	mov.u32 	%r46, _ZZ14gemm_64_16x8_3iiiPfS_S_E4sh_B;
	add.s32 	%r47, %r46, %r45;
	ld.shared.f32 	%f14, [%r47];
	fma.rn.f32 	%f15, %f12, %f14, %f55;
	fma.rn.f32 	%f16, %f13, %f14, %f56;
	ld.shared.f32 	%f17, [%r44+64];
	ld.shared.f32 	%f18, [%r44+68];
	ld.shared.f32 	%f19, [%r47+32];
	fma.rn.f32 	%f20, %f17, %f19, %f15;
	fma.rn.f32 	%f21, %f18, %f19, %f16;
	ld.shared.f32 	%f22, [%r44+128];
	ld.shared.f32 	%f23, [%r44+132];
	ld.shared.f32 	%f24, [%r47+64];
	fma.rn.f32 	%f25, %f22, %f24, %f20;
	fma.rn.f32 	%f26, %f23, %f24, %f21;
	ld.shared.f32 	%f27, [%r44+192];
	ld.shared.f32 	%f28, [%r44+196];
	ld.shared.f32 	%f29, [%r47+96];
	fma.rn.f32 	%f30, %f27, %f29, %f25;
	fma.rn.f32 	%f31, %f28, %f29, %f26;
	ld.shared.f32 	%f32, [%r44+256];
	ld.shared.f32 	%f33, [%r44+260];
	ld.shared.f32 	%f34, [%r47+128];
	fma.rn.f32 	%f35, %f32, %f34, %f30;
	fma.rn.f32 	%f36, %f33, %f34, %f31;
	ld.shared.f32 	%f37, [%r44+320];
	ld.shared.f32 	%f38, [%r44+324];
	ld.shared.f32 	%f39, [%r47+160];
	fma.rn.f32 	%f40, %f37, %f39, %f35;
	fma.rn.f32 	%f41, %f38, %f39, %f36;
	ld.shared.f32 	%f42, [%r44+384];
	ld.shared.f32 	%f43, [%r44+388];
	ld.shared.f32 	%f44, [%r47+192];
	fma.rn.f32 	%f45, %f42, %f44, %f40;
	fma.rn.f32 	%f46, %f43, %f44, %f41;
	ld.shared.f32 	%f47, [%r44+448];
	ld.shared.f32 	%f48, [%r44+452];
	ld.shared.f32 	%f49, [%r47+224];
	fma.rn.f32 	%f55, %f47, %f49, %f45;
	fma.rn.f32 	%f56, %f48, %f49, %f46;
	xor.b32  	%r67, %r67, 128;
	xor.b32  	%r66, %r66, 64;
	add.s32 	%r65, %r65, 8;
	setp.ge.s32 	%p2, %r65, %r25;
	@%p2 bra 	$L__BB3_4;
	add.s32 	%r69, %r69, %r12;
	rem.s32 	%r48, %r69, %r9;
	mul.wide.s32 	%rd21, %r48, 4;
	add.s64 	%rd22, %rd2, %rd21;
	ld.global.f32 	%f50, [%rd22];
	shl.b32 	%r49, %r67, 2;
	add.s32 	%r50, %r10, %r49;
	st.shared.f32 	[%r50], %f50;
	add.s32 	%r51, %r69, 1;
	rem.s32 	%r52, %r51, %r9;
	mul.wide.s32 	%rd23, %r52, 4;
	add.s64 	%rd24, %rd2, %rd23;
	ld.global.f32 	%f51, [%rd24];
	st.shared.f32 	[%r50+4], %f51;
	add.s64 	%rd5, %rd30, 32;
	ld.global.f32 	%f52, [%rd30+32];
	shl.b32 	%r53, %r66, 2;
	add.s32 	%r54, %r11, %r53;
	st.shared.f32 	[%r54], %f52;
	mov.u64 	%rd30, %rd5;
$L__BB3_4:
	setp.lt.s32 	%p3, %r65, %r25;
	@%p3 bra 	$L__BB3_2;
$L__BB3_5:
	div.s32 	%r55, %r5, %r23;
	mul.lo.s32 	%r56, %r55, %r23;
	sub.s32 	%r57, %r5, %r56;
	mad.lo.s32 	%r58, %r55, %r24, %r1;
	add.s32 	%r59, %r57, %r7;
	mad.lo.s32 	%r22, %r58, %r23, %r59;
	shr.s32 	%r60, %r23, 31;
	shr.u32 	%r61, %r60, 28;
	add.s32 	%r62, %r23, %r61;
	shr.s32 	%r63, %r62, 4;
	setp.ge.u32 	%p4, %r2, %r63;
	@%p4 bra 	$L__BB3_7;
	mul.wide.s32 	%rd27, %r22, 4;
	add.s64 	%rd28, %rd1, %rd27;
	st.global.f32 	[%rd28], %f55;
	st.global.f32 	[%rd28+4], %f56;
	bra.uni 	$L__BB3_9;
$L__BB3_7:
	and.b32  	%r64, %r3, 3;
	setp.ne.s32 	%p5, %r64, 0;
	@%p5 bra 	$L__BB3_9;
	mul.wide.s32 	%rd25, %r22, 4;
	add.s64 	%rd26, %rd1, %rd25;
	st.global.f32 	[%rd26], %f55;
$L__BB3_9:
	ret;

}
	// .globl	_Z13gemm_64_8x8_1iiiPfS_S_
.visible .entry _Z13gemm_64_8x8_1iiiPfS_S_(
	.param .u32 _Z13gemm_64_8x8_1iiiPfS_S__param_0,
	.param .u32 _Z13gemm_64_8x8_1iiiPfS_S__param_1,
	.param .u32 _Z13gemm_64_8x8_1iiiPfS_S__param_2,
	.param .u64 .ptr .align 1 _Z13gemm_64_8x8_1iiiPfS_S__param_3,
	.param .u64 .ptr .align 1 _Z13gemm_64_8x8_1iiiPfS_S__param_4,
	.param .u64 .ptr .align 1 _Z13gemm_64_8x8_1iiiPfS_S__param_5
)
{
	.reg .pred 	%p<8>;
	.reg .b32 	%r<48>;
	.reg .b32 	%f<93>;
	.reg .b64 	%rd<47>;
	// demoted variable
	.shared .align 4 .b8 _ZZ13gemm_64_8x8_1iiiPfS_S_E4sh_A[512];
	// demoted variable
	.shared .align 4 .b8 _ZZ13gemm_64_8x8_1iiiPfS_S_E4sh_B[512];
	ld.param.u32 	%r19, [_Z13gemm_64_8x8_1iiiPfS_S__param_0];
	ld.param.u32 	%r20, [_Z13gemm_64_8x8_1iiiPfS_S__param_2];
	ld.param.u64 	%rd16, [_Z13gemm_64_8x8_1iiiPfS_S__param_3];
	ld.param.u64 	%rd17, [_Z13gemm_64_8x8_1iiiPfS_S__param_4];
	ld.param.u64 	%rd15, [_Z13gemm_64_8x8_1iiiPfS_S__param_5];
	cvta.to.global.u64 	%rd18, %rd17;
	cvta.to.global.u64 	%rd19, %rd16;
	mov.u32 	%r21, %ctaid.y;
	shl.b32 	%r1, %r21, 3;
	mov.u32 	%r22, %ctaid.x;
	shl.b32 	%r2, %r22, 3;
	cvt.s64.s32 	%rd20, %r2;
	mov.u32 	%r3, %tid.x;
	and.b32  	%r4, %r3, 7;
	cvt.u64.u32 	%rd21, %r4;
	or.b64  	%rd22, %rd20, %rd21;
	shr.u32 	%r23, %r3, 3;
	mul.lo.s32 	%r5, %r19, %r23;
	cvt.u64.u32 	%rd23, %r5;
	add.s64 	%rd24, %rd22, %rd23;
	shl.b64 	%rd25, %rd24, 2;
	add.s64 	%rd41, %rd19, %rd25;
	ld.global.f32 	%f9, [%rd41];
	shl.b32 	%r24, %r3, 2;
	mov.u32 	%r25, _ZZ13gemm_64_8x8_1iiiPfS_S_E4sh_A;
	add.s32 	%r6, %r25, %r24;
	st.shared.f32 	[%r6], %f9;
	mul.lo.s32 	%r26, %r20, %r1;
	cvt.s64.s32 	%rd26, %r26;
	cvt.u64.u32 	%rd27, %r23;
	add.s64 	%rd28, %rd26, %rd27;
	mul.lo.s32 	%r27, %r20, %r4;
	cvt.u64.u32 	%rd29, %r27;
	add.s64 	%rd30, %rd28, %rd29;
	shl.b64 	%rd31, %rd30, 2;
	add.s64 	%rd42, %rd18, %rd31;
	ld.global.f32 	%f10, [%rd42];
	mov.u32 	%r28, _ZZ13gemm_64_8x8_1iiiPfS_S_E4sh_B;
	add.s32 	%r7, %r28, %r24;
	st.shared.f32 	[%r7], %f10;
	setp.lt.s32 	%p1, %r20, 1;
	mov.f32 	%f92, 0f00000000;
	@%p1 bra 	$L__BB4_12;
	shl.b32 	%r8, %r19, 3;
	add.s32 	%r9, %r20, -1;
	setp.lt.u32 	%p2, %r20, 9;
	shl.b32 	%r30, %r4, 2;
	add.s32 	%r10, %r25, %r30;
	and.b32  	%r33, %r24, 4064;
	add.s32 	%r11, %r28, %r33;
	mov.f32 	%f92, 0f00000000;
	mov.b32 	%r47, 8;
	@%p2 bra 	$L__BB4_9;
	shr.u32 	%r36, %r9, 3;
	add.s32 	%r37, %r36, 1;
	and.b32  	%r38, %r37, 1073741822;
	neg.s32 	%r45, %r38;
	mov.f32 	%f92, 0f00000000;
	mov.b32 	%r46, 16;
	mul.wide.s32 	%rd32, %r8, 4;
$L__BB4_3:
	bar.sync 	0;
	ld.shared.f32 	%f14, [%r10];
	ld.shared.f32 	%f15, [%r11];
	fma.rn.f32 	%f16, %f14, %f15, %f92;
	ld.shared.f32 	%f17, [%r10+32];
	ld.shared.f32 	%f18, [%r11+32];
	fma.rn.f32 	%f19, %f17, %f18, %f16;
	ld.shared.f32 	%f20, [%r10+64];
	ld.shared.f32 	%f21, [%r11+64];
	fma.rn.f32 	%f22, %f20, %f21, %f19;
	ld.shared.f32 	%f23, [%r10+96];
	ld.shared.f32 	%f24, [%r11+96];
	fma.rn.f32 	%f25, %f23, %f24, %f22;
	ld.shared.f32 	%f26, [%r10+128];
	ld.shared.f32 	%f27, [%r11+128];
	fma.rn.f32 	%f28, %f26, %f27, %f25;
	ld.shared.f32 	%f29, [%r10+160];
	ld.shared.f32 	%f30, [%r11+160];
	fma.rn.f32 	%f31, %f29, %f30, %f28;
	ld.shared.f32 	%f32, [%r10+192];
	ld.shared.f32 	%f33, [%r11+192];
	fma.rn.f32 	%f34, %f32, %f33, %f31;
	ld.shared.f32 	%f35, [%r10+224];
	ld.shared.f32 	%f36, [%r11+224];
	fma.rn.f32 	%f2, %f35, %f36, %f34;
	add.s32 	%r39, %r46, -8;
	setp.ge.s32 	%p3, %r39, %r20;
	@%p3 bra 	$L__BB4_5;
	add.s64 	%rd41, %rd41, %rd32;
	ld.global.f32 	%f37, [%rd41];
	st.shared.f32 	[%r6+256], %f37;
	add.s64 	%rd6, %rd42, 32;
	ld.global.f32 	%f38, [%rd42+32];
	st.shared.f32 	[%r7+256], %f38;
	mov.u64 	%rd42, %rd6;
$L__BB4_5:
	bar.sync 	0;
	ld.shared.f32 	%f39, [%r10+256];
	ld.shared.f32 	%f40, [%r11+256];
	fma.rn.f32 	%f41, %f39, %f40, %f2;
	ld.shared.f32 	%f42, [%r10+288];
	ld.shared.f32 	%f43, [%r11+288];
	fma.rn.f32 	%f44, %f42, %f43, %f41;
	ld.shared.f32 	%f45, [%r10+320];
	ld.shared.f32 	%f46, [%r11+320];
	fma.rn.f32 	%f47, %f45, %f46, %f44;
	ld.shared.f32 	%f48, [%r10+352];
	ld.shared.f32 	%f49, [%r11+352];
	fma.rn.f32 	%f50, %f48, %f49, %f47;
	ld.shared.f32 	%f51, [%r10+384];
	ld.shared.f32 	%f52, [%r11+384];
	fma.rn.f32 	%f53, %f51, %f52, %f50;
	ld.shared.f32 	%f54, [%r10+416];
	ld.shared.f32 	%f55, [%r11+416];
	fma.rn.f32 	%f56, %f54, %f55, %f53;
	ld.shared.f32 	%f57, [%r10+448];
	ld.shared.f32 	%f58, [%r11+448];
	fma.rn.f32 	%f59, %f57, %f58, %f56;
	ld.shared.f32 	%f60, [%r10+480];
	ld.shared.f32 	%f61, [%r11+480];
	fma.rn.f32 	%f92, %f60, %f61, %f59;
	setp.ge.s32 	%p4, %r46, %r20;
	@%p4 bra 	$L__BB4_7;
	add.s64 	%rd41, %rd41, %rd32;
	ld.global.f32 	%f62, [%rd41];
	st.shared.f32 	[%r6], %f62;
	add.s64 	%rd10, %rd42, 32;
	ld.global.f32 	%f63, [%rd42+32];
	st.shared.f32 	[%r7], %f63;
	mov.u64 	%rd42, %rd10;
$L__BB4_7:
	add.s32 	%r46, %r46, 16;
	add.s32 	%r45, %r45, 2;
	setp.ne.s32 	%p5, %r45, 0;
	@%p5 bra 	$L__BB4_3;
	add.s32 	%r47, %r46, -8;
$L__BB4_9:
	and.b32  	%r40, %r9, 8;
	setp.ne.s32 	%p6, %r40, 0;
	@%p6 bra 	$L__BB4_12;
	bar.sync 	0;
	ld.shared.f32 	%f64, [%r10];
	ld.shared.f32 	%f65, [%r11];
	fma.rn.f32 	%f66, %f64, %f65, %f92;
	ld.shared.f32 	%f67, [%r10+32];
	ld.shared.f32 	%f68, [%r11+32];
	fma.rn.f32 	%f69, %f67, %f68, %f66;
	ld.shared.f32 	%f70, [%r10+64];
	ld.shared.f32 	%f71, [%r11+64];
	fma.rn.f32 	%f72, %f70, %f71, %f69;
	ld.shared.f32 	%f73, [%r10+96];
	ld.shared.f32 	%f74, [%r11+96];
	fma.rn.f32 	%f75, %f73, %f74, %f72;
	ld.shared.f32 	%f76, [%r10+128];
	ld.shared.f32 	%f77, [%r11+128];
	fma.rn.f32 	%f78, %f76, %f77, %f75;
	ld.shared.f32 	%f79, [%r10+160];
	ld.shared.f32 	%f80, [%r11+160];
	fma.rn.f32 	%f81, %f79, %f80, %f78;
	ld.shared.f32 	%f82, [%r10+192];
	ld.shared.f32 	%f83, [%r11+192];
	fma.rn.f32 	%f84, %f82, %f83, %f81;
	ld.shared.f32 	%f85, [%r10+224];
	ld.shared.f32 	%f86, [%r11+224];
	fma.rn.f32 	%f92, %f85, %f86, %f84;
	setp.ge.s32 	%p7, %r47, %r20;
	@%p7 bra 	$L__BB4_12;
	mul.wide.s32 	%rd34, %r8, 4;
	add.s64 	%rd35, %rd41, %rd34;
	ld.global.f32 	%f87, [%rd35];
	st.shared.f32 	[%r6+256], %f87;
	ld.global.f32 	%f88, [%rd42+32];
	st.shared.f32 	[%r7+256], %f88;
$L__BB4_12:
	cvta.to.global.u64 	%rd36, %rd15;
	add.s32 	%r41, %r2, %r4;
	rem.s32 	%r42, %r41, %r19;
	mad.lo.s32 	%r43, %r19, %r1, %r5;
	add.s32 	%r44, %r43, %r42;
	mul.wide.s32 	%rd37, %r44, 4;
	add.s64 	%rd38, %rd36, %rd37;
	st.global.f32 	[%rd38], %f92;
	ret;

}
	// .globl	_Z15gemm_64_16x16_1iiiPfS_S_
.visible .entry _Z15gemm_64_16x16_1iiiPfS_S_(
	.param .u32 _Z15gemm_64_16x16_1iiiPfS_S__param_0,
	.param .u32 _Z15gemm_64_16x16_1iiiPfS_S__param_1,
	.param .u32 _Z15gemm_64_16x16_1iiiPfS_S__param_2,
	.param .u64 .ptr .align 1 _Z15gemm_64_16x16_1iiiPfS_S__param_3,
	.param .u64 .ptr .align 1 _Z15gemm_64_16x16_1iiiPfS_S__param_4,
	.param .u64 .ptr .align 1 _Z15gemm_64_16x16_1iiiPfS_S__param_5
)
{
	.reg .pred 	%p<4>;
	.reg .b32 	%r<55>;
	.reg .b32 	%f<99>;
	.reg .b64 	%rd<35>;
	// demoted variable
	.shared .align 4 .b8 _ZZ15gemm_64_16x16_1iiiPfS_S_E4sh_A[1024];
	// demoted variable
	.shared .align 4 .b8 _ZZ15gemm_64_16x16_1iiiPfS_S_E4sh_B[1024];
	ld.param.u32 	%r11, [_Z15gemm_64_16x16_1iiiPfS_S__param_0];
	ld.param.u32 	%r12, [_Z15gemm_64_16x16_1iiiPfS_S__param_1];
	ld.param.u32 	%r13, [_Z15gemm_64_16x16_1iiiPfS_S__param_2];
	ld.param.u64 	%rd10, [_Z15gemm_64_16x16_1iiiPfS_S__param_3];
	ld.param.u64 	%rd11, [_Z15gemm_64_16x16_1iiiPfS_S__param_4];
	cvta.to.global.u64 	%rd12, %rd11;
	cvta.to.global.u64 	%rd13, %rd10;
	mov.u32 	%r14, %ctaid.y;
	shl.b32 	%r1, %r14, 4;
	mov.u32 	%r15, %ctaid.x;
	shl.b32 	%r2, %r15, 4;
	cvt.s64.s32 	%rd14, %r2;
	mov.u32 	%r3, %tid.x;
	shl.b32 	%r16, %r3, 1;
	and.b32  	%r17, %r16, 14;
	cvt.u64.u32 	%rd15, %r17;
	or.b64  	%rd16, %rd15, %rd14;
	shr.u32 	%r18, %r3, 3;
	mul.lo.s32 	%r19, %r11, %r18;
	cvt.u64.u32 	%rd17, %r19;
	add.s64 	%rd18, %rd16, %rd17;
	shl.b64 	%rd19, %rd18, 2;
	add.s64 	%rd33, %rd13, %rd19;
	shl.b32 	%r20, %r3, 3;
	mov.u32 	%r21, _ZZ15gemm_64_16x16_1iiiPfS_S_E4sh_A;
	add.s32 	%r4, %r21, %r20;
	ld.global.v2.f32 	{%f14, %f15}, [%rd33];
	st.shared.v2.f32 	[%r4], {%f14, %f15};
	mul.lo.s32 	%r22, %r13, %r1;
	cvt.s64.s32 	%rd20, %r22;
	and.b32  	%r23, %r18, 126;
	cvt.u64.u32 	%rd21, %r23;
	add.s64 	%rd22, %rd20, %rd21;
	and.b32  	%r24, %r3, 15;
	mul.lo.s32 	%r25, %r13, %r24;
	cvt.u64.u32 	%rd23, %r25;
	add.s64 	%rd24, %rd22, %rd23;
	shl.b64 	%rd25, %rd24, 2;
	add.s64 	%rd34, %rd12, %rd25;
	mov.u32 	%r26, _ZZ15gemm_64_16x16_1iiiPfS_S_E4sh_B;
	add.s32 	%r5, %r26, %r20;
	ld.global.v2.f32 	{%f16, %f17}, [%rd34];
	st.shared.v2.f32 	[%r5], {%f16, %f17};
	setp.lt.s32 	%p1, %r13, 1;
	mov.f32 	%f95, 0f00000000;
	mov.f32 	%f96, %f95;
	mov.f32 	%f97, %f95;
	mov.f32 	%f98, %f95;
	@%p1 bra 	$L__BB5_5;
	shl.b32 	%r6, %r11, 2;
	mov.f32 	%f98, 0f00000000;
	mov.b32 	%r53, 0;
	mul.wide.s32 	%rd26, %r6, 8;
	mov.u32 	%r54, %r53;
	mov.f32 	%f97, %f98;
	mov.f32 	%f96, %f98;
	mov.f32 	%f95, %f98;
$L__BB5_2:
	bar.sync 	0;
	shl.b32 	%r28, %r3, 2;
	and.b32  	%r29, %r28, 12;
	add.s32 	%r30, %r54, %r29;
	shr.u32 	%r31, %r3, 1;
	and.b32  	%r32, %r31, 510;
	add.s32 	%r33, %r54, %r32;
	shl.b32 	%r34, %r30, 2;
	mov.u32 	%r35, _ZZ15gemm_64_16x16_1iiiPfS_S_E4sh_A;
	add.s32 	%r36, %r35, %r34;
	ld.shared.f32 	%f19, [%r36];
	ld.shared.f32 	%f20, [%r36+4];
	ld.shared.f32 	%f21, [%r36+8];
	ld.shared.f32 	%f22, [%r36+12];
	ld.shared.f32 	%f23, [%r36+64];
	ld.shared.f32 	%f24, [%r36+68];
	ld.shared.f32 	%f25, [%r36+72];
	ld.shared.f32 	%f26, [%r36+76];
	shl.b32 	%r37, %r33, 2;
	mov.u32 	%r38, _ZZ15gemm_64_16x16_1iiiPfS_S_E4sh_B;
	add.s32 	%r39, %r38, %r37;
	ld.shared.f32 	%f27, [%r39];
	fma.rn.f32 	%f28, %f19, %f27, %f95;
	fma.rn.f32 	%f29, %f20, %f27, %f96;
	fma.rn.f32 	%f30, %f21, %f27, %f97;
	fma.rn.f32 	%f31, %f22, %f27, %f98;
	ld.shared.f32 	%f32, [%r39+4];
	fma.rn.f32 	%f33, %f23, %f32, %f28;
	fma.rn.f32 	%f34, %f24, %f32, %f29;
	fma.rn.f32 	%f35, %f25, %f32, %f30;
	fma.rn.f32 	%f36, %f26, %f32, %f31;
	ld.shared.f32 	%f37, [%r36+128];
	ld.shared.f32 	%f38, [%r36+132];
	ld.shared.f32 	%f39, [%r36+136];
	ld.shared.f32 	%f40, [%r36+140];
	ld.shared.f32 	%f41, [%r36+192];
	ld.shared.f32 	%f42, [%r36+196];
	ld.shared.f32 	%f43, [%r36+200];
	ld.shared.f32 	%f44, [%r36+204];
	ld.shared.f32 	%f45, [%r39+128];
	fma.rn.f32 	%f46, %f37, %f45, %f33;
	fma.rn.f32 	%f47, %f38, %f45, %f34;
	fma.rn.f32 	%f48, %f39, %f45, %f35;
	fma.rn.f32 	%f49, %f40, %f45, %f36;
	ld.shared.f32 	%f50, [%r39+132];
	fma.rn.f32 	%f51, %f41, %f50, %f46;
	fma.rn.f32 	%f52, %f42, %f50, %f47;
	fma.rn.f32 	%f53, %f43, %f50, %f48;
	fma.rn.f32 	%f54, %f44, %f50, %f49;
	ld.shared.f32 	%f55, [%r36+256];
	ld.shared.f32 	%f56, [%r36+260];
	ld.shared.f32 	%f57, [%r36+264];
	ld.shared.f32 	%f58, [%r36+268];
	ld.shared.f32 	%f59, [%r36+320];
	ld.shared.f32 	%f60, [%r36+324];
	ld.shared.f32 	%f61, [%r36+328];
	ld.shared.f32 	%f62, [%r36+332];
	ld.shared.f32 	%f63, [%r39+256];
	fma.rn.f32 	%f64, %f55, %f63, %f51;
	fma.rn.f32 	%f65, %f56, %f63, %f52;
	fma.rn.f32 	%f66, %f57, %f63, %f53;
	fma.rn.f32 	%f67, %f58, %f63, %f54;
	ld.shared.f32 	%f68, [%r39+260];
	fma.rn.f32 	%f69, %f59, %f68, %f64;
	fma.rn.f32 	%f70, %f60, %f68, %f65;
	fma.rn.f32 	%f71, %f61, %f68, %f66;
	fma.rn.f32 	%f72, %f62, %f68, %f67;
	ld.shared.f32 	%f73, [%r36+384];
	ld.shared.f32 	%f74, [%r36+388];
	ld.shared.f32 	%f75, [%r36+392];
	ld.shared.f32 	%f76, [%r36+396];
	ld.shared.f32 	%f77, [%r36+448];
	ld.shared.f32 	%f78, [%r36+452];
	ld.shared.f32 	%f79, [%r36+456];
	ld.shared.f32 	%f80, [%r36+460];
	ld.shared.f32 	%f81, [%r39+384];
	fma.rn.f32 	%f82, %f73, %f81, %f69;
	fma.rn.f32 	%f83, %f74, %f81, %f70;
	fma.rn.f32 	%f84, %f75, %f81, %f71;
	fma.rn.f32 	%f85, %f76, %f81, %f72;
	ld.shared.f32 	%f86, [%r39+388];
	fma.rn.f32 	%f95, %f77, %f86, %f82;
	fma.rn.f32 	%f96, %f78, %f86, %f83;
	fma.rn.f32 	%f97, %f79, %f86, %f84;
	fma.rn.f32 	%f98, %f80, %f86, %f85;
	xor.b32  	%r54, %r54, 128;
	add.s32 	%r53, %r53, 8;
	setp.ge.s32 	%p2, %r53, %r13;
	@%p2 bra 	$L__BB5_4;
	add.s64 	%rd33, %rd33, %rd26;
	shl.b32 	%r40, %r54, 2;
	add.s32 	%r41, %r4, %r40;
	ld.global.v2.f32 	{%f87, %f88}, [%rd33];
	st.shared.v2.f32 	[%r41], {%f87, %f88};
	add.s64 	%rd6, %rd34, 32;
	add.s32 	%r42, %r5, %r40;
	ld.global.v2.f32 	{%f89, %f90}, [%rd34+32];
	st.shared.v2.f32 	[%r42], {%f89, %f90};
	mov.u64 	%rd34, %rd6;
$L__BB5_4:
	setp.lt.s32 	%p3, %r53, %r13;
	@%p3 bra 	$L__BB5_2;
$L__BB5_5:
	ld.param.u64 	%rd30, [_Z15gemm_64_16x16_1iiiPfS_S__param_5];
	cvta.to.global.u64 	%rd27, %rd30;
	shl.b32 	%r43, %r3, 2;
	and.b32  	%r44, %r43, 12;
	add.s32 	%r45, %r44, %r2;
	div.s32 	%r46, %r45, %r11;
	mul.lo.s32 	%r47, %r46, %r11;
	sub.s32 	%r48, %r45, %r47;
	shr.u32 	%r49, %r3, 2;
	add.s32 	%r50, %r49, %r1;
	mad.lo.s32 	%r51, %r46, %r12, %r50;
	mad.lo.s32 	%r52, %r51, %r11, %r48;
	mul.wide.s32 	%rd28, %r52, 4;
	add.s64 	%rd29, %rd27, %rd28;
	st.global.f32 	[%rd29], %f95;
	st.global.f32 	[%rd29+4], %f96;
	st.global.f32 	[%rd29+8], %f97;
	st.global.f32 	[%rd29+12], %f98;
	ret;

}
	// .globl	_Z15gemm_64_16x16_3iiiiiPfS_S_
.visible .entry _Z15gemm_64_16x16_3iiiiiPfS_S_(
	.param .u32 _Z15gemm_64_16x16_3iiiiiPfS_S__param_0,
	.param .u32 _Z15gemm_64_16x16_3iiiiiPfS_S__param_1,
	.param .u32 _Z15gemm_64_16x16_3iiiiiPfS_S__param_2,
	.param .u32 _Z15gemm_64_16x16_3iiiiiPfS_S__param_3,
	.param .u32 _Z15gemm_64_16x16_3iiiiiPfS_S__param_4,
	.param .u64 .ptr .align 1 _Z15gemm_64_16x16_3iiiiiPfS_S__param_5,
	.param .u64 .ptr .align 1 _Z15gemm_64_16x16_3iiiiiPfS_S__param_6,
	.param .u64 .ptr .align 1 _Z15gemm_64_16x16_3iiiiiPfS_S__param_7
)
{
	.reg .pred 	%p<9>;
	.reg .b32 	%r<138>;
	.reg .b32 	%f<99>;
	.reg .b64 	%rd<39>;
	// demoted variable
	.shared .align 4 .b8 _ZZ15gemm_64_16x16_3iiiiiPfS_S_E4sh_A[1024];
	// demoted variable
	.shared .align 4 .b8 _ZZ15gemm_64_16x16_3iiiiiPfS_S_E4sh_B[1024];
	ld.param.u32 	%r30, [_Z15gemm_64_16x16_3iiiiiPfS_S__param_0];
	ld.param.u32 	%r31, [_Z15gemm_64_16x16_3iiiiiPfS_S__param_1];
	ld.param.u32 	%r32, [_Z15gemm_64_16x16_3iiiiiPfS_S__param_2];
	ld.param.u64 	%rd4, [_Z15gemm_64_16x16_3iiiiiPfS_S__param_5];
	ld.param.u64 	%rd5, [_Z15gemm_64_16x16_3iiiiiPfS_S__param_6];
	ld.param.u64 	%rd6, [_Z15gemm_64_16x16_3iiiiiPfS_S__param_7];
	cvta.to.global.u64 	%rd1, %rd6;
	cvta.to.global.u64 	%rd2, %rd5;
	cvta.to.global.u64 	%rd3, %rd4;
	mov.u32 	%r35, %ctaid.y;
	shl.b32 	%r1, %r35, 4;
	mov.u32 	%r2, %ctaid.x;
	shl.b32 	%r3, %r2, 4;
	mov.u32 	%r4, %tid.x;
	and.b32  	%r36, %r4, 15;
	or.b32  	%r37, %r3, %r36;
	shr.u32 	%r38, %r4, 4;
	mad.lo.s32 	%r136, %r30, %r38, %r37;
	mul.lo.s32 	%r6, %r32, %r30;
	rem.s32 	%r39, %r136, %r6;
	mul.wide.s32 	%rd7, %r39, 4;
	add.s64 	%rd8, %rd3, %rd7;
	ld.global.f32 	%f14, [%rd8];
	shl.b32 	%r40, %r4, 2;
	mov.u32 	%r41, _ZZ15gemm_64_16x16_3iiiiiPfS_S_E4sh_A;
	add.s32 	%r7, %r41, %r40;
	st.shared.f32 	[%r7], %f14;
	shl.b32 	%r8, %r30, 2;
	add.s32 	%r42, %r136, %r8;
	rem.s32 	%r43, %r42, %r6;
	mul.wide.s32 	%rd9, %r43, 4;
	add.s64 	%rd10, %rd3, %rd9;
	ld.global.f32 	%f15, [%rd10];
	st.shared.f32 	[%r7+256], %f15;
	shr.u32 	%r44, %r4, 3;
	and.b32  	%r45, %r44, 126;
	or.b32  	%r46, %r36, %r1;
	mad.lo.s32 	%r137, %r32, %r46, %r45;
	mul.lo.s32 	%r10, %r32, %r31;
	rem.s32 	%r47, %r137, %r10;
	mul.wide.s32 	%rd11, %r47, 4;
	add.s64 	%rd12, %rd2, %rd11;
	ld.global.f32 	%f16, [%rd12];
	shl.b32 	%r48, %r4, 3;
	mov.u32 	%r49, _ZZ15gemm_64_16x16_3iiiiiPfS_S_E4sh_B;
	add.s32 	%r11, %r49, %r48;
	st.shared.f32 	[%r11], %f16;
	add.s32 	%r50, %r137, 1;
	rem.s32 	%r51, %r50, %r10;
	mul.wide.s32 	%rd13, %r51, 4;
	add.s64 	%rd14, %rd2, %rd13;
	ld.global.f32 	%f17, [%rd14];
	st.shared.f32 	[%r11+4], %f17;
	setp.lt.s32 	%p1, %r32, 1;
	mov.f32 	%f95, 0f00000000;
	mov.f32 	%f96, %f95;
	mov.f32 	%f97, %f95;
	mov.f32 	%f98, %f95;
	@%p1 bra 	$L__BB6_5;
	shl.b32 	%r12, %r30, 3;
	mov.f32 	%f98, 0f00000000;
	mov.b32 	%r132, 0;
	mov.u32 	%r133, %r132;
	mov.f32 	%f97, %f98;
	mov.f32 	%f96, %f98;
	mov.f32 	%f95, %f98;
$L__BB6_2:
	bar.sync 	0;
	shl.b32 	%r53, %r4, 2;
	and.b32  	%r54, %r53, 12;
	add.s32 	%r55, %r133, %r54;
	shr.u32 	%r56, %r4, 1;
	and.b32  	%r57, %r56, 510;
	add.s32 	%r58, %r133, %r57;
	shl.b32 	%r59, %r55, 2;
	mov.u32 	%r60, _ZZ15gemm_64_16x16_3iiiiiPfS_S_E4sh_A;
	add.s32 	%r61, %r60, %r59;
	ld.shared.f32 	%f19, [%r61];
	ld.shared.f32 	%f20, [%r61+4];
	ld.shared.f32 	%f21, [%r61+8];
	ld.shared.f32 	%f22, [%r61+12];
	ld.shared.f32 	%f23, [%r61+64];
	ld.shared.f32 	%f24, [%r61+68];
	ld.shared.f32 	%f25, [%r61+72];
	ld.shared.f32 	%f26, [%r61+76];
	shl.b32 	%r62, %r58, 2;
	mov.u32 	%r63, _ZZ15gemm_64_16x16_3iiiiiPfS_S_E4sh_B;
	add.s32 	%r64, %r63, %r62;
	ld.shared.f32 	%f27, [%r64];
	ld.shared.f32 	%f28, [%r64+4];
	fma.rn.f32 	%f29, %f19, %f27, %f98;
	fma.rn.f32 	%f30, %f20, %f27, %f97;
	fma.rn.f32 	%f31, %f21, %f27, %f96;
	fma.rn.f32 	%f32, %f22, %f27, %f95;
	fma.rn.f32 	%f33, %f23, %f28, %f29;
	fma.rn.f32 	%f34, %f24, %f28, %f30;
	fma.rn.f32 	%f35, %f25, %f28, %f31;
	fma.rn.f32 	%f36, %f26, %f28, %f32;
	ld.shared.f32 	%f37, [%r61+128];
	ld.shared.f32 	%f38, [%r61+132];
	ld.shared.f32 	%f39, [%r61+136];
	ld.shared.f32 	%f40, [%r61+140];
	ld.shared.f32 	%f41, [%r61+192];
	ld.shared.f32 	%f42, [%r61+196];
	ld.shared.f32 	%f43, [%r61+200];
	ld.shared.f32 	%f44, [%r61+204];
	ld.shared.f32 	%f45, [%r64+128];
	ld.shared.f32 	%f46, [%r64+132];
	fma.rn.f32 	%f47, %f37, %f45, %f33;
	fma.rn.f32 	%f48, %f38, %f45, %f34;
	fma.rn.f32 	%f49, %f39, %f45, %f35;
	fma.rn.f32 	%f50, %f40, %f45, %f36;
	fma.rn.f32 	%f51, %f41, %f46, %f47;
	fma.rn.f32 	%f52, %f42, %f46, %f48;
	fma.rn.f32 	%f53, %f43, %f46, %f49;
	fma.rn.f32 	%f54, %f44, %f46, %f50;
	ld.shared.f32 	%f55, [%r61+256];
	ld.shared.f32 	%f56, [%r61+260];
	ld.shared.f32 	%f57, [%r61+264];
	ld.shared.f32 	%f58, [%r61+268];
	ld.shared.f32 	%f59, [%r61+320];
	ld.shared.f32 	%f60, [%r61+324];
	ld.shared.f32 	%f61, [%r61+328];
	ld.shared.f32 	%f62, [%r61+332];
	ld.shared.f32 	%f63, [%r64+256];
	ld.shared.f32 	%f64, [%r64+260];
	fma.rn.f32 	%f65, %f55, %f63, %f51;
	fma.rn.f32 	%f66, %f56, %f63, %f52;
	fma.rn.f32 	%f67, %f57, %f63, %f53;
	fma.rn.f32 	%f68, %f58, %f63, %f54;
	fma.rn.f32 	%f69, %f59, %f64, %f65;
	fma.rn.f32 	%f70, %f60, %f64, %f66;
	fma.rn.f32 	%f71, %f61, %f64, %f67;
	fma.rn.f32 	%f72, %f62, %f64, %f68;
	ld.shared.f32 	%f73, [%r61+384];
	ld.shared.f32 	%f74, [%r61+388];
	ld.shared.f32 	%f75, [%r61+392];
	ld.shared.f32 	%f76, [%r61+396];
	ld.shared.f32 	%f77, [%r61+448];
	ld.shared.f32 	%f78, [%r61+452];
	ld.shared.f32 	%f79, [%r61+456];
	ld.shared.f32 	%f80, [%r61+460];
	ld.shared.f32 	%f81, [%r64+384];
	ld.shared.f32 	%f82, [%r64+388];
	fma.rn.f32 	%f83, %f73, %f81, %f69;
	fma.rn.f32 	%f84, %f74, %f81, %f70;
	fma.rn.f32 	%f85, %f75, %f81, %f71;
	fma.rn.f32 	%f86, %f76, %f81, %f72;
	fma.rn.f32 	%f98, %f77, %f82, %f83;
	fma.rn.f32 	%f97, %f78, %f82, %f84;
	fma.rn.f32 	%f96, %f79, %f82, %f85;
	fma.rn.f32 	%f95, %f80, %f82, %f86;
	xor.b32  	%r133, %r133, 128;
	add.s32 	%r132, %r132, 8;
	setp.ge.s32 	%p2, %r132, %r32;
	@%p2 bra 	$L__BB6_4;
	add.s32 	%r136, %r136, %r12;
	rem.s32 	%r65, %r136, %r6;
	mul.wide.s32 	%rd15, %r65, 4;
	add.s64 	%rd16, %rd3, %rd15;
	ld.global.f32 	%f87, [%rd16];
	shl.b32 	%r66, %r133, 2;
	add.s32 	%r67, %r7, %r66;
	st.shared.f32 	[%r67], %f87;
	add.s32 	%r68, %r136, %r8;
	rem.s32 	%r69, %r68, %r6;
	mul.wide.s32 	%rd17, %r69, 4;
	add.s64 	%rd18, %rd3, %rd17;
	ld.global.f32 	%f88, [%rd18];
	st.shared.f32 	[%r67+256], %f88;
	add.s32 	%r20, %r137, 8;
	rem.s32 	%r70, %r20, %r10;
	mul.wide.s32 	%rd19, %r70, 4;
	add.s64 	%rd20, %rd2, %rd19;
	ld.global.f32 	%f89, [%rd20];
	add.s32 	%r71, %r11, %r66;
	st.shared.f32 	[%r71], %f89;
	add.s32 	%r72, %r137, 9;
	rem.s32 	%r73, %r72, %r10;
	mul.wide.s32 	%rd21, %r73, 4;
	add.s64 	%rd22, %rd2, %rd21;
	ld.global.f32 	%f90, [%rd22];
	st.shared.f32 	[%r71+4], %f90;
	mov.u32 	%r137, %r20;
$L__BB6_4:
	setp.lt.s32 	%p3, %r132, %r32;
	@%p3 bra 	$L__BB6_2;
$L__BB6_5:
	ld.param.u32 	%r131, [_Z15gemm_64_16x16_3iiiiiPfS_S__param_4];
	ld.param.u32 	%r130, [_Z15gemm_64_16x16_3iiiiiPfS_S__param_3];
	shl.b32 	%r74, %r4, 2;
	and.b32  	%r75, %r74, 12;
	add.s32 	%r23, %r75, %r3;
	mul.lo.s32 	%r24, %r131, %r130;
	div.s32 	%r76, %r23, %r24;
	mul.lo.s32 	%r25, %r24, %r31;
	mul.lo.s32 	%r77, %r76, %r24;
	sub.s32 	%r78, %r23, %r77;
	shr.u32 	%r79, %r4, 2;
	mul.lo.s32 	%r80, %r24, %r79;
	mad.lo.s32 	%r26, %r24, %r1, %r80;
	add.s32 	%r81, %r26, %r78;
	mad.lo.s32 	%r27, %r76, %r25, %r81;
	shr.s32 	%r82, %r30, 31;
	shr.u32 	%r83, %r82, 28;
	add.s32 	%r84, %r30, %r83;
	shr.s32 	%r85, %r84, 4;
	setp.ge.u32 	%p4, %r2, %r85;
	@%p4 bra 	$L__BB6_7;
	mul.wide.s32 	%rd31, %r27, 4;
	add.s64 	%rd32, %rd1, %rd31;
	st.global.f32 	[%rd32], %f98;
	add.s32 	%r112, %r23, 1;
	div.s32 	%r113, %r112, %r24;
	mul.lo.s32 	%r114, %r113, %r24;
	sub.s32 	%r115, %r112, %r114;
	add.s32 	%r116, %r26, %r115;
	mad.lo.s32 	%r117, %r113, %r25, %r116;
	mul.wide.s32 	%rd33, %r117, 4;
	add.s64 	%rd34, %rd1, %rd33;
	st.global.f32 	[%rd34], %f97;
	add.s32 	%r118, %r23, 2;
	div.s32 	%r119, %r118, %r24;
	mul.lo.s32 	%r120, %r119, %r24;
	sub.s32 	%r121, %r118, %r120;
	add.s32 	%r122, %r26, %r121;
	mad.lo.s32 	%r123, %r119, %r25, %r122;
	mul.wide.s32 	%rd35, %r123, 4;
	add.s64 	%rd36, %rd1, %rd35;
	st.global.f32 	[%rd36], %f96;
	add.s32 	%r124, %r23, 3;
	div.s32 	%r125, %r124, %r24;
	mul.lo.s32 	%r126, %r125, %r24;
	sub.s32 	%r127, %r124, %r126;
	add.s32 	%r128, %r26, %r127;
	mad.lo.s32 	%r129, %r125, %r25, %r128;
	mul.wide.s32 	%rd37, %r129, 4;
	add.s64 	%rd38, %rd1, %rd37;
	st.global.f32 	[%rd38], %f95;
	bra.uni 	$L__BB6_15;
$L__BB6_7:
	and.b32  	%r90, %r84, -16;
	sub.s32 	%r29, %r30, %r90;
	setp.ge.s32 	%p5, %r75, %r29;
	@%p5 bra 	$L__BB6_9;
	mul.wide.s32 	%rd23, %r27, 4;
	add.s64 	%rd24, %rd1, %rd23;
	st.global.f32 	[%rd24], %f98;
$L__BB6_9:
	add.s32 	%r91, %r75, 1;
	setp.ge.s32 	%p6, %r91, %r29;
	@%p6 bra 	$L__BB6_11;
	add.s32 	%r92, %r23, 1;
	div.s32 	%r93, %r92, %r24;
	mul.lo.s32 	%r94, %r93, %r24;
	sub.s32 	%r95, %r92, %r94;
	add.s32 	%r96, %r26, %r95;
	mad.lo.s32 	%r97, %r93, %r25, %r96;
	mul.wide.s32 	%rd25, %r97, 4;
	add.s64 	%rd26, %rd1, %rd25;
	st.global.f32 	[%rd26], %f97;
$L__BB6_11:
	add.s32 	%r98, %r75, 2;
	setp.ge.s32 	%p7, %r98, %r29;
	@%p7 bra 	$L__BB6_13;
	add.s32 	%r99, %r23, 2;
	div.s32 	%r100, %r99, %r24;
	mul.lo.s32 	%r101, %r100, %r24;
	sub.s32 	%r102, %r99, %r101;
	add.s32 	%r103, %r26, %r102;
	mad.lo.s32 	%r104, %r100, %r25, %r103;
	mul.wide.s32 	%rd27, %r104, 4;
	add.s64 	%rd28, %rd1, %rd27;
	st.global.f32 	[%rd28], %f96;
$L__BB6_13:
	add.s32 	%r105, %r75, 3;
	setp.ge.s32 	%p8, %r105, %r29;
	@%p8 bra 	$L__BB6_15;
	add.s32 	%r106, %r23, 3;
	div.s32 	%r107, %r106, %r24;
	mul.lo.s32 	%r108, %r107, %r24;
	sub.s32 	%r109, %r106, %r108;
	add.s32 	%r110, %r26, %r109;
	mad.lo.s32 	%r111, %r107, %r25, %r110;
	mul.wide.s32 	%rd29, %r111, 4;
	add.s64 	%rd30, %rd1, %rd29;
	st.global.f32 	[%rd30], %f95;
$L__BB6_15:
	ret;

}
	// .globl	_Z14gemm_256_32x32iiiPfS_S_
.visible .entry _Z14gemm_256_32x32iiiPfS_S_(
	.param .u32 _Z14gemm_256_32x32iiiPfS_S__param_0,
	.param .u32 _Z14gemm_256_32x32iiiPfS_S__param_1,
	.param .u32 _Z14gemm_256_32x32iiiPfS_S__param_2,
	.param .u64 .ptr .align 1 _Z14gemm_256_32x32iiiPfS_S__param_3,
	.param .u64 .ptr .align 1 _Z14gemm_256_32x32iiiPfS_S__param_4,
	.param .u64 .ptr .align 1 _Z14gemm_256_32x32iiiPfS_S__param_5
)
{
	.reg .pred 	%p<4>;
	.reg .b32 	%r<41>;
	.reg .b32 	%f<95>;
	.reg .b64 	%rd<40>;
	// demoted variable
	.shared .align 4 .b8 _ZZ14gemm_256_32x32iiiPfS_S_E4sh_A[2048];
	// demoted variable
	.shared .align 4 .b8 _ZZ14gemm_256_32x32iiiPfS_S_E4sh_B[2048];
	ld.param.u32 	%r10, [_Z14gemm_256_32x32iiiPfS_S__param_0];
	ld.param.u32 	%r11, [_Z14gemm_256_32x32iiiPfS_S__param_2];
	ld.param.u64 	%rd10, [_Z14gemm_256_32x32iiiPfS_S__param_3];
	ld.param.u64 	%rd11, [_Z14gemm_256_32x32iiiPfS_S__param_4];
	ld.param.u64 	%rd12, [_Z14gemm_256_32x32iiiPfS_S__param_5];
	cvta.to.global.u64 	%rd13, %rd11;
	cvta.to.global.u64 	%rd14, %rd10;
	cvta.to.global.u64 	%rd15, %rd12;
	mov.u32 	%r12, %tid.x;
	shr.u32 	%r1, %r12, 3;
	and.b32  	%r13, %r12, 31;
	shr.u32 	%r14, %r12, 5;
	mov.u32 	%r15, %ctaid.y;
	shl.b32 	%r16, %r15, 5;
	mov.u32 	%r17, %ctaid.x;
	shl.b32 	%r18, %r17, 5;
	mul.lo.s32 	%r19, %r10, %r16;
	cvt.s64.s32 	%rd16, %r19;
	cvt.s64.s32 	%rd17, %r18;
	shl.b32 	%r20, %r12, 2;
	and.b32  	%r2, %r20, 28;
	cvt.u64.u32 	%rd18, %r2;
	mul.lo.s32 	%r21, %r10, %r1;
	cvt.s64.s32 	%rd19, %r21;
	or.b64  	%rd20, %rd18, %rd17;
	add.s64 	%rd21, %rd20, %rd16;
	add.s64 	%rd22, %rd21, %rd19;
	shl.b64 	%rd23, %rd22, 2;
	add.s64 	%rd1, %rd15, %rd23;
	cvt.u64.u32 	%rd24, %r13;
	or.b64  	%rd25, %rd17, %rd24;
	mul.lo.s32 	%r22, %r10, %r14;
	cvt.s64.s32 	%rd26, %r22;
	add.s64 	%rd27, %rd25, %rd26;
	shl.b64 	%rd28, %rd27, 2;
	add.s64 	%rd38, %rd14, %rd28;
	ld.global.f32 	%f14, [%rd38];
	mov.u32 	%r23, _ZZ14gemm_256_32x32iiiPfS_S_E4sh_A;
	add.s32 	%r3, %r23, %r20;
	st.shared.f32 	[%r3], %f14;
	mul.lo.s32 	%r24, %r11, %r16;
	cvt.s64.s32 	%rd29, %r24;
	cvt.u64.u32 	%rd30, %r14;
	or.b64  	%rd31, %rd29, %rd30;
	mul.lo.s32 	%r25, %r11, %r13;
	cvt.s64.s32 	%rd32, %r25;
	add.s64 	%rd33, %rd31, %rd32;
	shl.b64 	%rd34, %rd33, 2;
	add.s64 	%rd39, %rd13, %rd34;
	ld.global.f32 	%f15, [%rd39];
	mov.u32 	%r26, _ZZ14gemm_256_32x32iiiPfS_S_E4sh_B;
	add.s32 	%r4, %r26, %r20;
	st.shared.f32 	[%r4], %f15;
	setp.lt.s32 	%p1, %r11, 1;
	mov.f32 	%f91, 0f00000000;
	mov.f32 	%f92, %f91;
	mov.f32 	%f93, %f91;
	mov.f32 	%f94, %f91;
	@%p1 bra 	$L__BB7_5;
	shl.b32 	%r5, %r10, 3;
	mov.f32 	%f94, 0f00000000;
	mov.b32 	%r39, 0;
	mov.u32 	%r40, %r39;
	mov.f32 	%f93, %f94;
	mov.f32 	%f92, %f94;
	mov.f32 	%f91, %f94;
$L__BB7_2:
	bar.sync 	0;
	xor.b32  	%r8, %r40, 256;
	add.s32 	%r39, %r39, 8;
	setp.ge.s32 	%p2, %r39, %r11;
	@%p2 bra 	$L__BB7_4;
	mul.wide.s32 	%rd35, %r5, 4;
	add.s64 	%rd38, %rd38, %rd35;
	ld.global.f32 	%f17, [%rd38];
	shl.b32 	%r28, %r8, 2;
	add.s32 	%r29, %r3, %r28;
	st.shared.f32 	[%r29], %f17;
	add.s64 	%rd7, %rd39, 32;
	ld.global.f32 	%f18, [%rd39+32];
	add.s32 	%r30, %r4, %r28;
	st.shared.f32 	[%r30], %f18;
	mov.u64 	%rd39, %rd7;
$L__BB7_4:
	setp.lt.s32 	%p3, %r39, %r11;
	add.s32 	%r31, %r40, %r2;
	shl.b32 	%r32, %r31, 2;
	add.s32 	%r34, %r23, %r32;
	ld.shared.v4.f32 	{%f19, %f20, %f21, %f22}, [%r34];
	add.s32 	%r35, %r40, %r1;
	shl.b32 	%r36, %r35, 2;
	add.s32 	%r38, %r26, %r36;
	ld.shared.f32 	%f23, [%r38];
	fma.rn.f32 	%f24, %f19, %f23, %f91;
	fma.rn.f32 	%f25, %f20, %f23, %f92;
	fma.rn.f32 	%f26, %f21, %f23, %f93;
	fma.rn.f32 	%f27, %f22, %f23, %f94;
	ld.shared.v4.f32 	{%f28, %f29, %f30, %f31}, [%r34+128];
	ld.shared.f32 	%f32, [%r38+128];
	fma.rn.f32 	%f33, %f28, %f32, %f24;
	fma.rn.f32 	%f34, %f29, %f32, %f25;
	fma.rn.f32 	%f35, %f30, %f32, %f26;
	fma.rn.f32 	%f36, %f31, %f32, %f27;
	ld.shared.v4.f32 	{%f37, %f38, %f39, %f40}, [%r34+256];
	ld.shared.f32 	%f41, [%r38+256];
	fma.rn.f32 	%f42, %f37, %f41, %f33;
	fma.rn.f32 	%f43, %f38, %f41, %f34;
	fma.rn.f32 	%f44, %f39, %f41, %f35;
	fma.rn.f32 	%f45, %f40, %f41, %f36;
	ld.shared.v4.f32 	{%f46, %f47, %f48, %f49}, [%r34+384];
	ld.shared.f32 	%f50, [%r38+384];
	fma.rn.f32 	%f51, %f46, %f50, %f42;
	fma.rn.f32 	%f52, %f47, %f50, %f43;
	fma.rn.f32 	%f53, %f48, %f50, %f44;
	fma.rn.f32 	%f54, %f49, %f50, %f45;
	ld.shared.v4.f32 	{%f55, %f56, %f57, %f58}, [%r34+512];
	ld.shared.f32 	%f59, [%r38+512];
	fma.rn.f32 	%f60, %f55, %f59, %f51;
	fma.rn.f32 	%f61, %f56, %f59, %f52;
	fma.rn.f32 	%f62, %f57, %f59, %f53;
	fma.rn.f32 	%f63, %f58, %f59, %f54;
	ld.shared.v4.f32 	{%f64, %f65, %f66, %f67}, [%r34+640];
	ld.shared.f32 	%f68, [%r38+640];
	fma.rn.f32 	%f69, %f64, %f68, %f60;
	fma.rn.f32 	%f70, %f65, %f68, %f61;
	fma.rn.f32 	%f71, %f66, %f68, %f62;
	fma.rn.f32 	%f72, %f67, %f68, %f63;
	ld.shared.v4.f32 	{%f73, %f74, %f75, %f76}, [%r34+768];
	ld.shared.f32 	%f77, [%r38+768];
	fma.rn.f32 	%f78, %f73, %f77, %f69;
	fma.rn.f32 	%f79, %f74, %f77, %f70;
	fma.rn.f32 	%f80, %f75, %f77, %f71;
	fma.rn.f32 	%f81, %f76, %f77, %f72;
	ld.shared.v4.f32 	{%f82, %f83, %f84, %f85}, [%r34+896];
	ld.shared.f32 	%f86, [%r38+896];
	fma.rn.f32 	%f91, %f82, %f86, %f78;
	fma.rn.f32 	%f92, %f83, %f86, %f79;
	fma.rn.f32 	%f93, %f84, %f86, %f80;
	fma.rn.f32 	%f94, %f85, %f86, %f81;
	mov.u32 	%r40, %r8;
	@%p3 bra 	$L__BB7_2;
$L__BB7_5:
	st.global.v4.f32 	[%rd1], {%f91, %f92, %f93, %f94};
	ret;

}
	// .globl	_Z17convertFp32ToFp16P6__halfPfi
.visible .entry _Z17convertFp32ToFp16P6__halfPfi(
	.param .u64 .ptr .align 1 _Z17convertFp32ToFp16P6__halfPfi_param_0,
	.param .u64 .ptr .align 1 _Z17convertFp32ToFp16P6__halfPfi_param_1,
	.param .u32 _Z17convertFp32ToFp16P6__halfPfi_param_2
)
{
	.reg .pred 	%p<2>;
	.reg .b16 	%rs<2>;
	.reg .b32 	%r<6>;
	.reg .b32 	%f<2>;
	.reg .b64 	%rd<9>;

	ld.param.u64 	%rd1, [_Z17convertFp32ToFp16P6__halfPfi_param_0];
	ld.param.u64 	%rd2, [_Z17convertFp32ToFp16P6__halfPfi_param_1];
	ld.param.u32 	%r2, [_Z17convertFp32ToFp16P6__halfPfi_param_2];
	mov.u32 	%r3, %ntid.x;
	mov.u32 	%r4, %ctaid.x;
	mov.u32 	%r5, %tid.x;
	mad.lo.s32 	%r1, %r3, %r4, %r5;
	setp.ge.s32 	%p1, %r1, %r2;
	@%p1 bra 	$L__BB8_2;
	cvta.to.global.u64 	%rd3, %rd2;
	cvta.to.global.u64 	%rd4, %rd1;
	mul.wide.s32 	%rd5, %r1, 2;
	add.s64 	%rd6, %rd4, %rd5;
	mul.wide.s32 	%rd7, %r1, 4;
	add.s64 	%rd8, %rd3, %rd7;
	ld.global.f32 	%f1, [%rd8];
	// begin inline asm
	{  cvt.rn.f16.f32 %rs1, %f1;}

	// end inline asm
	st.global.u16 	[%rd6], %rs1;
$L__BB8_2:
	ret;

}
	// .globl	_Z19gemm_256_32x32_origiiiPfS_S_
.visible .entry _Z19gemm_256_32x32_origiiiPfS_S_(
	.param .u32 _Z19gemm_256_32x32_origiiiPfS_S__param_0,
	.param .u32 _Z19gemm_256_32x32_origiiiPfS_S__param_1,
	.param .u32 _Z19gemm_256_32x32_origiiiPfS_S__param_2,
	.param .u64 .ptr .align 1 _Z19gemm_256_32x32_origiiiPfS_S__param_3,
	.param .u64 .ptr .align 1 _Z19gemm_256_32x32_origiiiPfS_S__param_4,
	.param .u64 .ptr .align 1 _Z19gemm_256_32x32_origiiiPfS_S__param_5
)
{
	.reg .pred 	%p<4>;
	.reg .b32 	%r<43>;
	.reg .b32 	%f<97>;
	.reg .b64 	%rd<40>;
	// demoted variable
	.shared .align 4 .b8 _ZZ19gemm_256_32x32_origiiiPfS_S_E4sh_A[2048];
	// demoted variable
	.shared .align 4 .b8 _ZZ19gemm_256_32x32_origiiiPfS_S_E4sh_B[2048];
	ld.param.u32 	%r11, [_Z19gemm_256_32x32_origiiiPfS_S__param_0];
	ld.param.u32 	%r12, [_Z19gemm_256_32x32_origiiiPfS_S__param_2];
	ld.param.u64 	%rd10, [_Z19gemm_256_32x32_origiiiPfS_S__param_3];
	ld.param.u64 	%rd11, [_Z19gemm_256_32x32_origiiiPfS_S__param_4];
	ld.param.u64 	%rd12, [_Z19gemm_256_32x32_origiiiPfS_S__param_5];
	cvta.to.global.u64 	%rd13, %rd11;
	cvta.to.global.u64 	%rd14, %rd10;
	cvta.to.global.u64 	%rd15, %rd12;
	mov.u32 	%r13, %ctaid.y;
	shl.b32 	%r14, %r13, 5;
	mov.u32 	%r15, %ctaid.x;
	shl.b32 	%r16, %r15, 5;
	mul.lo.s32 	%r17, %r11, %r14;
	cvt.s64.s32 	%rd16, %r17;
	cvt.s64.s32 	%rd17, %r16;
	mov.u32 	%r1, %tid.x;
	shl.b32 	%r18, %r1, 2;
	and.b32  	%r19, %r18, 28;
	cvt.u64.u32 	%rd18, %r19;
	shr.u32 	%r2, %r1, 3;
	mul.lo.s32 	%r20, %r11, %r2;
	cvt.u64.u32 	%rd19, %r20;
	or.b64  	%rd20, %rd18, %rd17;
	add.s64 	%rd21, %rd20, %rd16;
	add.s64 	%rd22, %rd21, %rd19;
	shl.b64 	%rd23, %rd22, 2;
	add.s64 	%rd1, %rd15, %rd23;
	ld.global.v4.f32 	{%f93, %f94, %f95, %f96}, [%rd1];
	and.b32  	%r21, %r1, 31;
	cvt.u64.u32 	%rd24, %r21;
	or.b64  	%rd25, %rd17, %rd24;
	shr.u32 	%r22, %r1, 5;
	mul.lo.s32 	%r23, %r11, %r22;
	cvt.u64.u32 	%rd26, %r23;
	add.s64 	%rd27, %rd25, %rd26;
	shl.b64 	%rd28, %rd27, 2;
	add.s64 	%rd38, %rd14, %rd28;
	ld.global.f32 	%f17, [%rd38];
	mov.u32 	%r24, _ZZ19gemm_256_32x32_origiiiPfS_S_E4sh_A;
	add.s32 	%r3, %r24, %r18;
	st.shared.f32 	[%r3], %f17;
	mul.lo.s32 	%r25, %r12, %r14;
	cvt.s64.s32 	%rd29, %r25;
	cvt.u64.u32 	%rd30, %r22;
	or.b64  	%rd31, %rd29, %rd30;
	mul.lo.s32 	%r26, %r12, %r21;
	cvt.u64.u32 	%rd32, %r26;
	add.s64 	%rd33, %rd31, %rd32;
	shl.b64 	%rd34, %rd33, 2;
	add.s64 	%rd39, %rd13, %rd34;
	ld.global.f32 	%f18, [%rd39];
	mov.u32 	%r27, _ZZ19gemm_256_32x32_origiiiPfS_S_E4sh_B;
	add.s32 	%r4, %r27, %r18;
	st.shared.f32 	[%r4], %f18;
	setp.lt.s32 	%p1, %r12, 1;
	@%p1 bra 	$L__BB9_5;
	shl.b32 	%r6, %r11, 3;
	mov.b32 	%r41, 0;
	mov.u32 	%r42, %r41;
$L__BB9_2:
	bar.sync 	0;
	add.s32 	%r30, %r42, %r19;
	add.s32 	%r31, %r42, %r2;
	shl.b32 	%r32, %r30, 2;
	add.s32 	%r34, %r24, %r32;
	ld.shared.v4.f32 	{%f19, %f20, %f21, %f22}, [%r34];
	shl.b32 	%r35, %r31, 2;
	add.s32 	%r37, %r27, %r35;
	ld.shared.f32 	%f23, [%r37];
	fma.rn.f32 	%f24, %f19, %f23, %f93;
	fma.rn.f32 	%f25, %f20, %f23, %f94;
	fma.rn.f32 	%f26, %f21, %f23, %f95;
	fma.rn.f32 	%f27, %f22, %f23, %f96;
	ld.shared.v4.f32 	{%f28, %f29, %f30, %f31}, [%r34+128];
	ld.shared.f32 	%f32, [%r37+128];
	fma.rn.f32 	%f33, %f28, %f32, %f24;
	fma.rn.f32 	%f34, %f29, %f32, %f25;
	fma.rn.f32 	%f35, %f30, %f32, %f26;
	fma.rn.f32 	%f36, %f31, %f32, %f27;
	ld.shared.v4.f32 	{%f37, %f38, %f39, %f40}, [%r34+256];
	ld.shared.f32 	%f41, [%r37+256];
	fma.rn.f32 	%f42, %f37, %f41, %f33;
	fma.rn.f32 	%f43, %f38, %f41, %f34;
	fma.rn.f32 	%f44, %f39, %f41, %f35;
	fma.rn.f32 	%f45, %f40, %f41, %f36;
	ld.shared.v4.f32 	{%f46, %f47, %f48, %f49}, [%r34+384];
	ld.shared.f32 	%f50, [%r37+384];
	fma.rn.f32 	%f51, %f46, %f50, %f42;
	fma.rn.f32 	%f52, %f47, %f50, %f43;
	fma.rn.f32 	%f53, %f48, %f50, %f44;
	fma.rn.f32 	%f54, %f49, %f50, %f45;
	ld.shared.v4.f32 	{%f55, %f56, %f57, %f58}, [%r34+512];
	ld.shared.f32 	%f59, [%r37+512];
	fma.rn.f32 	%f60, %f55, %f59, %f51;
	fma.rn.f32 	%f61, %f56, %f59, %f52;
	fma.rn.f32 	%f62, %f57, %f59, %f53;
	fma.rn.f32 	%f63, %f58, %f59, %f54;
	ld.shared.v4.f32 	{%f64, %f65, %f66, %f67}, [%r34+640];
	ld.shared.f32 	%f68, [%r37+640];
	fma.rn.f32 	%f69, %f64, %f68, %f60;
	fma.rn.f32 	%f70, %f65, %f68, %f61;
	fma.rn.f32 	%f71, %f66, %f68, %f62;
	fma.rn.f32 	%f72, %f67, %f68, %f63;
	ld.shared.v4.f32 	{%f73, %f74, %f75, %f76}, [%r34+768];
	ld.shared.f32 	%f77, [%r37+768];
	fma.rn.f32 	%f78, %f73, %f77, %f69;
	fma.rn.f32 	%f79, %f74, %f77, %f70;
	fma.rn.f32 	%f80, %f75, %f77, %f71;
	fma.rn.f32 	%f81, %f76, %f77, %f72;
	ld.shared.v4.f32 	{%f82, %f83, %f84, %f85}, [%r34+896];
	ld.shared.f32 	%f86, [%r37+896];
	fma.rn.f32 	%f93, %f82, %f86, %f78;
	fma.rn.f32 	%f94, %f83, %f86, %f79;
	fma.rn.f32 	%f95, %f84, %f86, %f80;
	fma.rn.f32 	%f96, %f85, %f86, %f81;
	xor.b32  	%r42, %r42, 256;
	add.s32 	%r41, %r41, 8;
	setp.ge.s32 	%p2, %r41, %r12;
	@%p2 bra 	$L__BB9_4;
	mul.wide.s32 	%rd35, %r6, 4;
	add.s64 	%rd38, %rd38, %rd35;
	ld.global.f32 	%f87, [%rd38];
	shl.b32 	%r38, %r42, 2;
	add.s32 	%r39, %r3, %r38;
	st.shared.f32 	[%r39], %f87;
	add.s64 	%rd7, %rd39, 32;
	ld.global.f32 	%f88, [%rd39+32];
	add.s32 	%r40, %r4, %r38;
	st.shared.f32 	[%r40], %f88;
	mov.u64 	%rd39, %rd7;
$L__BB9_4:
	setp.lt.s32 	%p3, %r41, %r12;
	@%p3 bra 	$L__BB9_2;
$L__BB9_5:
	st.global.v4.f32 	[%rd1], {%f93, %f94, %f95, %f96};
	ret;

}
	// .globl	_Z18gemm_256_32x32_16kiiiPfS_S_
.visible .entry _Z18gemm_256_32x32_16kiiiPfS_S_(
	.param .u32 _Z18gemm_256_32x32_16kiiiPfS_S__param_0,
	.param .u32 _Z18gemm_256_32x32_16kiiiPfS_S__param_1,
	.param .u32 _Z18gemm_256_32x32_16kiiiPfS_S__param_2,
	.param .u64 .ptr .align 1 _Z18gemm_256_32x32_16kiiiPfS_S__param_3,
	.param .u64 .ptr .align 1 _Z18gemm_256_32x32_16kiiiPfS_S__param_4,
	.param .u64 .ptr .align 1 _Z18gemm_256_32x32_16kiiiPfS_S__param_5
)
{
	.reg .pred 	%p<4>;
	.reg .b32 	%r<49>;
	.reg .b32 	%f<171>;
	.reg .b64 	%rd<40>;
	// demoted variable
	.shared .align 4 .b8 _ZZ18gemm_256_32x32_16kiiiPfS_S_E4sh_A[4096];
	// demoted variable
	.shared .align 4 .b8 _ZZ18gemm_256_32x32_16kiiiPfS_S_E4sh_B[4096];
	ld.param.u32 	%r10, [_Z18gemm_256_32x32_16kiiiPfS_S__param_0];
	ld.param.u32 	%r11, [_Z18gemm_256_32x32_16kiiiPfS_S__param_2];
	ld.param.u64 	%rd10, [_Z18gemm_256_32x32_16kiiiPfS_S__param_3];
	ld.param.u64 	%rd11, [_Z18gemm_256_32x32_16kiiiPfS_S__param_4];
	ld.param.u64 	%rd12, [_Z18gemm_256_32x32_16kiiiPfS_S__param_5];
	cvta.to.global.u64 	%rd13, %rd12;
	cvta.to.global.u64 	%rd14, %rd11;
	cvta.to.global.u64 	%rd15, %rd10;
	mov.u32 	%r12, %tid.x;
	shr.u32 	%r1, %r12, 3;
	shr.u32 	%r13, %r12, 4;
	and.b32  	%r14, %r12, 31;
	shr.u32 	%r15, %r12, 5;
	mov.u32 	%r16, %ctaid.y;
	shl.b32 	%r17, %r16, 5;
	mov.u32 	%r18, %ctaid.x;
	shl.b32 	%r19, %r18, 5;
	mul.lo.s32 	%r20, %r10, %r17;
	cvt.s64.s32 	%rd16, %r20;
	cvt.s64.s32 	%rd17, %r19;
	shl.b32 	%r21, %r12, 2;
	and.b32  	%r2, %r21, 28;
	cvt.u64.u32 	%rd18, %r2;
	mul.lo.s32 	%r22, %r10, %r1;
	cvt.s64.s32 	%rd19, %r22;
	or.b64  	%rd20, %rd18, %rd17;
	add.s64 	%rd21, %rd20, %rd16;
	add.s64 	%rd22, %rd21, %rd19;
	shl.b64 	%rd23, %rd22, 2;
	add.s64 	%rd1, %rd13, %rd23;
	shl.b32 	%r23, %r12, 1;
	and.b32  	%r24, %r23, 30;
	cvt.u64.u32 	%rd24, %r24;
	or.b64  	%rd25, %rd24, %rd17;
	mul.lo.s32 	%r25, %r10, %r13;
	cvt.s64.s32 	%rd26, %r25;
	add.s64 	%rd27, %rd25, %rd26;
	shl.b64 	%rd28, %rd27, 2;
	add.s64 	%rd38, %rd15, %rd28;
	shl.b32 	%r26, %r12, 3;
	mov.u32 	%r27, _ZZ18gemm_256_32x32_16kiiiPfS_S_E4sh_A;
	add.s32 	%r3, %r27, %r26;
	ld.global.v2.f32 	{%f14, %f15}, [%rd38];
	st.shared.v2.f32 	[%r3], {%f14, %f15};
	mul.lo.s32 	%r28, %r11, %r17;
	cvt.s64.s32 	%rd29, %r28;
	shl.b32 	%r29, %r15, 1;
	cvt.u64.u32 	%rd30, %r29;
	add.s64 	%rd31, %rd29, %rd30;
	mul.lo.s32 	%r30, %r11, %r14;
	cvt.s64.s32 	%rd32, %r30;
	add.s64 	%rd33, %rd31, %rd32;
	shl.b64 	%rd34, %rd33, 2;
	add.s64 	%rd39, %rd14, %rd34;
	ld.global.f32 	%f16, [%rd39];
	and.b32  	%r31, %r21, 124;
	shl.b32 	%r32, %r15, 8;
	or.b32  	%r33, %r32, %r31;
	mov.u32 	%r34, _ZZ18gemm_256_32x32_16kiiiPfS_S_E4sh_B;
	add.s32 	%r4, %r34, %r33;
	st.shared.f32 	[%r4], %f16;
	ld.global.f32 	%f17, [%rd39+4];
	st.shared.f32 	[%r4+128], %f17;
	setp.lt.s32 	%p1, %r11, 1;
	mov.f32 	%f167, 0f00000000;
	mov.f32 	%f168, %f167;
	mov.f32 	%f169, %f167;
	mov.f32 	%f170, %f167;
	@%p1 bra 	$L__BB10_5;
	shl.b32 	%r5, %r10, 3;
	mov.f32 	%f170, 0f00000000;
	mov.b32 	%r47, 0;
	mov.u32 	%r48, %r47;
	mov.f32 	%f169, %f170;
	mov.f32 	%f168, %f170;
	mov.f32 	%f167, %f170;
$L__BB10_2:
	bar.sync 	0;
	add.s32 	%r36, %r48, %r2;
	add.s32 	%r37, %r48, %r1;
	shl.b32 	%r38, %r36, 2;
	add.s32 	%r40, %r27, %r38;
	ld.shared.v4.f32 	{%f19, %f20, %f21, %f22}, [%r40];
	shl.b32 	%r41, %r37, 2;
	add.s32 	%r43, %r34, %r41;
	ld.shared.f32 	%f23, [%r43];
	fma.rn.f32 	%f24, %f19, %f23, %f167;
	fma.rn.f32 	%f25, %f20, %f23, %f168;
	fma.rn.f32 	%f26, %f21, %f23, %f169;
	fma.rn.f32 	%f27, %f22, %f23, %f170;
	ld.shared.v4.f32 	{%f28, %f29, %f30, %f31}, [%r40+128];
	ld.shared.f32 	%f32, [%r43+128];
	fma.rn.f32 	%f33, %f28, %f32, %f24;
	fma.rn.f32 	%f34, %f29, %f32, %f25;
	fma.rn.f32 	%f35, %f30, %f32, %f26;
	fma.rn.f32 	%f36, %f31, %f32, %f27;
	ld.shared.v4.f32 	{%f37, %f38, %f39, %f40}, [%r40+256];
	ld.shared.f32 	%f41, [%r43+256];
	fma.rn.f32 	%f42, %f37, %f41, %f33;
	fma.rn.f32 	%f43, %f38, %f41, %f34;
	fma.rn.f32 	%f44, %f39, %f41, %f35;
	fma.rn.f32 	%f45, %f40, %f41, %f36;
	ld.shared.v4.f32 	{%f46, %f47, %f48, %f49}, [%r40+384];
	ld.shared.f32 	%f50, [%r43+384];
	fma.rn.f32 	%f51, %f46, %f50, %f42;
	fma.rn.f32 	%f52, %f47, %f50, %f43;
	fma.rn.f32 	%f53, %f48, %f50, %f44;
	fma.rn.f32 	%f54, %f49, %f50, %f45;
	ld.shared.v4.f32 	{%f55, %f56, %f57, %f58}, [%r40+512];
	ld.shared.f32 	%f59, [%r43+512];
	fma.rn.f32 	%f60, %f55, %f59, %f51;
	fma.rn.f32 	%f61, %f56, %f59, %f52;
	fma.rn.f32 	%f62, %f57, %f59, %f53;
	fma.rn.f32 	%f63, %f58, %f59, %f54;
	ld.shared.v4.f32 	{%f64, %f65, %f66, %f67}, [%r40+640];
	ld.shared.f32 	%f68, [%r43+640];
	fma.rn.f32 	%f69, %f64, %f68, %f60;
	fma.rn.f32 	%f70, %f65, %f68, %f61;
	fma.rn.f32 	%f71, %f66, %f68, %f62;
	fma.rn.f32 	%f72, %f67, %f68, %f63;
	ld.shared.v4.f32 	{%f73, %f74, %f75, %f76}, [%r40+768];
	ld.shared.f32 	%f77, [%r43+768];
	fma.rn.f32 	%f78, %f73, %f77, %f69;
	fma.rn.f32 	%f79, %f74, %f77, %f70;
	fma.rn.f32 	%f80, %f75, %f77, %f71;
	fma.rn.f32 	%f81, %f76, %f77, %f72;
	ld.shared.v4.f32 	{%f82, %f83, %f84, %f85}, [%r40+896];
	ld.shared.f32 	%f86, [%r43+896];
	fma.rn.f32 	%f87, %f82, %f86, %f78;
	fma.rn.f32 	%f88, %f83, %f86, %f79;
	fma.rn.f32 	%f89, %f84, %f86, %f80;
	fma.rn.f32 	%f90, %f85, %f86, %f81;
	ld.shared.v4.f32 	{%f91, %f92, %f93, %f94}, [%r40+1024];
	ld.shared.f32 	%f95, [%r43+1024];
	fma.rn.f32 	%f96, %f91, %f95, %f87;
	fma.rn.f32 	%f97, %f92, %f95, %f88;
	fma.rn.f32 	%f98, %f93, %f95, %f89;
	fma.rn.f32 	%f99, %f94, %f95, %f90;
	ld.shared.v4.f32 	{%f100, %f101, %f102, %f103}, [%r40+1152];
	ld.shared.f32 	%f104, [%r43+1152];
	fma.rn.f32 	%f105, %f100, %f104, %f96;
	fma.rn.f32 	%f106, %f101, %f104, %f97;
	fma.rn.f32 	%f107, %f102, %f104, %f98;
	fma.rn.f32 	%f108, %f103, %f104, %f99;
	ld.shared.v4.f32 	{%f109, %f110, %f111, %f112}, [%r40+1280];
	ld.shared.f32 	%f113, [%r43+1280];
	fma.rn.f32 	%f114, %f109, %f113, %f105;
	fma.rn.f32 	%f115, %f110, %f113, %f106;
	fma.rn.f32 	%f116, %f111, %f113, %f107;
	fma.rn.f32 	%f117, %f112, %f113, %f108;
	ld.shared.v4.f32 	{%f118, %f119, %f120, %f121}, [%r40+1408];
	ld.shared.f32 	%f122, [%r43+1408];
	fma.rn.f32 	%f123, %f118, %f122, %f114;
	fma.rn.f32 	%f124, %f119, %f122, %f115;
	fma.rn.f32 	%f125, %f120, %f122, %f116;
	fma.rn.f32 	%f126, %f121, %f122, %f117;
	ld.shared.v4.f32 	{%f127, %f128, %f129, %f130}, [%r40+1536];
	ld.shared.f32 	%f131, [%r43+1536];
	fma.rn.f32 	%f132, %f127, %f131, %f123;
	fma.rn.f32 	%f133, %f128, %f131, %f124;
	fma.rn.f32 	%f134, %f129, %f131, %f125;
	fma.rn.f32 	%f135, %f130, %f131, %f126;
	ld.shared.v4.f32 	{%f136, %f137, %f138, %f139}, [%r40+1664];
	ld.shared.f32 	%f140, [%r43+1664];
	fma.rn.f32 	%f141, %f136, %f140, %f132;
	fma.rn.f32 	%f142, %f137, %f140, %f133;
	fma.rn.f32 	%f143, %f138, %f140, %f134;
	fma.rn.f32 	%f144, %f139, %f140, %f135;
	ld.shared.v4.f32 	{%f145, %f146, %f147, %f148}, [%r40+1792];
	ld.shared.f32 	%f149, [%r43+1792];
	fma.rn.f32 	%f150, %f145, %f149, %f141;
	fma.rn.f32 	%f151, %f146, %f149, %f142;
	fma.rn.f32 	%f152, %f147, %f149, %f143;
	fma.rn.f32 	%f153, %f148, %f149, %f144;
	ld.shared.v4.f32 	{%f154, %f155, %f156, %f157}, [%r40+1920];
	ld.shared.f32 	%f158, [%r43+1920];
	fma.rn.f32 	%f167, %f154, %f158, %f150;
	fma.rn.f32 	%f168, %f155, %f158, %f151;
	fma.rn.f32 	%f169, %f156, %f158, %f152;
	fma.rn.f32 	%f170, %f157, %f158, %f153;
	xor.b32  	%r48, %r48, 512;
	add.s32 	%r47, %r47, 16;
	setp.ge.s32 	%p2, %r47, %r11;
	@%p2 bra 	$L__BB10_4;
	mul.wide.s32 	%rd35, %r5, 8;
	add.s64 	%rd38, %rd38, %rd35;
	shl.b32 	%r44, %r48, 2;
	add.s32 	%r45, %r3, %r44;
	ld.global.v2.f32 	{%f159, %f160}, [%rd38];
	st.shared.v2.f32 	[%r45], {%f159, %f160};
	add.s64 	%rd7, %rd39, 64;
	ld.global.f32 	%f161, [%rd39+64];
	add.s32 	%r46, %r4, %r44;
	st.shared.f32 	[%r46], %f161;
	ld.global.f32 	%f162, [%rd39+68];
	st.shared.f32 	[%r46+128], %f162;
	mov.u64 	%rd39, %rd7;
$L__BB10_4:
	setp.lt.s32 	%p3, %r47, %r11;
	@%p3 bra 	$L__BB10_2;
$L__BB10_5:
	st.global.v4.f32 	[%rd1], {%f167, %f168, %f169, %f170};
	ret;

}
	// .globl	_Z20gemm_256_64x64__origiiiPfS_S_
.visible .entry _Z20gemm_256_64x64__origiiiPfS_S_(
	.param .u32 _Z20gemm_256_64x64__origiiiPfS_S__param_0,
	.param .u32 _Z20gemm_256_64x64__origiiiPfS_S__param_1,
	.param .u32 _Z20gemm_256_64x64__origiiiPfS_S__param_2,
	.param .u64 .ptr .align 1 _Z20gemm_256_64x64__origiiiPfS_S__param_3,
	.param .u64 .ptr .align 1 _Z20gemm_256_64x64__origiiiPfS_S__param_4,
	.param .u64 .ptr .align 1 _Z20gemm_256_64x64__origiiiPfS_S__param_5
)
{
	.reg .pred 	%p<4>;
	.reg .b32 	%r<55>;
	.reg .b32 	%f<283>;
	.reg .b64 	%rd<42>;
	// demoted variable
	.shared .align 4 .b8 _ZZ20gemm_256_64x64__origiiiPfS_S_E4sh_A[4096];
	// demoted variable
	.shared .align 4 .b8 _ZZ20gemm_256_64x64__origiiiPfS_S_E4sh_B[4096];
	ld.param.u32 	%r6, [_Z20gemm_256_64x64__origiiiPfS_S__param_0];
	ld.param.u32 	%r7, [_Z20gemm_256_64x64__origiiiPfS_S__param_2];
	ld.param.u64 	%rd10, [_Z20gemm_256_64x64__origiiiPfS_S__param_3];
	ld.param.u64 	%rd11, [_Z20gemm_256_64x64__origiiiPfS_S__param_4];
	ld.param.u64 	%rd12, [_Z20gemm_256_64x64__origiiiPfS_S__param_5];
	cvta.to.global.u64 	%rd13, %rd12;
	cvta.to.global.u64 	%rd14, %rd11;
	cvta.to.global.u64 	%rd15, %rd10;
	mov.u32 	%r8, %ctaid.y;
	shl.b32 	%r9, %r8, 6;
	mov.u32 	%r10, %ctaid.x;
	shl.b32 	%r11, %r10, 6;
	mul.lo.s32 	%r12, %r6, %r9;
	cvt.s64.s32 	%rd16, %r12;
	cvt.s64.s32 	%rd17, %r11;
	mov.u32 	%r13, %tid.x;
	shl.b32 	%r14, %r13, 2;
	and.b32  	%r15, %r14, 28;
	cvt.u64.u32 	%rd18, %r15;
	shr.u32 	%r16, %r13, 3;
	mul.lo.s32 	%r17, %r6, %r16;
	cvt.u64.u32 	%rd19, %r17;
	or.b64  	%rd20, %rd18, %rd17;
	add.s64 	%rd21, %rd20, %rd16;
	add.s64 	%rd22, %rd21, %rd19;
	shl.b64 	%rd23, %rd22, 2;
	add.s64 	%rd1, %rd13, %rd23;
	shl.b32 	%r18, %r13, 1;
	and.b32  	%r19, %r18, 62;
	cvt.u64.u32 	%rd24, %r19;
	or.b64  	%rd25, %rd24, %rd17;
	shr.u32 	%r20, %r13, 5;
	mul.lo.s32 	%r21, %r6, %r20;
	cvt.u64.u32 	%rd26, %r21;
	add.s64 	%rd27, %rd25, %rd26;
	shl.b64 	%rd28, %rd27, 2;
	add.s64 	%rd40, %rd15, %rd28;
	shl.b32 	%r22, %r13, 3;
	mov.u32 	%r23, _ZZ20gemm_256_64x64__origiiiPfS_S_E4sh_A;
	add.s32 	%r24, %r23, %r22;
	ld.global.v2.f32 	{%f50, %f51}, [%rd40];
	st.shared.v2.f32 	[%r24], {%f50, %f51};
	mul.lo.s32 	%r25, %r7, %r9;
	cvt.s64.s32 	%rd29, %r25;
	and.b32  	%r26, %r20, 30;
	cvt.u64.u32 	%rd30, %r26;
	or.b64  	%rd31, %rd29, %rd30;
	and.b32  	%r27, %r13, 63;
	mul.lo.s32 	%r28, %r7, %r27;
	cvt.u64.u32 	%rd32, %r28;
	add.s64 	%rd33, %rd31, %rd32;
	shl.b64 	%rd34, %rd33, 2;
	add.s64 	%rd41, %rd14, %rd34;
	mov.u32 	%r29, _ZZ20gemm_256_64x64__origiiiPfS_S_E4sh_B;
	add.s32 	%r1, %r29, %r22;
	ld.global.v2.f32 	{%f52, %f53}, [%rd41];
	st.shared.v2.f32 	[%r1], {%f52, %f53};
	setp.lt.s32 	%p1, %r7, 1;
	mov.f32 	%f267, 0f00000000;
	mov.f32 	%f268, %f267;
	mov.f32 	%f269, %f267;
	mov.f32 	%f270, %f267;
	mov.f32 	%f271, %f267;
	mov.f32 	%f272, %f267;
	mov.f32 	%f273, %f267;
	mov.f32 	%f274, %f267;
	mov.f32 	%f275, %f267;
	mov.f32 	%f276, %f267;
	mov.f32 	%f277, %f267;
	mov.f32 	%f278, %f267;
	mov.f32 	%f279, %f267;
	mov.f32 	%f280, %f267;
	mov.f32 	%f281, %f267;
	mov.f32 	%f282, %f267;
	@%p1 bra 	$L__BB11_5;
	mov.f32 	%f282, 0f00000000;
	mov.b32 	%r53, 0;
	mov.u32 	%r54, %r53;
	mov.f32 	%f281, %f282;
	mov.f32 	%f280, %f282;
	mov.f32 	%f279, %f282;
	mov.f32 	%f278, %f282;
	mov.f32 	%f277, %f282;
	mov.f32 	%f276, %f282;
	mov.f32 	%f275, %f282;
	mov.f32 	%f274, %f282;
	mov.f32 	%f273, %f282;
	mov.f32 	%f272, %f282;
	mov.f32 	%f271, %f282;
	mov.f32 	%f270, %f282;
	mov.f32 	%f269, %f282;
	mov.f32 	%f268, %f282;
	mov.f32 	%f267, %f282;
$L__BB11_2:
	bar.sync 	0;
	mov.u32 	%r31, %tid.x;
	shl.b32 	%r32, %r31, 2;
	and.b32  	%r33, %r32, 28;
	add.s32 	%r34, %r54, %r33;
	shr.u32 	%r35, %r31, 2;
	and.b32  	%r36, %r35, 254;
	add.s32 	%r37, %r54, %r36;
	shl.b32 	%r38, %r34, 2;
	mov.u32 	%r39, _ZZ20gemm_256_64x64__origiiiPfS_S_E4sh_A;
	add.s32 	%r40, %r39, %r38;
	ld.shared.v4.f32 	{%f55, %f56, %f57, %f58}, [%r40];
	ld.shared.v4.f32 	{%f59, %f60, %f61, %f62}, [%r40+128];
	shl.b32 	%r41, %r37, 2;
	mov.u32 	%r42, _ZZ20gemm_256_64x64__origiiiPfS_S_E4sh_B;
	add.s32 	%r43, %r42, %r41;
	ld.shared.f32 	%f63, [%r43];
	ld.shared.f32 	%f64, [%r43+256];
	fma.rn.f32 	%f65, %f55, %f63, %f272;
	fma.rn.f32 	%f66, %f56, %f63, %f271;
	fma.rn.f32 	%f67, %f57, %f63, %f270;
	fma.rn.f32 	%f68, %f58, %f63, %f269;
	fma.rn.f32 	%f69, %f59, %f63, %f268;
	fma.rn.f32 	%f70, %f60, %f63, %f267;
	fma.rn.f32 	%f71, %f61, %f63, %f273;
	fma.rn.f32 	%f72, %f62, %f63, %f274;
	fma.rn.f32 	%f73, %f55, %f64, %f275;
	fma.rn.f32 	%f74, %f56, %f64, %f276;
	fma.rn.f32 	%f75, %f57, %f64, %f277;
	fma.rn.f32 	%f76, %f58, %f64, %f278;
	fma.rn.f32 	%f77, %f59, %f64, %f279;
	fma.rn.f32 	%f78, %f60, %f64, %f280;
	fma.rn.f32 	%f79, %f61, %f64, %f281;
	fma.rn.f32 	%f80, %f62, %f64, %f282;
	ld.shared.v4.f32 	{%f81, %f82, %f83, %f84}, [%r40+256];
	ld.shared.v4.f32 	{%f85, %f86, %f87, %f88}, [%r40+384];
	ld.shared.f32 	%f89, [%r43+4];
	ld.shared.f32 	%f90, [%r43+260];
	fma.rn.f32 	%f91, %f81, %f89, %f65;
	fma.rn.f32 	%f92, %f82, %f89, %f66;
	fma.rn.f32 	%f93, %f83, %f89, %f67;
	fma.rn.f32 	%f94, %f84, %f89, %f68;
	fma.rn.f32 	%f95, %f85, %f89, %f69;
	fma.rn.f32 	%f96, %f86, %f89, %f70;
	fma.rn.f32 	%f97, %f87, %f89, %f71;
	fma.rn.f32 	%f98, %f88, %f89, %f72;
	fma.rn.f32 	%f99, %f81, %f90, %f73;
	fma.rn.f32 	%f100, %f82, %f90, %f74;
	fma.rn.f32 	%f101, %f83, %f90, %f75;
	fma.rn.f32 	%f102, %f84, %f90, %f76;
	fma.rn.f32 	%f103, %f85, %f90, %f77;
	fma.rn.f32 	%f104, %f86, %f90, %f78;
	fma.rn.f32 	%f105, %f87, %f90, %f79;
	fma.rn.f32 	%f106, %f88, %f90, %f80;
	ld.shared.v4.f32 	{%f107, %f108, %f109, %f110}, [%r40+512];
	ld.shared.v4.f32 	{%f111, %f112, %f113, %f114}, [%r40+640];
	ld.shared.f32 	%f115, [%r43+512];
	ld.shared.f32 	%f116, [%r43+768];
	fma.rn.f32 	%f117, %f107, %f115, %f91;
	fma.rn.f32 	%f118, %f108, %f115, %f92;
	fma.rn.f32 	%f119, %f109, %f115, %f93;
	fma.rn.f32 	%f120, %f110, %f115, %f94;
	fma.rn.f32 	%f121, %f111, %f115, %f95;
	fma.rn.f32 	%f122, %f112, %f115, %f96;
	fma.rn.f32 	%f123, %f113, %f115, %f97;
	fma.rn.f32 	%f124, %f114, %f115, %f98;
	fma.rn.f32 	%f125, %f107, %f116, %f99;
	fma.rn.f32 	%f126, %f108, %f116, %f100;
	fma.rn.f32 	%f127, %f109, %f116, %f101;
	fma.rn.f32 	%f128, %f110, %f116, %f102;
	fma.rn.f32 	%f129, %f111, %f116, %f103;
	fma.rn.f32 	%f130, %f112, %f116, %f104;
	fma.rn.f32 	%f131, %f113, %f116, %f105;
	fma.rn.f32 	%f132, %f114, %f116, %f106;
	ld.shared.v4.f32 	{%f133, %f134, %f135, %f136}, [%r40+768];
	ld.shared.v4.f32 	{%f137, %f138, %f139, %f140}, [%r40+896];
	ld.shared.f32 	%f141, [%r43+516];
	ld.shared.f32 	%f142, [%r43+772];
	fma.rn.f32 	%f143, %f133, %f141, %f117;
	fma.rn.f32 	%f144, %f134, %f141, %f118;
	fma.rn.f32 	%f145, %f135, %f141, %f119;
	fma.rn.f32 	%f146, %f136, %f141, %f120;
	fma.rn.f32 	%f147, %f137, %f141, %f121;
	fma.rn.f32 	%f148, %f138, %f141, %f122;
	fma.rn.f32 	%f149, %f139, %f141, %f123;
	fma.rn.f32 	%f150, %f140, %f141, %f124;
	fma.rn.f32 	%f151, %f133, %f142, %f125;
	fma.rn.f32 	%f152, %f134, %f142, %f126;
	fma.rn.f32 	%f153, %f135, %f142, %f127;
	fma.rn.f32 	%f154, %f136, %f142, %f128;
	fma.rn.f32 	%f155, %f137, %f142, %f129;
	fma.rn.f32 	%f156, %f138, %f142, %f130;
	fma.rn.f32 	%f157, %f139, %f142, %f131;
	fma.rn.f32 	%f158, %f140, %f142, %f132;
	ld.shared.v4.f32 	{%f159, %f160, %f161, %f162}, [%r40+1024];
	ld.shared.v4.f32 	{%f163, %f164, %f165, %f166}, [%r40+1152];
	ld.shared.f32 	%f167, [%r43+1024];
	ld.shared.f32 	%f168, [%r43+1280];
	fma.rn.f32 	%f169, %f159, %f167, %f143;
	fma.rn.f32 	%f170, %f160, %f167, %f144;
	fma.rn.f32 	%f171, %f161, %f167, %f145;
	fma.rn.f32 	%f172, %f162, %f167, %f146;
	fma.rn.f32 	%f173, %f163, %f167, %f147;
	fma.rn.f32 	%f174, %f164, %f167, %f148;
	fma.rn.f32 	%f175, %f165, %f167, %f149;
	fma.rn.f32 	%f176, %f166, %f167, %f150;
	fma.rn.f32 	%f177, %f159, %f168, %f151;
	fma.rn.f32 	%f178, %f160, %f168, %f152;
	fma.rn.f32 	%f179, %f161, %f168, %f153;
	fma.rn.f32 	%f180, %f162, %f168, %f154;
	fma.rn.f32 	%f181, %f163, %f168, %f155;
	fma.rn.f32 	%f182, %f164, %f168, %f156;
	fma.rn.f32 	%f183, %f165, %f168, %f157;
	fma.rn.f32 	%f184, %f166, %f168, %f158;
	ld.shared.v4.f32 	{%f185, %f186, %f187, %f188}, [%r40+1280];
	ld.shared.v4.f32 	{%f189, %f190, %f191, %f192}, [%r40+1408];
	ld.shared.f32 	%f193, [%r43+1028];
	ld.shared.f32 	%f194, [%r43+1284];
	fma.rn.f32 	%f195, %f185, %f193, %f169;
	fma.rn.f32 	%f196, %f186, %f193, %f170;
	fma.rn.f32 	%f197, %f187, %f193, %f171;
	fma.rn.f32 	%f198, %f188, %f193, %f172;
	fma.rn.f32 	%f199, %f189, %f193, %f173;
	fma.rn.f32 	%f200, %f190, %f193, %f174;
	fma.rn.f32 	%f201, %f191, %f193, %f175;
	fma.rn.f32 	%f202, %f192, %f193, %f176;
	fma.rn.f32 	%f203, %f185, %f194, %f177;
	fma.rn.f32 	%f204, %f186, %f194, %f178;
	fma.rn.f32 	%f205, %f187, %f194, %f179;
	fma.rn.f32 	%f206, %f188, %f194, %f180;
	fma.rn.f32 	%f207, %f189, %f194, %f181;
	fma.rn.f32 	%f208, %f190, %f194, %f182;
	fma.rn.f32 	%f209, %f191, %f194, %f183;
	fma.rn.f32 	%f210, %f192, %f194, %f184;
	ld.shared.v4.f32 	{%f211, %f212, %f213, %f214}, [%r40+1536];
	ld.shared.v4.f32 	{%f215, %f216, %f217, %f218}, [%r40+1664];
	ld.shared.f32 	%f219, [%r43+1536];
	ld.shared.f32 	%f220, [%r43+1792];
	fma.rn.f32 	%f221, %f211, %f219, %f195;
	fma.rn.f32 	%f222, %f212, %f219, %f196;
	fma.rn.f32 	%f223, %f213, %f219, %f197;
	fma.rn.f32 	%f224, %f214, %f219, %f198;
	fma.rn.f32 	%f225, %f215, %f219, %f199;
	fma.rn.f32 	%f226, %f216, %f219, %f200;
	fma.rn.f32 	%f227, %f217, %f219, %f201;
	fma.rn.f32 	%f228, %f218, %f219, %f202;
	fma.rn.f32 	%f229, %f211, %f220, %f203;
	fma.rn.f32 	%f230, %f212, %f220, %f204;
	fma.rn.f32 	%f231, %f213, %f220, %f205;
	fma.rn.f32 	%f232, %f214, %f220, %f206;
	fma.rn.f32 	%f233, %f215, %f220, %f207;
	fma.rn.f32 	%f234, %f216, %f220, %f208;
	fma.rn.f32 	%f235, %f217, %f220, %f209;
	fma.rn.f32 	%f236, %f218, %f220, %f210;
	ld.shared.v4.f32 	{%f237, %f238, %f239, %f240}, [%r40+1792];
	ld.shared.v4.f32 	{%f241, %f242, %f243, %f244}, [%r40+1920];
	ld.shared.f32 	%f245, [%r43+1540];
	ld.shared.f32 	%f246, [%r43+1796];
	fma.rn.f32 	%f272, %f237, %f245, %f221;
	fma.rn.f32 	%f271, %f238, %f245, %f222;
	fma.rn.f32 	%f270, %f239, %f245, %f223;
	fma.rn.f32 	%f269, %f240, %f245, %f224;
	fma.rn.f32 	%f268, %f241, %f245, %f225;
	fma.rn.f32 	%f267, %f242, %f245, %f226;
	fma.rn.f32 	%f273, %f243, %f245, %f227;
	fma.rn.f32 	%f274, %f244, %f245, %f228;
	fma.rn.f32 	%f275, %f237, %f246, %f229;
	fma.rn.f32 	%f276, %f238, %f246, %f230;
	fma.rn.f32 	%f277, %f239, %f246, %f231;
	fma.rn.f32 	%f278, %f240, %f246, %f232;
	fma.rn.f32 	%f279, %f241, %f246, %f233;
	fma.rn.f32 	%f280, %f242, %f246, %f234;
	fma.rn.f32 	%f281, %f243, %f246, %f235;
	fma.rn.f32 	%f282, %f244, %f246, %f236;
	xor.b32  	%r54, %r54, 512;
	add.s32 	%r53, %r53, 8;
	setp.ge.s32 	%p2, %r53, %r7;
	@%p2 bra 	$L__BB11_4;
	shl.b32 	%r44, %r6, 2;
	mul.wide.s32 	%rd35, %r44, 8;
	add.s64 	%rd40, %rd40, %rd35;
	mov.u32 	%r45, %tid.x;
	shl.b32 	%r46, %r45, 3;
	mov.u32 	%r47, _ZZ20gemm_256_64x64__origiiiPfS_S_E4sh_A;
	add.s32 	%r48, %r47, %r46;
	shl.b32 	%r49, %r54, 2;
	add.s32 	%r50, %r48, %r49;
	ld.global.v2.f32 	{%f247, %f248}, [%rd40];
	st.shared.v2.f32 	[%r50], {%f247, %f248};
	add.s64 	%rd7, %rd41, 32;
	add.s32 	%r51, %r1, %r49;
	ld.global.v2.f32 	{%f249, %f250}, [%rd41+32];
	st.shared.v2.f32 	[%r51], {%f249, %f250};
	mov.u64 	%rd41, %rd7;
$L__BB11_4:
	setp.lt.s32 	%p3, %r53, %r7;
	@%p3 bra 	$L__BB11_2;
$L__BB11_5:
	st.global.v4.f32 	[%rd1], {%f272, %f271, %f270, %f269};
	st.global.v4.f32 	[%rd1+128], {%f268, %f267, %f273, %f274};
	shl.b32 	%r52, %r6, 3;
	mul.wide.s32 	%rd36, %r52, 16;
	add.s64 	%rd37, %rd1, %rd36;
	st.global.v4.f32 	[%rd37], {%f275, %f276, %f277, %f278};
	st.global.v4.f32 	[%rd37+128], {%f279, %f280, %f281, %f282};
	ret;

}
	// .globl	_Z19gemm_256_64x64_16_2iiiPfS_S_
.visible .entry _Z19gemm_256_64x64_16_2iiiPfS_S_(
	.param .u32 _Z19gemm_256_64x64_16_2iiiPfS_S__param_0,
	.param .u32 _Z19gemm_256_64x64_16_2iiiPfS_S__param_1,
	.param .u32 _Z19gemm_256_64x64_16_2iiiPfS_S__param_2,
	.param .u64 .ptr .align 1 _Z19gemm_256_64x64_16_2iiiPfS_S__param_3,
	.param .u64 .ptr .align 1 _Z19gemm_256_64x64_16_2iiiPfS_S__param_4,
	.param .u64 .ptr .align 1 _Z19gemm_256_64x64_16_2iiiPfS_S__param_5
)
{
	.reg .pred 	%p<4>;
	.reg .b32 	%r<60>;
	.reg .b32 	%f<499>;
	.reg .b64 	%rd<42>;
	// demoted variable
	.shared .align 4 .b8 _ZZ19gemm_256_64x64_16_2iiiPfS_S_E4sh_A[8192];
	// demoted variable
	.shared .align 4 .b8 _ZZ19gemm_256_64x64_16_2iiiPfS_S_E4sh_B[8192];
	ld.param.u32 	%r6, [_Z19gemm_256_64x64_16_2iiiPfS_S__param_0];
	ld.param.u32 	%r7, [_Z19gemm_256_64x64_16_2iiiPfS_S__param_2];
	ld.param.u64 	%rd10, [_Z19gemm_256_64x64_16_2iiiPfS_S__param_3];
	ld.param.u64 	%rd11, [_Z19gemm_256_64x64_16_2iiiPfS_S__param_4];
	ld.param.u64 	%rd12, [_Z19gemm_256_64x64_16_2iiiPfS_S__param_5];
	cvta.to.global.u64 	%rd13, %rd12;
	cvta.to.global.u64 	%rd14, %rd11;
	cvta.to.global.u64 	%rd15, %rd10;
	mov.u32 	%r1, %tid.x;
	shr.u32 	%r8, %r1, 3;
	shr.u32 	%r9, %r1, 4;
	mov.u32 	%r10, %ctaid.y;
	shl.b32 	%r11, %r10, 6;
	mov.u32 	%r12, %ctaid.x;
	shl.b32 	%r13, %r12, 6;
	mul.lo.s32 	%r14, %r6, %r11;
	cvt.s64.s32 	%rd16, %r14;
	cvt.s64.s32 	%rd17, %r13;
	shl.b32 	%r15, %r1, 2;
	and.b32  	%r16, %r15, 28;
	cvt.u64.u32 	%rd18, %r16;
	mul.lo.s32 	%r17, %r6, %r8;
	cvt.s64.s32 	%rd19, %r17;
	or.b64  	%rd20, %rd18, %rd17;
	add.s64 	%rd21, %rd20, %rd16;
	add.s64 	%rd22, %rd21, %rd19;
	shl.b64 	%rd23, %rd22, 2;
	add.s64 	%rd1, %rd13, %rd23;
	and.b32  	%r18, %r15, 60;
	cvt.u64.u32 	%rd24, %r18;
	or.b64  	%rd25, %rd24, %rd17;
	mul.lo.s32 	%r19, %r6, %r9;
	cvt.s64.s32 	%rd26, %r19;
	add.s64 	%rd27, %rd25, %rd26;
	shl.b64 	%rd28, %rd27, 2;
	add.s64 	%rd40, %rd15, %rd28;
	shl.b32 	%r20, %r1, 4;
	mov.u32 	%r21, _ZZ19gemm_256_64x64_16_2iiiPfS_S_E4sh_A;
	add.s32 	%r22, %r21, %r20;
	ld.global.v4.f32 	{%f50, %f51, %f52, %f53}, [%rd40];
	st.shared.v4.f32 	[%r22], {%f50, %f51, %f52, %f53};
	mul.lo.s32 	%r23, %r7, %r11;
	cvt.s64.s32 	%rd29, %r23;
	shr.u32 	%r24, %r1, 5;
	and.b32  	%r25, %r24, 30;
	cvt.u64.u32 	%rd30, %r25;
	or.b64  	%rd31, %rd29, %rd30;
	and.b32  	%r26, %r1, 63;
	mul.lo.s32 	%r27, %r7, %r26;
	cvt.u64.u32 	%rd32, %r27;
	add.s64 	%rd33, %rd31, %rd32;
	shl.b64 	%rd34, %rd33, 2;
	add.s64 	%rd41, %rd14, %rd34;
	shl.b32 	%r28, %r1, 3;
	mov.u32 	%r29, _ZZ19gemm_256_64x64_16_2iiiPfS_S_E4sh_B;
	add.s32 	%r30, %r29, %r28;
	ld.global.v2.f32 	{%f54, %f55}, [%rd41];
	st.shared.v2.f32 	[%r30], {%f54, %f55};
	ld.global.v2.f32 	{%f56, %f57}, [%rd41+32];
	st.shared.v2.f32 	[%r30+2048], {%f56, %f57};
	setp.lt.s32 	%p1, %r7, 1;
	mov.f32 	%f483, 0f00000000;
	mov.f32 	%f484, %f483;
	mov.f32 	%f485, %f483;
	mov.f32 	%f486, %f483;
	mov.f32 	%f487, %f483;
	mov.f32 	%f488, %f483;
	mov.f32 	%f489, %f483;
	mov.f32 	%f490, %f483;
	mov.f32 	%f491, %f483;
	mov.f32 	%f492, %f483;
	mov.f32 	%f493, %f483;
	mov.f32 	%f494, %f483;
	mov.f32 	%f495, %f483;
	mov.f32 	%f496, %f483;
	mov.f32 	%f497, %f483;
	mov.f32 	%f498, %f483;
	@%p1 bra 	$L__BB12_5;
	mov.f32 	%f498, 0f00000000;
	mov.b32 	%r58, 0;
	mov.u32 	%r59, %r58;
	mov.f32 	%f497, %f498;
	mov.f32 	%f496, %f498;
	mov.f32 	%f495, %f498;
	mov.f32 	%f494, %f498;
	mov.f32 	%f493, %f498;
	mov.f32 	%f492, %f498;
	mov.f32 	%f491, %f498;
	mov.f32 	%f490, %f498;
	mov.f32 	%f489, %f498;
	mov.f32 	%f488, %f498;
	mov.f32 	%f487, %f498;
	mov.f32 	%f486, %f498;
	mov.f32 	%f485, %f498;
	mov.f32 	%f484, %f498;
	mov.f32 	%f483, %f498;
$L__BB12_2:
	bar.sync 	0;
	shl.b32 	%r32, %r1, 2;
	and.b32  	%r33, %r32, 28;
	add.s32 	%r34, %r59, %r33;
	shr.u32 	%r35, %r1, 2;
	and.b32  	%r36, %r35, 254;
	add.s32 	%r37, %r59, %r36;
	shl.b32 	%r38, %r34, 2;
	mov.u32 	%r39, _ZZ19gemm_256_64x64_16_2iiiPfS_S_E4sh_A;
	add.s32 	%r40, %r39, %r38;
	ld.shared.v4.f32 	{%f59, %f60, %f61, %f62}, [%r40];
	ld.shared.v4.f32 	{%f63, %f64, %f65, %f66}, [%r40+128];
	shl.b32 	%r41, %r37, 2;
	mov.u32 	%r42, _ZZ19gemm_256_64x64_16_2iiiPfS_S_E4sh_B;
	add.s32 	%r43, %r42, %r41;
	ld.shared.f32 	%f67, [%r43];
	ld.shared.f32 	%f68, [%r43+256];
	fma.rn.f32 	%f69, %f59, %f67, %f488;
	fma.rn.f32 	%f70, %f60, %f67, %f487;
	fma.rn.f32 	%f71, %f61, %f67, %f486;
	fma.rn.f32 	%f72, %f62, %f67, %f485;
	fma.rn.f32 	%f73, %f63, %f67, %f484;
	fma.rn.f32 	%f74, %f64, %f67, %f483;
	fma.rn.f32 	%f75, %f65, %f67, %f489;
	fma.rn.f32 	%f76, %f66, %f67, %f490;
	fma.rn.f32 	%f77, %f59, %f68, %f491;
	fma.rn.f32 	%f78, %f60, %f68, %f492;
	fma.rn.f32 	%f79, %f61, %f68, %f493;
	fma.rn.f32 	%f80, %f62, %f68, %f494;
	fma.rn.f32 	%f81, %f63, %f68, %f495;
	fma.rn.f32 	%f82, %f64, %f68, %f496;
	fma.rn.f32 	%f83, %f65, %f68, %f497;
	fma.rn.f32 	%f84, %f66, %f68, %f498;
	ld.shared.v4.f32 	{%f85, %f86, %f87, %f88}, [%r40+256];
	ld.shared.v4.f32 	{%f89, %f90, %f91, %f92}, [%r40+384];
	ld.shared.f32 	%f93, [%r43+4];
	ld.shared.f32 	%f94, [%r43+260];
	fma.rn.f32 	%f95, %f85, %f93, %f69;
	fma.rn.f32 	%f96, %f86, %f93, %f70;
	fma.rn.f32 	%f97, %f87, %f93, %f71;
	fma.rn.f32 	%f98, %f88, %f93, %f72;
	fma.rn.f32 	%f99, %f89, %f93, %f73;
	fma.rn.f32 	%f100, %f90, %f93, %f74;
	fma.rn.f32 	%f101, %f91, %f93, %f75;
	fma.rn.f32 	%f102, %f92, %f93, %f76;
	fma.rn.f32 	%f103, %f85, %f94, %f77;
	fma.rn.f32 	%f104, %f86, %f94, %f78;
	fma.rn.f32 	%f105, %f87, %f94, %f79;
	fma.rn.f32 	%f106, %f88, %f94, %f80;
	fma.rn.f32 	%f107, %f89, %f94, %f81;
	fma.rn.f32 	%f108, %f90, %f94, %f82;
	fma.rn.f32 	%f109, %f91, %f94, %f83;
	fma.rn.f32 	%f110, %f92, %f94, %f84;
	ld.shared.v4.f32 	{%f111, %f112, %f113, %f114}, [%r40+512];
	ld.shared.v4.f32 	{%f115, %f116, %f117, %f118}, [%r40+640];
	ld.shared.f32 	%f119, [%r43+512];
	ld.shared.f32 	%f120, [%r43+768];
	fma.rn.f32 	%f121, %f111, %f119, %f95;
	fma.rn.f32 	%f122, %f112, %f119, %f96;
	fma.rn.f32 	%f123, %f113, %f119, %f97;
	fma.rn.f32 	%f124, %f114, %f119, %f98;
	fma.rn.f32 	%f125, %f115, %f119, %f99;
	fma.rn.f32 	%f126, %f116, %f119, %f100;
	fma.rn.f32 	%f127, %f117, %f119, %f101;
	fma.rn.f32 	%f128, %f118, %f119, %f102;
	fma.rn.f32 	%f129, %f111, %f120, %f103;
	fma.rn.f32 	%f130, %f112, %f120, %f104;
	fma.rn.f32 	%f131, %f113, %f120, %f105;
	fma.rn.f32 	%f132, %f114, %f120, %f106;
	fma.rn.f32 	%f133, %f115, %f120, %f107;
	fma.rn.f32 	%f134, %f116, %f120, %f108;
	fma.rn.f32 	%f135, %f117, %f120, %f109;
	fma.rn.f32 	%f136, %f118, %f120, %f110;
	ld.shared.v4.f32 	{%f137, %f138, %f139, %f140}, [%r40+768];
	ld.shared.v4.f32 	{%f141, %f142, %f143, %f144}, [%r40+896];
	ld.shared.f32 	%f145, [%r43+516];
	ld.shared.f32 	%f146, [%r43+772];
	fma.rn.f32 	%f147, %f137, %f145, %f121;
	fma.rn.f32 	%f148, %f138, %f145, %f122;
	fma.rn.f32 	%f149, %f139, %f145, %f123;
	fma.rn.f32 	%f150, %f140, %f145, %f124;
	fma.rn.f32 	%f151, %f141, %f145, %f125;
	fma.rn.f32 	%f152, %f142, %f145, %f126;
	fma.rn.f32 	%f153, %f143, %f145, %f127;
	fma.rn.f32 	%f154, %f144, %f145, %f128;
	fma.rn.f32 	%f155, %f137, %f146, %f129;
	fma.rn.f32 	%f156, %f138, %f146, %f130;
	fma.rn.f32 	%f157, %f139, %f146, %f131;
	fma.rn.f32 	%f158, %f140, %f146, %f132;
	fma.rn.f32 	%f159, %f141, %f146, %f133;
	fma.rn.f32 	%f160, %f142, %f146, %f134;
	fma.rn.f32 	%f161, %f143, %f146, %f135;
	fma.rn.f32 	%f162, %f144, %f146, %f136;
	ld.shared.v4.f32 	{%f163, %f164, %f165, %f166}, [%r40+1024];
	ld.shared.v4.f32 	{%f167, %f168, %f169, %f170}, [%r40+1152];
	ld.shared.f32 	%f171, [%r43+1024];
	ld.shared.f32 	%f172, [%r43+1280];
	fma.rn.f32 	%f173, %f163, %f171, %f147;
	fma.rn.f32 	%f174, %f164, %f171, %f148;
	fma.rn.f32 	%f175, %f165, %f171, %f149;
	fma.rn.f32 	%f176, %f166, %f171, %f150;
	fma.rn.f32 	%f177, %f167, %f171, %f151;
	fma.rn.f32 	%f178, %f168, %f171, %f152;
	fma.rn.f32 	%f179, %f169, %f171, %f153;
	fma.rn.f32 	%f180, %f170, %f171, %f154;
	fma.rn.f32 	%f181, %f163, %f172, %f155;
	fma.rn.f32 	%f182, %f164, %f172, %f156;
	fma.rn.f32 	%f183, %f165, %f172, %f157;
	fma.rn.f32 	%f184, %f166, %f172, %f158;
	fma.rn.f32 	%f185, %f167, %f172, %f159;
	fma.rn.f32 	%f186, %f168, %f172, %f160;
	fma.rn.f32 	%f187, %f169, %f172, %f161;
	fma.rn.f32 	%f188, %f170, %f172, %f162;
	ld.shared.v4.f32 	{%f189, %f190, %f191, %f192}, [%r40+1280];
	ld.shared.v4.f32 	{%f193, %f194, %f195, %f196}, [%r40+1408];
	ld.shared.f32 	%f197, [%r43+1028];
	ld.shared.f32 	%f198, [%r43+1284];
	fma.rn.f32 	%f199, %f189, %f197, %f173;
	fma.rn.f32 	%f200, %f190, %f197, %f174;
	fma.rn.f32 	%f201, %f191, %f197, %f175;
	fma.rn.f32 	%f202, %f192, %f197, %f176;
	fma.rn.f32 	%f203, %f193, %f197, %f177;
	fma.rn.f32 	%f204, %f194, %f197, %f178;
	fma.rn.f32 	%f205, %f195, %f197, %f179;
	fma.rn.f32 	%f206, %f196, %f197, %f180;
	fma.rn.f32 	%f207, %f189, %f198, %f181;
	fma.rn.f32 	%f208, %f190, %f198, %f182;
	fma.rn.f32 	%f209, %f191, %f198, %f183;
	fma.rn.f32 	%f210, %f192, %f198, %f184;
	fma.rn.f32 	%f211, %f193, %f198, %f185;
	fma.rn.f32 	%f212, %f194, %f198, %f186;
	fma.rn.f32 	%f213, %f195, %f198, %f187;
	fma.rn.f32 	%f214, %f196, %f198, %f188;
	ld.shared.v4.f32 	{%f215, %f216, %f217, %f218}, [%r40+1536];
	ld.shared.v4.f32 	{%f219, %f220, %f221, %f222}, [%r40+1664];
	ld.shared.f32 	%f223, [%r43+1536];
	ld.shared.f32 	%f224, [%r43+1792];
	fma.rn.f32 	%f225, %f215, %f223, %f199;
	fma.rn.f32 	%f226, %f216, %f223, %f200;
	fma.rn.f32 	%f227, %f217, %f223, %f201;
	fma.rn.f32 	%f228, %f218, %f223, %f202;
	fma.rn.f32 	%f229, %f219, %f223, %f203;
	fma.rn.f32 	%f230, %f220, %f223, %f204;
	fma.rn.f32 	%f231, %f221, %f223, %f205;
	fma.rn.f32 	%f232, %f222, %f223, %f206;
	fma.rn.f32 	%f233, %f215, %f224, %f207;
	fma.rn.f32 	%f234, %f216, %f224, %f208;
	fma.rn.f32 	%f235, %f217, %f224, %f209;
	fma.rn.f32 	%f236, %f218, %f224, %f210;
	fma.rn.f32 	%f237, %f219, %f224, %f211;
	fma.rn.f32 	%f238, %f220, %f224, %f212;
	fma.rn.f32 	%f239, %f221, %f224, %f213;
	fma.rn.f32 	%f240, %f222, %f224, %f214;
	ld.shared.v4.f32 	{%f241, %f242, %f243, %f244}, [%r40+1792];
	ld.shared.v4.f32 	{%f245, %f246, %f247, %f248}, [%r40+1920];
	ld.shared.f32 	%f249, [%r43+1540];
	ld.shared.f32 	%f250, [%r43+1796];
	fma.rn.f32 	%f251, %f241, %f249, %f225;
	fma.rn.f32 	%f252, %f242, %f249, %f226;
	fma.rn.f32 	%f253, %f243, %f249, %f227;
	fma.rn.f32 	%f254, %f244, %f249, %f228;
	fma.rn.f32 	%f255, %f245, %f249, %f229;
	fma.rn.f32 	%f256, %f246, %f249, %f230;
	fma.rn.f32 	%f257, %f247, %f249, %f231;
	fma.rn.f32 	%f258, %f248, %f249, %f232;
	fma.rn.f32 	%f259, %f241, %f250, %f233;
	fma.rn.f32 	%f260, %f242, %f250, %f234;
	fma.rn.f32 	%f261, %f243, %f250, %f235;
	fma.rn.f32 	%f262, %f244, %f250, %f236;
	fma.rn.f32 	%f263, %f245, %f250, %f237;
	fma.rn.f32 	%f264, %f246, %f250, %f238;
	fma.rn.f32 	%f265, %f247, %f250, %f239;
	fma.rn.f32 	%f266, %f248, %f250, %f240;
	ld.shared.v4.f32 	{%f267, %f268, %f269, %f270}, [%r40+2048];
	ld.shared.v4.f32 	{%f271, %f272, %f273, %f274}, [%r40+2176];
	ld.shared.f32 	%f275, [%r43+2048];
	ld.shared.f32 	%f276, [%r43+2304];
	fma.rn.f32 	%f277, %f267, %f275, %f251;
	fma.rn.f32 	%f278, %f268, %f275, %f252;
	fma.rn.f32 	%f279, %f269, %f275, %f253;
	fma.rn.f32 	%f280, %f270, %f275, %f254;
	fma.rn.f32 	%f281, %f271, %f275, %f255;
	fma.rn.f32 	%f282, %f272, %f275, %f256;
	fma.rn.f32 	%f283, %f273, %f275, %f257;
	fma.rn.f32 	%f284, %f274, %f275, %f258;
	fma.rn.f32 	%f285, %f267, %f276, %f259;
	fma.rn.f32 	%f286, %f268, %f276, %f260;
	fma.rn.f32 	%f287, %f269, %f276, %f261;
	fma.rn.f32 	%f288, %f270, %f276, %f262;
	fma.rn.f32 	%f289, %f271, %f276, %f263;
	fma.rn.f32 	%f290, %f272, %f276, %f264;
	fma.rn.f32 	%f291, %f273, %f276, %f265;
	fma.rn.f32 	%f292, %f274, %f276, %f266;
	ld.shared.v4.f32 	{%f293, %f294, %f295, %f296}, [%r40+2304];
	ld.shared.v4.f32 	{%f297, %f298, %f299, %f300}, [%r40+2432];
	ld.shared.f32 	%f301, [%r43+2052];
	ld.shared.f32 	%f302, [%r43+2308];
	fma.rn.f32 	%f303, %f293, %f301, %f277;
	fma.rn.f32 	%f304, %f294, %f301, %f278;
	fma.rn.f32 	%f305, %f295, %f301, %f279;
	fma.rn.f32 	%f306, %f296, %f301, %f280;
	fma.rn.f32 	%f307, %f297, %f301, %f281;
	fma.rn.f32 	%f308, %f298, %f301, %f282;
	fma.rn.f32 	%f309, %f299, %f301, %f283;
	fma.rn.f32 	%f310, %f300, %f301, %f284;
	fma.rn.f32 	%f311, %f293, %f302, %f285;
	fma.rn.f32 	%f312, %f294, %f302, %f286;
	fma.rn.f32 	%f313, %f295, %f302, %f287;
	fma.rn.f32 	%f314, %f296, %f302, %f288;
	fma.rn.f32 	%f315, %f297, %f302, %f289;
	fma.rn.f32 	%f316, %f298, %f302, %f290;
	fma.rn.f32 	%f317, %f299, %f302, %f291;
	fma.rn.f32 	%f318, %f300, %f302, %f292;
	ld.shared.v4.f32 	{%f319, %f320, %f321, %f322}, [%r40+2560];
	ld.shared.v4.f32 	{%f323, %f324, %f325, %f326}, [%r40+2688];
	ld.shared.f32 	%f327, [%r43+2560];
	ld.shared.f32 	%f328, [%r43+2816];
	fma.rn.f32 	%f329, %f319, %f327, %f303;
	fma.rn.f32 	%f330, %f320, %f327, %f304;
	fma.rn.f32 	%f331, %f321, %f327, %f305;
	fma.rn.f32 	%f332, %f322, %f327, %f306;
	fma.rn.f32 	%f333, %f323, %f327, %f307;
	fma.rn.f32 	%f334, %f324, %f327, %f308;
	fma.rn.f32 	%f335, %f325, %f327, %f309;
	fma.rn.f32 	%f336, %f326, %f327, %f310;
	fma.rn.f32 	%f337, %f319, %f328, %f311;
	fma.rn.f32 	%f338, %f320, %f328, %f312;
	fma.rn.f32 	%f339, %f321, %f328, %f313;
	fma.rn.f32 	%f340, %f322, %f328, %f314;
	fma.rn.f32 	%f341, %f323, %f328, %f315;
	fma.rn.f32 	%f342, %f324, %f328, %f316;
	fma.rn.f32 	%f343, %f325, %f328, %f317;
	fma.rn.f32 	%f344, %f326, %f328, %f318;
	ld.shared.v4.f32 	{%f345, %f346, %f347, %f348}, [%r40+2816];
	ld.shared.v4.f32 	{%f349, %f350, %f351, %f352}, [%r40+2944];
	ld.shared.f32 	%f353, [%r43+2564];
	ld.shared.f32 	%f354, [%r43+2820];
	fma.rn.f32 	%f355, %f345, %f353, %f329;
	fma.rn.f32 	%f356, %f346, %f353, %f330;
	fma.rn.f32 	%f357, %f347, %f353, %f331;
	fma.rn.f32 	%f358, %f348, %f353, %f332;
	fma.rn.f32 	%f359, %f349, %f353, %f333;
	fma.rn.f32 	%f360, %f350, %f353, %f334;
	fma.rn.f32 	%f361, %f351, %f353, %f335;
	fma.rn.f32 	%f362, %f352, %f353, %f336;
	fma.rn.f32 	%f363, %f345, %f354, %f337;
	fma.rn.f32 	%f364, %f346, %f354, %f338;
	fma.rn.f32 	%f365, %f347, %f354, %f339;
	fma.rn.f32 	%f366, %f348, %f354, %f340;
	fma.rn.f32 	%f367, %f349, %f354, %f341;
	fma.rn.f32 	%f368, %f350, %f354, %f342;
	fma.rn.f32 	%f369, %f351, %f354, %f343;
	fma.rn.f32 	%f370, %f352, %f354, %f344;
	ld.shared.v4.f32 	{%f371, %f372, %f373, %f374}, [%r40+3072];
	ld.shared.v4.f32 	{%f375, %f376, %f377, %f378}, [%r40+3200];
	ld.shared.f32 	%f379, [%r43+3072];
	ld.shared.f32 	%f380, [%r43+3328];
	fma.rn.f32 	%f381, %f371, %f379, %f355;
	fma.rn.f32 	%f382, %f372, %f379, %f356;
	fma.rn.f32 	%f383, %f373, %f379, %f357;
	fma.rn.f32 	%f384, %f374, %f379, %f358;
	fma.rn.f32 	%f385, %f375, %f379, %f359;
	fma.rn.f32 	%f386, %f376, %f379, %f360;
	fma.rn.f32 	%f387, %f377, %f379, %f361;
	fma.rn.f32 	%f388, %f378, %f379, %f362;
	fma.rn.f32 	%f389, %f371, %f380, %f363;
	fma.rn.f32 	%f390, %f372, %f380, %f364;
	fma.rn.f32 	%f391, %f373, %f380, %f365;
	fma.rn.f32 	%f392, %f374, %f380, %f366;
	fma.rn.f32 	%f393, %f375, %f380, %f367;
	fma.rn.f32 	%f394, %f376, %f380, %f368;
	fma.rn.f32 	%f395, %f377, %f380, %f369;
	fma.rn.f32 	%f396, %f378, %f380, %f370;
	ld.shared.v4.f32 	{%f397, %f398, %f399, %f400}, [%r40+3328];
	ld.shared.v4.f32 	{%f401, %f402, %f403, %f404}, [%r40+3456];
	ld.shared.f32 	%f405, [%r43+3076];
	ld.shared.f32 	%f406, [%r43+3332];
	fma.rn.f32 	%f407, %f397, %f405, %f381;
	fma.rn.f32 	%f408, %f398, %f405, %f382;
	fma.rn.f32 	%f409, %f399, %f405, %f383;
	fma.rn.f32 	%f410, %f400, %f405, %f384;
	fma.rn.f32 	%f411, %f401, %f405, %f385;
	fma.rn.f32 	%f412, %f402, %f405, %f386;
	fma.rn.f32 	%f413, %f403, %f405, %f387;
	fma.rn.f32 	%f414, %f404, %f405, %f388;
	fma.rn.f32 	%f415, %f397, %f406, %f389;
	fma.rn.f32 	%f416, %f398, %f406, %f390;
	fma.rn.f32 	%f417, %f399, %f406, %f391;
	fma.rn.f32 	%f418, %f400, %f406, %f392;
	fma.rn.f32 	%f419, %f401, %f406, %f393;
	fma.rn.f32 	%f420, %f402, %f406, %f394;
	fma.rn.f32 	%f421, %f403, %f406, %f395;
	fma.rn.f32 	%f422, %f404, %f406, %f396;
	ld.shared.v4.f32 	{%f423, %f424, %f425, %f426}, [%r40+3584];
	ld.shared.v4.f32 	{%f427, %f428, %f429, %f430}, [%r40+3712];
	ld.shared.f32 	%f431, [%r43+3584];
	ld.shared.f32 	%f432, [%r43+3840];
	fma.rn.f32 	%f433, %f423, %f431, %f407;
	fma.rn.f32 	%f434, %f424, %f431, %f408;
	fma.rn.f32 	%f435, %f425, %f431, %f409;
	fma.rn.f32 	%f436, %f426, %f431, %f410;
	fma.rn.f32 	%f437, %f427, %f431, %f411;
	fma.rn.f32 	%f438, %f428, %f431, %f412;
	fma.rn.f32 	%f439, %f429, %f431, %f413;
	fma.rn.f32 	%f440, %f430, %f431, %f414;
	fma.rn.f32 	%f441, %f423, %f432, %f415;
	fma.rn.f32 	%f442, %f424, %f432, %f416;
	fma.rn.f32 	%f443, %f425, %f432, %f417;
	fma.rn.f32 	%f444, %f426, %f432, %f418;
	fma.rn.f32 	%f445, %f427, %f432, %f419;
	fma.rn.f32 	%f446, %f428, %f432, %f420;
	fma.rn.f32 	%f447, %f429, %f432, %f421;
	fma.rn.f32 	%f448, %f430, %f432, %f422;
	ld.shared.v4.f32 	{%f449, %f450, %f451, %f452}, [%r40+3840];
	ld.shared.v4.f32 	{%f453, %f454, %f455, %f456}, [%r40+3968];
	ld.shared.f32 	%f457, [%r43+3588];
	ld.shared.f32 	%f458, [%r43+3844];
	fma.rn.f32 	%f488, %f449, %f457, %f433;
	fma.rn.f32 	%f487, %f450, %f457, %f434;
	fma.rn.f32 	%f486, %f451, %f457, %f435;
	fma.rn.f32 	%f485, %f452, %f457, %f436;
	fma.rn.f32 	%f484, %f453, %f457, %f437;
	fma.rn.f32 	%f483, %f454, %f457, %f438;
	fma.rn.f32 	%f489, %f455, %f457, %f439;
	fma.rn.f32 	%f490, %f456, %f457, %f440;
	fma.rn.f32 	%f491, %f449, %f458, %f441;
	fma.rn.f32 	%f492, %f450, %f458, %f442;
	fma.rn.f32 	%f493, %f451, %f458, %f443;
	fma.rn.f32 	%f494, %f452, %f458, %f444;
	fma.rn.f32 	%f495, %f453, %f458, %f445;
	fma.rn.f32 	%f496, %f454, %f458, %f446;
	fma.rn.f32 	%f497, %f455, %f458, %f447;
	fma.rn.f32 	%f498, %f456, %f458, %f448;
	xor.b32  	%r59, %r59, 1024;
	add.s32 	%r58, %r58, 16;
	setp.ge.s32 	%p2, %r58, %r7;
	@%p2 bra 	$L__BB12_4;
	shl.b32 	%r44, %r6, 2;
	mul.wide.s32 	%rd35, %r44, 16;
	add.s64 	%rd40, %rd40, %rd35;
	shl.b32 	%r45, %r1, 2;
	add.s32 	%r46, %r59, %r45;
	shl.b32 	%r47, %r1, 4;
	mov.u32 	%r48, _ZZ19gemm_256_64x64_16_2iiiPfS_S_E4sh_A;
	add.s32 	%r49, %r48, %r47;
	shl.b32 	%r50, %r59, 2;
	add.s32 	%r51, %r49, %r50;
	ld.global.v4.f32 	{%f459, %f460, %f461, %f462}, [%rd40];
	st.shared.v4.f32 	[%r51], {%f459, %f460, %f461, %f462};
	add.s64 	%rd7, %rd41, 64;
	shl.b32 	%r52, %r1, 1;
	sub.s32 	%r53, %r46, %r52;
	shl.b32 	%r54, %r53, 2;
	mov.u32 	%r55, _ZZ19gemm_256_64x64_16_2iiiPfS_S_E4sh_B;
	add.s32 	%r56, %r55, %r54;
	ld.global.v2.f32 	{%f463, %f464}, [%rd41+64];
	st.shared.v2.f32 	[%r56], {%f463, %f464};
	ld.global.v2.f32 	{%f465, %f466}, [%rd41+96];
	st.shared.v2.f32 	[%r56+2048], {%f465, %f466};
	mov.u64 	%rd41, %rd7;
$L__BB12_4:
	setp.lt.s32 	%p3, %r58, %r7;
	@%p3 bra 	$L__BB12_2;
$L__BB12_5:
	shl.b32 	%r57, %r6, 3;
	st.global.v4.f32 	[%rd1], {%f488, %f487, %f486, %f485};
	st.global.v4.f32 	[%rd1+128], {%f484, %f483, %f489, %f490};
	mul.wide.s32 	%rd36, %r57, 16;
	add.s64 	%rd37, %rd1, %rd36;
	st.global.v4.f32 	[%rd37], {%f491, %f492, %f493, %f494};
	st.global.v4.f32 	[%rd37+128], {%f495, %f496, %f497, %f498};
	ret;

}
	// .globl	_Z17gemm_256_64x64_16iiiPfS_S_
.visible .entry _Z17gemm_256_64x64_16iiiPfS_S_(
	.param .u32 _Z17gemm_256_64x64_16iiiPfS_S__param_0,
	.param .u32 _Z17gemm_256_64x64_16iiiPfS_S__param_1,
	.param .u32 _Z17gemm_256_64x64_16iiiPfS_S__param_2,
	.param .u64 .ptr .align 1 _Z17gemm_256_64x64_16iiiPfS_S__param_3,
	.param .u64 .ptr .align 1 _Z17gemm_256_64x64_16iiiPfS_S__param_4,
	.param .u64 .ptr .align 1 _Z17gemm_256_64x64_16iiiPfS_S__param_5
)
{
	.reg .pred 	%p<4>;
	.reg .b32 	%r<54>;
	.reg .b32 	%f<499>;
	.reg .b64 	%rd<42>;
	// demoted variable
	.shared .align 4 .b8 _ZZ17gemm_256_64x64_16iiiPfS_S_E4sh_A[8192];
	// demoted variable
	.shared .align 4 .b8 _ZZ17gemm_256_64x64_16iiiPfS_S_E4sh_B[8192];
	ld.param.u32 	%r6, [_Z17gemm_256_64x64_16iiiPfS_S__param_0];
	ld.param.u32 	%r7, [_Z17gemm_256_64x64_16iiiPfS_S__param_2];
	ld.param.u64 	%rd10, [_Z17gemm_256_64x64_16iiiPfS_S__param_3];
	ld.param.u64 	%rd11, [_Z17gemm_256_64x64_16iiiPfS_S__param_4];
	ld.param.u64 	%rd12, [_Z17gemm_256_64x64_16iiiPfS_S__param_5];
	cvta.to.global.u64 	%rd13, %rd12;
	cvta.to.global.u64 	%rd14, %rd11;
	cvta.to.global.u64 	%rd15, %rd10;
	mov.u32 	%r8, %tid.x;
	shr.u32 	%r9, %r8, 3;
	shr.u32 	%r10, %r8, 4;
	and.b32  	%r11, %r8, 63;
	mov.u32 	%r12, %ctaid.y;
	shl.b32 	%r13, %r12, 6;
	mov.u32 	%r14, %ctaid.x;
	shl.b32 	%r15, %r14, 6;
	mul.lo.s32 	%r16, %r6, %r13;
	cvt.s64.s32 	%rd16, %r16;
	cvt.s64.s32 	%rd17, %r15;
	shl.b32 	%r17, %r8, 2;
	and.b32  	%r18, %r17, 28;
	cvt.u64.u32 	%rd18, %r18;
	mul.lo.s32 	%r19, %r6, %r9;
	cvt.s64.s32 	%rd19, %r19;
	or.b64  	%rd20, %rd18, %rd17;
	add.s64 	%rd21, %rd20, %rd16;
	add.s64 	%rd22, %rd21, %rd19;
	shl.b64 	%rd23, %rd22, 2;
	add.s64 	%rd1, %rd13, %rd23;
	and.b32  	%r20, %r17, 60;
	cvt.u64.u32 	%rd24, %r20;
	or.b64  	%rd25, %rd24, %rd17;
	mul.lo.s32 	%r21, %r6, %r10;
	cvt.s64.s32 	%rd26, %r21;
	add.s64 	%rd27, %rd25, %rd26;
	shl.b64 	%rd28, %rd27, 2;
	add.s64 	%rd40, %rd15, %rd28;
	shl.b32 	%r22, %r8, 4;
	mov.u32 	%r23, _ZZ17gemm_256_64x64_16iiiPfS_S_E4sh_A;
	add.s32 	%r24, %r23, %r22;
	ld.global.v4.f32 	{%f50, %f51, %f52, %f53}, [%rd40];
	st.shared.v4.f32 	[%r24], {%f50, %f51, %f52, %f53};
	mul.lo.s32 	%r25, %r7, %r13;
	cvt.s64.s32 	%rd29, %r25;
	and.b32  	%r26, %r10, 60;
	cvt.u64.u32 	%rd30, %r26;
	or.b64  	%rd31, %rd29, %rd30;
	mul.lo.s32 	%r27, %r7, %r11;
	cvt.s64.s32 	%rd32, %r27;
	add.s64 	%rd33, %rd31, %rd32;
	shl.b64 	%rd34, %rd33, 2;
	add.s64 	%rd41, %rd14, %rd34;
	mov.u32 	%r28, _ZZ17gemm_256_64x64_16iiiPfS_S_E4sh_B;
	add.s32 	%r1, %r28, %r22;
	ld.global.v4.f32 	{%f54, %f55, %f56, %f57}, [%rd41];
	st.shared.v4.f32 	[%r1], {%f54, %f55, %f56, %f57};
	setp.lt.s32 	%p1, %r7, 1;
	mov.f32 	%f483, 0f00000000;
	mov.f32 	%f484, %f483;
	mov.f32 	%f485, %f483;
	mov.f32 	%f486, %f483;
	mov.f32 	%f487, %f483;
	mov.f32 	%f488, %f483;
	mov.f32 	%f489, %f483;
	mov.f32 	%f490, %f483;
	mov.f32 	%f491, %f483;
	mov.f32 	%f492, %f483;
	mov.f32 	%f493, %f483;
	mov.f32 	%f494, %f483;
	mov.f32 	%f495, %f483;
	mov.f32 	%f496, %f483;
	mov.f32 	%f497, %f483;
	mov.f32 	%f498, %f483;
	@%p1 bra 	$L__BB13_5;
	mov.f32 	%f498, 0f00000000;
	mov.b32 	%r52, 0;
	mov.u32 	%r53, %r52;
	mov.f32 	%f497, %f498;
	mov.f32 	%f496, %f498;
	mov.f32 	%f495, %f498;
	mov.f32 	%f494, %f498;
	mov.f32 	%f493, %f498;
	mov.f32 	%f492, %f498;
	mov.f32 	%f491, %f498;
	mov.f32 	%f490, %f498;
	mov.f32 	%f489, %f498;
	mov.f32 	%f488, %f498;
	mov.f32 	%f487, %f498;
	mov.f32 	%f486, %f498;
	mov.f32 	%f485, %f498;
	mov.f32 	%f484, %f498;
	mov.f32 	%f483, %f498;
$L__BB13_2:
	bar.sync 	0;
	mov.u32 	%r30, %tid.x;
	shl.b32 	%r31, %r30, 2;
	and.b32  	%r32, %r31, 28;
	add.s32 	%r33, %r53, %r32;
	shr.u32 	%r34, %r30, 2;
	and.b32  	%r35, %r34, 254;
	add.s32 	%r36, %r53, %r35;
	shl.b32 	%r37, %r33, 2;
	mov.u32 	%r38, _ZZ17gemm_256_64x64_16iiiPfS_S_E4sh_A;
	add.s32 	%r39, %r38, %r37;
	ld.shared.v4.f32 	{%f59, %f60, %f61, %f62}, [%r39];
	ld.shared.v4.f32 	{%f63, %f64, %f65, %f66}, [%r39+128];
	shl.b32 	%r40, %r36, 2;
	mov.u32 	%r41, _ZZ17gemm_256_64x64_16iiiPfS_S_E4sh_B;
	add.s32 	%r42, %r41, %r40;
	ld.shared.f32 	%f67, [%r42];
	ld.shared.f32 	%f68, [%r42+512];
	fma.rn.f32 	%f69, %f59, %f67, %f488;
	fma.rn.f32 	%f70, %f60, %f67, %f487;
	fma.rn.f32 	%f71, %f61, %f67, %f486;
	fma.rn.f32 	%f72, %f62, %f67, %f485;
	fma.rn.f32 	%f73, %f63, %f67, %f484;
	fma.rn.f32 	%f74, %f64, %f67, %f483;
	fma.rn.f32 	%f75, %f65, %f67, %f489;
	fma.rn.f32 	%f76, %f66, %f67, %f490;
	fma.rn.f32 	%f77, %f59, %f68, %f491;
	fma.rn.f32 	%f78, %f60, %f68, %f492;
	fma.rn.f32 	%f79, %f61, %f68, %f493;
	fma.rn.f32 	%f80, %f62, %f68, %f494;
	fma.rn.f32 	%f81, %f63, %f68, %f495;
	fma.rn.f32 	%f82, %f64, %f68, %f496;
	fma.rn.f32 	%f83, %f65, %f68, %f497;
	fma.rn.f32 	%f84, %f66, %f68, %f498;
	ld.shared.v4.f32 	{%f85, %f86, %f87, %f88}, [%r39+256];
	ld.shared.v4.f32 	{%f89, %f90, %f91, %f92}, [%r39+384];
	ld.shared.f32 	%f93, [%r42+4];
	ld.shared.f32 	%f94, [%r42+516];
	fma.rn.f32 	%f95, %f85, %f93, %f69;
	fma.rn.f32 	%f96, %f86, %f93, %f70;
	fma.rn.f32 	%f97, %f87, %f93, %f71;
	fma.rn.f32 	%f98, %f88, %f93, %f72;
	fma.rn.f32 	%f99, %f89, %f93, %f73;
	fma.rn.f32 	%f100, %f90, %f93, %f74;
	fma.rn.f32 	%f101, %f91, %f93, %f75;
	fma.rn.f32 	%f102, %f92, %f93, %f76;
	fma.rn.f32 	%f103, %f85, %f94, %f77;
	fma.rn.f32 	%f104, %f86, %f94, %f78;
	fma.rn.f32 	%f105, %f87, %f94, %f79;
	fma.rn.f32 	%f106, %f88, %f94, %f80;
	fma.rn.f32 	%f107, %f89, %f94, %f81;
	fma.rn.f32 	%f108, %f90, %f94, %f82;
	fma.rn.f32 	%f109, %f91, %f94, %f83;
	fma.rn.f32 	%f110, %f92, %f94, %f84;
	ld.shared.v4.f32 	{%f111, %f112, %f113, %f114}, [%r39+512];
	ld.shared.v4.f32 	{%f115, %f116, %f117, %f118}, [%r39+640];
	ld.shared.f32 	%f119, [%r42+8];
	ld.shared.f32 	%f120, [%r42+520];
	fma.rn.f32 	%f121, %f111, %f119, %f95;
	fma.rn.f32 	%f122, %f112, %f119, %f96;
	fma.rn.f32 	%f123, %f113, %f119, %f97;
	fma.rn.f32 	%f124, %f114, %f119, %f98;
	fma.rn.f32 	%f125, %f115, %f119, %f99;
	fma.rn.f32 	%f126, %f116, %f119, %f100;
	fma.rn.f32 	%f127, %f117, %f119, %f101;
	fma.rn.f32 	%f128, %f118, %f119, %f102;
	fma.rn.f32 	%f129, %f111, %f120, %f103;
	fma.rn.f32 	%f130, %f112, %f120, %f104;
	fma.rn.f32 	%f131, %f113, %f120, %f105;
	fma.rn.f32 	%f132, %f114, %f120, %f106;
	fma.rn.f32 	%f133, %f115, %f120, %f107;
	fma.rn.f32 	%f134, %f116, %f120, %f108;
	fma.rn.f32 	%f135, %f117, %f120, %f109;
	fma.rn.f32 	%f136, %f118, %f120, %f110;
	ld.shared.v4.f32 	{%f137, %f138, %f139, %f140}, [%r39+768];
	ld.shared.v4.f32 	{%f141, %f142, %f143, %f144}, [%r39+896];
	ld.shared.f32 	%f145, [%r42+12];
	ld.shared.f32 	%f146, [%r42+524];
	fma.rn.f32 	%f147, %f137, %f145, %f121;
	fma.rn.f32 	%f148, %f138, %f145, %f122;
	fma.rn.f32 	%f149, %f139, %f145, %f123;
	fma.rn.f32 	%f150, %f140, %f145, %f124;
	fma.rn.f32 	%f151, %f141, %f145, %f125;
	fma.rn.f32 	%f152, %f142, %f145, %f126;
	fma.rn.f32 	%f153, %f143, %f145, %f127;
	fma.rn.f32 	%f154, %f144, %f145, %f128;
	fma.rn.f32 	%f155, %f137, %f146, %f129;
	fma.rn.f32 	%f156, %f138, %f146, %f130;
	fma.rn.f32 	%f157, %f139, %f146, %f131;
	fma.rn.f32 	%f158, %f140, %f146, %f132;
	fma.rn.f32 	%f159, %f141, %f146, %f133;
	fma.rn.f32 	%f160, %f142, %f146, %f134;
	fma.rn.f32 	%f161, %f143, %f146, %f135;
	fma.rn.f32 	%f162, %f144, %f146, %f136;
	ld.shared.v4.f32 	{%f163, %f164, %f165, %f166}, [%r39+1024];
	ld.shared.v4.f32 	{%f167, %f168, %f169, %f170}, [%r39+1152];
	ld.shared.f32 	%f171, [%r42+16];
	ld.shared.f32 	%f172, [%r42+528];
	fma.rn.f32 	%f173, %f163, %f171, %f147;
	fma.rn.f32 	%f174, %f164, %f171, %f148;
	fma.rn.f32 	%f175, %f165, %f171, %f149;
	fma.rn.f32 	%f176, %f166, %f171, %f150;
	fma.rn.f32 	%f177, %f167, %f171, %f151;
	fma.rn.f32 	%f178, %f168, %f171, %f152;
	fma.rn.f32 	%f179, %f169, %f171, %f153;
	fma.rn.f32 	%f180, %f170, %f171, %f154;
	fma.rn.f32 	%f181, %f163, %f172, %f155;
	fma.rn.f32 	%f182, %f164, %f172, %f156;
	fma.rn.f32 	%f183, %f165, %f172, %f157;
	fma.rn.f32 	%f184, %f166, %f172, %f158;
	fma.rn.f32 	%f185, %f167, %f172, %f159;
	fma.rn.f32 	%f186, %f168, %f172, %f160;
	fma.rn.f32 	%f187, %f169, %f172, %f161;
	fma.rn.f32 	%f188, %f170, %f172, %f162;
	ld.shared.v4.f32 	{%f189, %f190, %f191, %f192}, [%r39+1280];
	ld.shared.v4.f32 	{%f193, %f194, %f195, %f196}, [%r39+1408];
	ld.shared.f32 	%f197, [%r42+20];
	ld.shared.f32 	%f198, [%r42+532];
	fma.rn.f32 	%f199, %f189, %f197, %f173;
	fma.rn.f32 	%f200, %f190, %f197, %f174;
	fma.rn.f32 	%f201, %f191, %f197, %f175;
	fma.rn.f32 	%f202, %f192, %f197, %f176;
	fma.rn.f32 	%f203, %f193, %f197, %f177;
	fma.rn.f32 	%f204, %f194, %f197, %f178;
	fma.rn.f32 	%f205, %f195, %f197, %f179;
	fma.rn.f32 	%f206, %f196, %f197, %f180;
	fma.rn.f32 	%f207, %f189, %f198, %f181;
	fma.rn.f32 	%f208, %f190, %f198, %f182;
	fma.rn.f32 	%f209, %f191, %f198, %f183;
	fma.rn.f32 	%f210, %f192, %f198, %f184;
	fma.rn.f32 	%f211, %f193, %f198, %f185;
	fma.rn.f32 	%f212, %f194, %f198, %f186;
	fma.rn.f32 	%f213, %f195, %f198, %f187;
	fma.rn.f32 	%f214, %f196, %f198, %f188;
	ld.shared.v4.f32 	{%f215, %f216, %f217, %f218}, [%r39+1536];
	ld.shared.v4.f32 	{%f219, %f220, %f221, %f222}, [%r39+1664];
	ld.shared.f32 	%f223, [%r42+24];
	ld.shared.f32 	%f224, [%r42+536];
	fma.rn.f32 	%f225, %f215, %f223, %f199;
	fma.rn.f32 	%f226, %f216, %f223, %f200;
	fma.rn.f32 	%f227, %f217, %f223, %f201;
	fma.rn.f32 	%f228, %f218, %f223, %f202;
	fma.rn.f32 	%f229, %f219, %f223, %f203;
	fma.rn.f32 	%f230, %f220, %f223, %f204;
	fma.rn.f32 	%f231, %f221, %f223, %f205;
	fma.rn.f32 	%f232, %f222, %f223, %f206;
	fma.rn.f32 	%f233, %f215, %f224, %f207;
	fma.rn.f32 	%f234, %f216, %f224, %f208;
	fma.rn.f32 	%f235, %f217, %f224, %f209;
	fma.rn.f32 	%f236, %f218, %f224, %f210;
	fma.rn.f32 	%f237, %f219, %f224, %f211;
	fma.rn.f32 	%f238, %f220, %f224, %f212;
	fma.rn.f32 	%f239, %f221, %f224, %f213;
	fma.rn.f32 	%f240, %f222, %f224, %f214;
	ld.shared.v4.f32 	{%f241, %f242, %f243, %f244}, [%r39+1792];
	ld.shared.v4.f32 	{%f245, %f246, %f247, %f248}, [%r39+1920];
	ld.shared.f32 	%f249, [%r42+28];
	ld.shared.f32 	%f250, [%r42+540];
	fma.rn.f32 	%f251, %f241, %f249, %f225;
	fma.rn.f32 	%f252, %f242, %f249, %f226;
	fma.rn.f32 	%f253, %f243, %f249, %f227;
	fma.rn.f32 	%f254, %f244, %f249, %f228;
	fma.rn.f32 	%f255, %f245, %f249, %f229;
	fma.rn.f32 	%f256, %f246, %f249, %f230;
	fma.rn.f32 	%f257, %f247, %f249, %f231;
	fma.rn.f32 	%f258, %f248, %f249, %f232;
	fma.rn.f32 	%f259, %f241, %f250, %f233;
	fma.rn.f32 	%f260, %f242, %f250, %f234;
	fma.rn.f32 	%f261, %f243, %f250, %f235;
	fma.rn.f32 	%f262, %f244, %f250, %f236;
	fma.rn.f32 	%f263, %f245, %f250, %f237;
	fma.rn.f32 	%f264, %f246, %f250, %f238;
	fma.rn.f32 	%f265, %f247, %f250, %f239;
	fma.rn.f32 	%f266, %f248, %f250, %f240;
	ld.shared.v4.f32 	{%f267, %f268, %f269, %f270}, [%r39+2048];
	ld.shared.v4.f32 	{%f271, %f272, %f273, %f274}, [%r39+2176];
	ld.shared.f32 	%f275, [%r42+32];
	ld.shared.f32 	%f276, [%r42+544];
	fma.rn.f32 	%f277, %f267, %f275, %f251;
	fma.rn.f32 	%f278, %f268, %f275, %f252;
	fma.rn.f32 	%f279, %f269, %f275, %f253;
	fma.rn.f32 	%f280, %f270, %f275, %f254;
	fma.rn.f32 	%f281, %f271, %f275, %f255;
	fma.rn.f32 	%f282, %f272, %f275, %f256;
	fma.rn.f32 	%f283, %f273, %f275, %f257;
	fma.rn.f32 	%f284, %f274, %f275, %f258;
	fma.rn.f32 	%f285, %f267, %f276, %f259;
	fma.rn.f32 	%f286, %f268, %f276, %f260;
	fma.rn.f32 	%f287, %f269, %f276, %f261;
	fma.rn.f32 	%f288, %f270, %f276, %f262;
	fma.rn.f32 	%f289, %f271, %f276, %f263;
	fma.rn.f32 	%f290, %f272, %f276, %f264;
	fma.rn.f32 	%f291, %f273, %f276, %f265;
	fma.rn.f32 	%f292, %f274, %f276, %f266;
	ld.shared.v4.f32 	{%f293, %f294, %f295, %f296}, [%r39+2304];
	ld.shared.v4.f32 	{%f297, %f298, %f299, %f300}, [%r39+2432];
	ld.shared.f32 	%f301, [%r42+36];
	ld.shared.f32 	%f302, [%r42+548];
	fma.rn.f32 	%f303, %f293, %f301, %f277;
	fma.rn.f32 	%f304, %f294, %f301, %f278;
	fma.rn.f32 	%f305, %f295, %f301, %f279;
	fma.rn.f32 	%f306, %f296, %f301, %f280;
	fma.rn.f32 	%f307, %f297, %f301, %f281;
	fma.rn.f32 	%f308, %f298, %f301, %f282;
	fma.rn.f32 	%f309, %f299, %f301, %f283;
	fma.rn.f32 	%f310, %f300, %f301, %f284;
	fma.rn.f32 	%f311, %f293, %f302, %f285;
	fma.rn.f32 	%f312, %f294, %f302, %f286;
	fma.rn.f32 	%f313, %f295, %f302, %f287;
	fma.rn.f32 	%f314, %f296, %f302, %f288;
	fma.rn.f32 	%f315, %f297, %f302, %f289;
	fma.rn.f32 	%f316, %f298, %f302, %f290;
	fma.rn.f32 	%f317, %f299, %f302, %f291;
	fma.rn.f32 	%f318, %f300, %f302, %f292;
	ld.shared.v4.f32 	{%f319, %f320, %f321, %f322}, [%r39+2560];
	ld.shared.v4.f32 	{%f323, %f324, %f325, %f326}, [%r39+2688];
	ld.shared.f32 	%f327, [%r42+40];
	ld.shared.f32 	%f328, [%r42+552];
	fma.rn.f32 	%f329, %f319, %f327, %f303;
	fma.rn.f32 	%f330, %f320, %f327, %f304;
	fma.rn.f32 	%f331, %f321, %f327, %f305;
	fma.rn.f32 	%f332, %f322, %f327, %f306;
	fma.rn.f32 	%f333, %f323, %f327, %f307;
	fma.rn.f32 	%f334, %f324, %f327, %f308;
	fma.rn.f32 	%f335, %f325, %f327, %f309;
	fma.rn.f32 	%f336, %f326, %f327, %f310;
	fma.rn.f32 	%f337, %f319, %f328, %f311;
	fma.rn.f32 	%f338, %f320, %f328, %f312;
	fma.rn.f32 	%f339, %f321, %f328, %f313;
	fma.rn.f32 	%f340, %f322, %f328, %f314;
	fma.rn.f32 	%f341, %f323, %f328, %f315;
	fma.rn.f32 	%f342, %f324, %f328, %f316;
	fma.rn.f32 	%f343, %f325, %f328, %f317;
	fma.rn.f32 	%f344, %f326, %f328, %f318;
	ld.shared.v4.f32 	{%f345, %f346, %f347, %f348}, [%r39+2816];
	ld.shared.v4.f32 	{%f349, %f350, %f351, %f352}, [%r39+2944];
	ld.shared.f32 	%f353, [%r42+44];
	ld.shared.f32 	%f354, [%r42+556];
	fma.rn.f32 	%f355, %f345, %f353, %f329;
	fma.rn.f32 	%f356, %f346, %f353, %f330;
	fma.rn.f32 	%f357, %f347, %f353, %f331;
	fma.rn.f32 	%f358, %f348, %f353, %f332;
	fma.rn.f32 	%f359, %f349, %f353, %f333;
	fma.rn.f32 	%f360, %f350, %f353, %f334;
	fma.rn.f32 	%f361, %f351, %f353, %f335;
	fma.rn.f32 	%f362, %f352, %f353, %f336;
	fma.rn.f32 	%f363, %f345, %f354, %f337;
	fma.rn.f32 	%f364, %f346, %f354, %f338;
	fma.rn.f32 	%f365, %f347, %f354, %f339;
	fma.rn.f32 	%f366, %f348, %f354, %f340;
	fma.rn.f32 	%f367, %f349, %f354, %f341;
	fma.rn.f32 	%f368, %f350, %f354, %f342;
	fma.rn.f32 	%f369, %f351, %f354, %f343;
	fma.rn.f32 	%f370, %f352, %f354, %f344;
	ld.shared.v4.f32 	{%f371, %f372, %f373, %f374}, [%r39+3072];
	ld.shared.v4.f32 	{%f375, %f376, %f377, %f378}, [%r39+3200];
	ld.shared.f32 	%f379, [%r42+48];
	ld.shared.f32 	%f380, [%r42+560];
	fma.rn.f32 	%f381, %f371, %f379, %f355;
	fma.rn.f32 	%f382, %f372, %f379, %f356;
	fma.rn.f32 	%f383, %f373, %f379, %f357;
	fma.rn.f32 	%f384, %f374, %f379, %f358;
	fma.rn.f32 	%f385, %f375, %f379, %f359;
	fma.rn.f32 	%f386, %f376, %f379, %f360;
	fma.rn.f32 	%f387, %f377, %f379, %f361;
	fma.rn.f32 	%f388, %f378, %f379, %f362;
	fma.rn.f32 	%f389, %f371, %f380, %f363;
	fma.rn.f32 	%f390, %f372, %f380, %f364;
	fma.rn.f32 	%f391, %f373, %f380, %f365;
	fma.rn.f32 	%f392, %f374, %f380, %f366;
	fma.rn.f32 	%f393, %f375, %f380, %f367;
	fma.rn.f32 	%f394, %f376, %f380, %f368;
	fma.rn.f32 	%f395, %f377, %f380, %f369;
	fma.rn.f32 	%f396, %f378, %f380, %f370;
	ld.shared.v4.f32 	{%f397, %f398, %f399, %f400}, [%r39+3328];
	ld.shared.v4.f32 	{%f401, %f402, %f403, %f404}, [%r39+3456];
	ld.shared.f32 	%f405, [%r42+52];
	ld.shared.f32 	%f406, [%r42+564];
	fma.rn.f32 	%f407, %f397, %f405, %f381;
	fma.rn.f32 	%f408, %f398, %f405, %f382;
	fma.rn.f32 	%f409, %f399, %f405, %f383;
	fma.rn.f32 	%f410, %f400, %f405, %f384;
	fma.rn.f32 	%f411, %f401, %f405, %f385;
	fma.rn.f32 	%f412, %f402, %f405, %f386;
	fma.rn.f32 	%f413, %f403, %f405, %f387;
	fma.rn.f32 	%f414, %f404, %f405, %f388;
	fma.rn.f32 	%f415, %f397, %f406, %f389;
	fma.rn.f32 	%f416, %f398, %f406, %f390;
	fma.rn.f32 	%f417, %f399, %f406, %f391;
	fma.rn.f32 	%f418, %f400, %f406, %f392;
	fma.rn.f32 	%f419, %f401, %f406, %f393;
	fma.rn.f32 	%f420, %f402, %f406, %f394;
	fma.rn.f32 	%f421, %f403, %f406, %f395;
	fma.rn.f32 	%f422, %f404, %f406, %f396;
	ld.shared.v4.f32 	{%f423, %f424, %f425, %f426}, [%r39+3584];
	ld.shared.v4.f32 	{%f427, %f428, %f429, %f430}, [%r39+3712];
	ld.shared.f32 	%f431, [%r42+56];
	ld.shared.f32 	%f432, [%r42+568];
	fma.rn.f32 	%f433, %f423, %f431, %f407;
	fma.rn.f32 	%f434, %f424, %f431, %f408;
	fma.rn.f32 	%f435, %f425, %f431, %f409;
	fma.rn.f32 	%f436, %f426, %f431, %f410;
	fma.rn.f32 	%f437, %f427, %f431, %f411;
	fma.rn.f32 	%f438, %f428, %f431, %f412;
	fma.rn.f32 	%f439, %f429, %f431, %f413;
	fma.rn.f32 	%f440, %f430, %f431, %f414;
	fma.rn.f32 	%f441, %f423, %f432, %f415;
	fma.rn.f32 	%f442, %f424, %f432, %f416;
	fma.rn.f32 	%f443, %f425, %f432, %f417;
	fma.rn.f32 	%f444, %f426, %f432, %f418;
	fma.rn.f32 	%f445, %f427, %f432, %f419;
	fma.rn.f32 	%f446, %f428, %f432, %f420;
	fma.rn.f32 	%f447, %f429, %f432, %f421;
	fma.rn.f32 	%f448, %f430, %f432, %f422;
	ld.shared.v4.f32 	{%f449, %f450, %f451, %f452}, [%r39+3840];
	ld.shared.v4.f32 	{%f453, %f454, %f455, %f456}, [%r39+3968];
	ld.shared.f32 	%f457, [%r42+60];
	ld.shared.f32 	%f458, [%r42+572];
	fma.rn.f32 	%f488, %f449, %f457, %f433;
	fma.rn.f32 	%f487, %f450, %f457, %f434;
	fma.rn.f32 	%f486, %f451, %f457, %f435;
	fma.rn.f32 	%f485, %f452, %f457, %f436;
	fma.rn.f32 	%f484, %f453, %f457, %f437;
	fma.rn.f32 	%f483, %f454, %f457, %f438;
	fma.rn.f32 	%f489, %f455, %f457, %f439;
	fma.rn.f32 	%f490, %f456, %f457, %f440;
	fma.rn.f32 	%f491, %f449, %f458, %f441;
	fma.rn.f32 	%f492, %f450, %f458, %f442;
	fma.rn.f32 	%f493, %f451, %f458, %f443;
	fma.rn.f32 	%f494, %f452, %f458, %f444;
	fma.rn.f32 	%f495, %f453, %f458, %f445;
	fma.rn.f32 	%f496, %f454, %f458, %f446;
	fma.rn.f32 	%f497, %f455, %f458, %f447;
	fma.rn.f32 	%f498, %f456, %f458, %f448;
	xor.b32  	%r53, %r53, 1024;
	add.s32 	%r52, %r52, 16;
	setp.ge.s32 	%p2, %r52, %r7;
	@%p2 bra 	$L__BB13_4;
	shl.b32 	%r43, %r6, 2;
	mul.wide.s32 	%rd35, %r43, 16;
	add.s64 	%rd40, %rd40, %rd35;
	mov.u32 	%r44, %tid.x;
	shl.b32 	%r45, %r44, 4;
	mov.u32 	%r46, _ZZ17gemm_256_64x64_16iiiPfS_S_E4sh_A;
	add.s32 	%r47, %r46, %r45;
	shl.b32 	%r48, %r53, 2;
	add.s32 	%r49, %r47, %r48;
	ld.global.v4.f32 	{%f459, %f460, %f461, %f462}, [%rd40];
	st.shared.v4.f32 	[%r49], {%f459, %f460, %f461, %f462};
	add.s64 	%rd7, %rd41, 64;
	add.s32 	%r50, %r1, %r48;
	ld.global.v4.f32 	{%f463, %f464, %f465, %f466}, [%rd41+64];
	st.shared.v4.f32 	[%r50], {%f463, %f464, %f465, %f466};
	mov.u64 	%rd41, %rd7;
$L__BB13_4:
	setp.lt.s32 	%p3, %r52, %r7;
	@%p3 bra 	$L__BB13_2;
$L__BB13_5:
	shl.b32 	%r51, %r6, 3;
	st.global.v4.f32 	[%rd1], {%f488, %f487, %f486, %f485};
	st.global.v4.f32 	[%rd1+128], {%f484, %f483, %f489, %f490};
	mul.wide.s32 	%rd36, %r51, 16;
	add.s64 	%rd37, %rd1, %rd36;
	st.global.v4.f32 	[%rd37], {%f491, %f492, %f493, %f494};
	st.global.v4.f32 	[%rd37+128], {%f495, %f496, %f497, %f498};
	ret;

}
	// .globl	_Z19gemm_256_128x128_16iiiPfS_S_
.visible .entry _Z19gemm_256_128x128_16iiiPfS_S_(
	.param .u32 _Z19gemm_256_128x128_16iiiPfS_S__param_0,
	.param .u32 _Z19gemm_256_128x128_16iiiPfS_S__param_1,
	.param .u32 _Z19gemm_256_128x128_16iiiPfS_S__param_2,
	.param .u64 .ptr .align 1 _Z19gemm_256_128x128_16iiiPfS_S__param_3,
	.param .u64 .ptr .align 1 _Z19gemm_256_128x128_16iiiPfS_S__param_4,
	.param .u64 .ptr .align 1 _Z19gemm_256_128x128_16iiiPfS_S__param_5
)
{
	.reg .pred 	%p<4>;
	.reg .b32 	%r<59>;
	.reg .b32 	%f<1547>;
	.reg .b64 	%rd<53>;
	// demoted variable
	.shared .align 4 .b8 _ZZ19gemm_256_128x128_16iiiPfS_S_E4sh_A[16384];
	// demoted variable
	.shared .align 4 .b8 _ZZ19gemm_256_128x128_16iiiPfS_S_E4sh_B[16384];
	ld.param.u32 	%r5, [_Z19gemm_256_128x128_16iiiPfS_S__param_0];
	ld.param.u32 	%r6, [_Z19gemm_256_128x128_16iiiPfS_S__param_2];
	ld.param.u64 	%rd10, [_Z19gemm_256_128x128_16iiiPfS_S__param_3];
	ld.param.u64 	%rd11, [_Z19gemm_256_128x128_16iiiPfS_S__param_4];
	ld.param.u64 	%rd12, [_Z19gemm_256_128x128_16iiiPfS_S__param_5];
	cvta.to.global.u64 	%rd13, %rd12;
	cvta.to.global.u64 	%rd14, %rd11;
	cvta.to.global.u64 	%rd15, %rd10;
	mov.u32 	%r7, %ctaid.y;
	shl.b32 	%r8, %r7, 7;
	mov.u32 	%r9, %ctaid.x;
	shl.b32 	%r10, %r9, 7;
	mov.u32 	%r11, %tid.x;
	shr.u32 	%r12, %r11, 4;
	and.b32  	%r13, %r11, 127;
	mul.lo.s32 	%r14, %r5, %r8;
	cvt.s64.s32 	%rd16, %r14;
	cvt.s64.s32 	%rd17, %r10;
	shl.b32 	%r15, %r11, 2;
	and.b32  	%r16, %r15, 60;
	cvt.u64.u32 	%rd18, %r16;
	mul.lo.s32 	%r17, %r5, %r12;
	shl.b32 	%r18, %r17, 2;
	cvt.s64.s32 	%rd19, %r18;
	or.b64  	%rd20, %rd18, %rd17;
	add.s64 	%rd21, %rd20, %rd16;
	add.s64 	%rd22, %rd21, %rd19;
	shl.b64 	%rd23, %rd22, 2;
	add.s64 	%rd24, %rd13, %rd23;
	add.s64 	%rd1, %rd24, 256;
	add.s64 	%rd25, %rd20, %rd18;
	cvt.s64.s32 	%rd26, %r17;
	add.s64 	%rd27, %rd25, %rd26;
	shl.b64 	%rd28, %rd27, 2;
	add.s64 	%rd51, %rd15, %rd28;
	shl.b32 	%r19, %r11, 5;
	mov.u32 	%r20, _ZZ19gemm_256_128x128_16iiiPfS_S_E4sh_A;
	add.s32 	%r21, %r20, %r19;
	ld.global.v4.f32 	{%f194, %f195, %f196, %f197}, [%rd51];
	st.shared.v4.f32 	[%r21], {%f194, %f195, %f196, %f197};
	ld.global.v4.f32 	{%f198, %f199, %f200, %f201}, [%rd51+16];
	st.shared.v4.f32 	[%r21+16], {%f198, %f199, %f200, %f201};
	mul.lo.s32 	%r22, %r6, %r8;
	cvt.s64.s32 	%rd29, %r22;
	and.b32  	%r23, %r12, 56;
	cvt.u64.u32 	%rd30, %r23;
	or.b64  	%rd31, %rd29, %rd30;
	mul.lo.s32 	%r24, %r6, %r13;
	cvt.s64.s32 	%rd32, %r24;
	add.s64 	%rd33, %rd31, %rd32;
	shl.b64 	%rd34, %rd33, 2;
	add.s64 	%rd52, %rd14, %rd34;
	mov.u32 	%r25, _ZZ19gemm_256_128x128_16iiiPfS_S_E4sh_B;
	add.s32 	%r26, %r25, %r19;
	ld.global.v4.f32 	{%f202, %f203, %f204, %f205}, [%rd52];
	st.shared.v4.f32 	[%r26], {%f202, %f203, %f204, %f205};
	ld.global.v4.f32 	{%f206, %f207, %f208, %f209}, [%rd52+16];
	st.shared.v4.f32 	[%r26+16], {%f206, %f207, %f208, %f209};
	setp.lt.s32 	%p1, %r6, 1;
	mov.f32 	%f1483, 0f00000000;
	mov.f32 	%f1484, %f1483;
	mov.f32 	%f1485, %f1483;
	mov.f32 	%f1486, %f1483;
	mov.f32 	%f1487, %f1483;
	mov.f32 	%f1488, %f1483;
	mov.f32 	%f1489, %f1483;
	mov.f32 	%f1490, %f1483;
	mov.f32 	%f1491, %f1483;
	mov.f32 	%f1492, %f1483;
	mov.f32 	%f1493, %f1483;
	mov.f32 	%f1494, %f1483;
	mov.f32 	%f1495, %f1483;
	mov.f32 	%f1496, %f1483;
	mov.f32 	%f1497, %f1483;
	mov.f32 	%f1498, %f1483;
	mov.f32 	%f1499, %f1483;
	mov.f32 	%f1500, %f1483;
	mov.f32 	%f1501, %f1483;
	mov.f32 	%f1502, %f1483;
	mov.f32 	%f1503, %f1483;
	mov.f32 	%f1504, %f1483;
	mov.f32 	%f1505, %f1483;
	mov.f32 	%f1506, %f1483;
	mov.f32 	%f1507, %f1483;
	mov.f32 	%f1508, %f1483;
	mov.f32 	%f1509, %f1483;
	mov.f32 	%f1510, %f1483;
	mov.f32 	%f1511, %f1483;
	mov.f32 	%f1512, %f1483;
	mov.f32 	%f1513, %f1483;
	mov.f32 	%f1514, %f1483;
	mov.f32 	%f1515, %f1483;
	mov.f32 	%f1516, %f1483;
	mov.f32 	%f1517, %f1483;
	mov.f32 	%f1518, %f1483;
	mov.f32 	%f1519, %f1483;
	mov.f32 	%f1520, %f1483;
	mov.f32 	%f1521, %f1483;
	mov.f32 	%f1522, %f1483;
	mov.f32 	%f1523, %f1483;
	mov.f32 	%f1524, %f1483;
	mov.f32 	%f1525, %f1483;
	mov.f32 	%f1526, %f1483;
	mov.f32 	%f1527, %f1483;
	mov.f32 	%f1528, %f1483;
	mov.f32 	%f1529, %f1483;
	mov.f32 	%f1530, %f1483;
	mov.f32 	%f1531, %f1483;
	mov.f32 	%f1532, %f1483;
	mov.f32 	%f1533, %f1483;
	mov.f32 	%f1534, %f1483;
	mov.f32 	%f1535, %f1483;
	mov.f32 	%f1536, %f1483;
	mov.f32 	%f1537, %f1483;
	mov.f32 	%f1538, %f1483;
	mov.f32 	%f1539, %f1483;
	mov.f32 	%f1540, %f1483;
	mov.f32 	%f1541, %f1483;
	mov.f32 	%f1542, %f1483;
	mov.f32 	%f1543, %f1483;
	mov.f32 	%f1544, %f1483;
	mov.f32 	%f1545, %f1483;
	mov.f32 	%f1546, %f1483;
	@%p1 bra 	$L__BB14_5;
	mov.f32 	%f1546, 0f00000000;
	mov.b32 	%r57, 0;
	mov.u32 	%r58, %r57;
	mov.f32 	%f1545, %f1546;
	mov.f32 	%f1544, %f1546;
	mov.f32 	%f1543, %f1546;
	mov.f32 	%f1542, %f1546;
	mov.f32 	%f1541, %f1546;
	mov.f32 	%f1540, %f1546;
	mov.f32 	%f1539, %f1546;
	mov.f32 	%f1538, %f1546;
	mov.f32 	%f1537, %f1546;
	mov.f32 	%f1536, %f1546;
	mov.f32 	%f1535, %f1546;
	mov.f32 	%f1534, %f1546;
	mov.f32 	%f1533, %f1546;
	mov.f32 	%f1532, %f1546;
	mov.f32 	%f1531, %f1546;
	mov.f32 	%f1530, %f1546;
	mov.f32 	%f1529, %f1546;
	mov.f32 	%f1528, %f1546;
	mov.f32 	%f1527, %f1546;
	mov.f32 	%f1526, %f1546;
	mov.f32 	%f1525, %f1546;
	mov.f32 	%f1524, %f1546;
	mov.f32 	%f1523, %f1546;
	mov.f32 	%f1522, %f1546;
	mov.f32 	%f1521, %f1546;
	mov.f32 	%f1520, %f1546;
	mov.f32 	%f1519, %f1546;
	mov.f32 	%f1518, %f1546;
	mov.f32 	%f1517, %f1546;
	mov.f32 	%f1516, %f1546;
	mov.f32 	%f1515, %f1546;
	mov.f32 	%f1514, %f1546;
	mov.f32 	%f1513, %f1546;
	mov.f32 	%f1512, %f1546;
	mov.f32 	%f1511, %f1546;
	mov.f32 	%f1510, %f1546;
	mov.f32 	%f1509, %f1546;
	mov.f32 	%f1508, %f1546;
	mov.f32 	%f1507, %f1546;
	mov.f32 	%f1506, %f1546;
	mov.f32 	%f1505, %f1546;
	mov.f32 	%f1504, %f1546;
	mov.f32 	%f1503, %f1546;
	mov.f32 	%f1502, %f1546;
	mov.f32 	%f1501, %f1546;
	mov.f32 	%f1500, %f1546;
	mov.f32 	%f1499, %f1546;
	mov.f32 	%f1498, %f1546;
	mov.f32 	%f1497, %f1546;
	mov.f32 	%f1496, %f1546;
	mov.f32 	%f1495, %f1546;
	mov.f32 	%f1494, %f1546;
	mov.f32 	%f1493, %f1546;
	mov.f32 	%f1492, %f1546;
	mov.f32 	%f1491, %f1546;
	mov.f32 	%f1490, %f1546;
	mov.f32 	%f1489, %f1546;
	mov.f32 	%f1488, %f1546;
	mov.f32 	%f1487, %f1546;
	mov.f32 	%f1486, %f1546;
	mov.f32 	%f1485, %f1546;
	mov.f32 	%f1484, %f1546;
	mov.f32 	%f1483, %f1546;
$L__BB14_2:
	ld.param.u32 	%r55, [_Z19gemm_256_128x128_16iiiPfS_S__param_2];
	bar.sync 	0;
	mov.u32 	%r28, %tid.x;
	shl.b32 	%r29, %r28, 2;
	and.b32  	%r30, %r29, 60;
	add.s32 	%r31, %r58, %r30;
	and.b32  	%r32, %r28, 1008;
	add.s32 	%r33, %r58, %r32;
	shl.b32 	%r34, %r31, 2;
	mov.u32 	%r35, _ZZ19gemm_256_128x128_16iiiPfS_S_E4sh_A;
	add.s32 	%r36, %r35, %r34;
	ld.shared.f32 	%f211, [%r36];
	ld.shared.f32 	%f212, [%r36+4];
	ld.shared.f32 	%f213, [%r36+8];
	ld.shared.f32 	%f214, [%r36+12];
	ld.shared.f32 	%f215, [%r36+256];
	ld.shared.f32 	%f216, [%r36+260];
	ld.shared.f32 	%f217, [%r36+264];
	ld.shared.f32 	%f218, [%r36+268];
	shl.b32 	%r37, %r33, 2;
	mov.u32 	%r38, _ZZ19gemm_256_128x128_16iiiPfS_S_E4sh_B;
	add.s32 	%r39, %r38, %r37;
	ld.shared.f32 	%f219, [%r39];
	ld.shared.f32 	%f220, [%r39+32];
	ld.shared.f32 	%f221, [%r39+64];
	ld.shared.f32 	%f222, [%r39+96];
	ld.shared.f32 	%f223, [%r39+2048];
	ld.shared.f32 	%f224, [%r39+2064];
	ld.shared.f32 	%f225, [%r39+2080];
	ld.shared.f32 	%f226, [%r39+2096];
	fma.rn.f32 	%f227, %f211, %f219, %f1530;
	fma.rn.f32 	%f228, %f211, %f220, %f1526;
	fma.rn.f32 	%f229, %f211, %f221, %f1522;
	fma.rn.f32 	%f230, %f211, %f222, %f1518;
	fma.rn.f32 	%f231, %f211, %f223, %f1498;
	fma.rn.f32 	%f232, %f211, %f224, %f1494;
	fma.rn.f32 	%f233, %f211, %f225, %f1490;
	fma.rn.f32 	%f234, %f211, %f226, %f1486;
	fma.rn.f32 	%f235, %f215, %f219, %f1514;
	fma.rn.f32 	%f236, %f215, %f220, %f1510;
	fma.rn.f32 	%f237, %f215, %f221, %f1506;
	fma.rn.f32 	%f238, %f215, %f222, %f1502;
	fma.rn.f32 	%f239, %f215, %f223, %f1531;
	fma.rn.f32 	%f240, %f215, %f224, %f1535;
	fma.rn.f32 	%f241, %f215, %f225, %f1539;
	fma.rn.f32 	%f242, %f215, %f226, %f1543;
	fma.rn.f32 	%f243, %f212, %f219, %f1529;
	fma.rn.f32 	%f244, %f212, %f220, %f1525;
	fma.rn.f32 	%f245, %f212, %f221, %f1521;
	fma.rn.f32 	%f246, %f212, %f222, %f1517;
	fma.rn.f32 	%f247, %f212, %f223, %f1497;
	fma.rn.f32 	%f248, %f212, %f224, %f1493;
	fma.rn.f32 	%f249, %f212, %f225, %f1489;
	fma.rn.f32 	%f250, %f212, %f226, %f1485;
	fma.rn.f32 	%f251, %f216, %f219, %f1513;
	fma.rn.f32 	%f252, %f216, %f220, %f1509;
	fma.rn.f32 	%f253, %f216, %f221, %f1505;
	fma.rn.f32 	%f254, %f216, %f222, %f1501;
	fma.rn.f32 	%f255, %f216, %f223, %f1532;
	fma.rn.f32 	%f256, %f216, %f224, %f1536;
	fma.rn.f32 	%f257, %f216, %f225, %f1540;
	fma.rn.f32 	%f258, %f216, %f226, %f1544;
	fma.rn.f32 	%f259, %f213, %f219, %f1528;
	fma.rn.f32 	%f260, %f213, %f220, %f1524;
	fma.rn.f32 	%f261, %f213, %f221, %f1520;
	fma.rn.f32 	%f262, %f213, %f222, %f1516;
	fma.rn.f32 	%f263, %f213, %f223, %f1496;
	fma.rn.f32 	%f264, %f213, %f224, %f1492;
	fma.rn.f32 	%f265, %f213, %f225, %f1488;
	fma.rn.f32 	%f266, %f213, %f226, %f1484;
	fma.rn.f32 	%f267, %f217, %f219, %f1512;
	fma.rn.f32 	%f268, %f217, %f220, %f1508;
	fma.rn.f32 	%f269, %f217, %f221, %f1504;
	fma.rn.f32 	%f270, %f217, %f222, %f1500;
	fma.rn.f32 	%f271, %f217, %f223, %f1533;
	fma.rn.f32 	%f272, %f217, %f224, %f1537;
	fma.rn.f32 	%f273, %f217, %f225, %f1541;
	fma.rn.f32 	%f274, %f217, %f226, %f1545;
	fma.rn.f32 	%f275, %f214, %f219, %f1527;
	fma.rn.f32 	%f276, %f214, %f220, %f1523;
	fma.rn.f32 	%f277, %f214, %f221, %f1519;
	fma.rn.f32 	%f278, %f214, %f222, %f1515;
	fma.rn.f32 	%f279, %f214, %f223, %f1495;
	fma.rn.f32 	%f280, %f214, %f224, %f1491;
	fma.rn.f32 	%f281, %f214, %f225, %f1487;
	fma.rn.f32 	%f282, %f214, %f226, %f1483;
	fma.rn.f32 	%f283, %f218, %f219, %f1511;
	fma.rn.f32 	%f284, %f218, %f220, %f1507;
	fma.rn.f32 	%f285, %f218, %f221, %f1503;
	fma.rn.f32 	%f286, %f218, %f222, %f1499;
	fma.rn.f32 	%f287, %f218, %f223, %f1534;
	fma.rn.f32 	%f288, %f218, %f224, %f1538;
	fma.rn.f32 	%f289, %f218, %f225, %f1542;
	fma.rn.f32 	%f290, %f218, %f226, %f1546;
	ld.shared.f32 	%f291, [%r36+512];
	ld.shared.f32 	%f292, [%r36+516];
	ld.shared.f32 	%f293, [%r36+520];
	ld.shared.f32 	%f294, [%r36+524];
	ld.shared.f32 	%f295, [%r36+768];
	ld.shared.f32 	%f296, [%r36+772];
	ld.shared.f32 	%f297, [%r36+776];
	ld.shared.f32 	%f298, [%r36+780];
	ld.shared.f32 	%f299, [%r39+4];
	ld.shared.f32 	%f300, [%r39+36];
	ld.shared.f32 	%f301, [%r39+68];
	ld.shared.f32 	%f302, [%r39+100];
	ld.shared.f32 	%f303, [%r39+2052];
	ld.shared.f32 	%f304, [%r39+2068];
	ld.shared.f32 	%f305, [%r39+2084];
	ld.shared.f32 	%f306, [%r39+2100];
	fma.rn.f32 	%f307, %f291, %f299, %f227;
	fma.rn.f32 	%f308, %f291, %f300, %f228;
	fma.rn.f32 	%f309, %f291, %f301, %f229;
	fma.rn.f32 	%f310, %f291, %f302, %f230;
	fma.rn.f32 	%f311, %f291, %f303, %f231;
	fma.rn.f32 	%f312, %f291, %f304, %f232;
	fma.rn.f32 	%f313, %f291, %f305, %f233;
	fma.rn.f32 	%f314, %f291, %f306, %f234;
	fma.rn.f32 	%f315, %f295, %f299, %f235;
	fma.rn.f32 	%f316, %f295, %f300, %f236;
	fma.rn.f32 	%f317, %f295, %f301, %f237;
	fma.rn.f32 	%f318, %f295, %f302, %f238;
	fma.rn.f32 	%f319, %f295, %f303, %f239;
	fma.rn.f32 	%f320, %f295, %f304, %f240;
	fma.rn.f32 	%f321, %f295, %f305, %f241;
	fma.rn.f32 	%f322, %f295, %f306, %f242;
	fma.rn.f32 	%f323, %f292, %f299, %f243;
	fma.rn.f32 	%f324, %f292, %f300, %f244;
	fma.rn.f32 	%f325, %f292, %f301, %f245;
	fma.rn.f32 	%f326, %f292, %f302, %f246;
	fma.rn.f32 	%f327, %f292, %f303, %f247;
	fma.rn.f32 	%f328, %f292, %f304, %f248;
	fma.rn.f32 	%f329, %f292, %f305, %f249;
	fma.rn.f32 	%f330, %f292, %f306, %f250;
	fma.rn.f32 	%f331, %f296, %f299, %f251;
	fma.rn.f32 	%f332, %f296, %f300, %f252;
	fma.rn.f32 	%f333, %f296, %f301, %f253;
	fma.rn.f32 	%f334, %f296, %f302, %f254;
	fma.rn.f32 	%f335, %f296, %f303, %f255;
	fma.rn.f32 	%f336, %f296, %f304, %f256;
	fma.rn.f32 	%f337, %f296, %f305, %f257;
	fma.rn.f32 	%f338, %f296, %f306, %f258;
	fma.rn.f32 	%f339, %f293, %f299, %f259;
	fma.rn.f32 	%f340, %f293, %f300, %f260;
	fma.rn.f32 	%f341, %f293, %f301, %f261;
	fma.rn.f32 	%f342, %f293, %f302, %f262;
	fma.rn.f32 	%f343, %f293, %f303, %f263;
	fma.rn.f32 	%f344, %f293, %f304, %f264;
	fma.rn.f32 	%f345, %f293, %f305, %f265;
	fma.rn.f32 	%f346, %f293, %f306, %f266;
	fma.rn.f32 	%f347, %f297, %f299, %f267;
	fma.rn.f32 	%f348, %f297, %f300, %f268;
	fma.rn.f32 	%f349, %f297, %f301, %f269;
	fma.rn.f32 	%f350, %f297, %f302, %f270;
	fma.rn.f32 	%f351, %f297, %f303, %f271;
	fma.rn.f32 	%f352, %f297, %f304, %f272;
	fma.rn.f32 	%f353, %f297, %f305, %f273;
	fma.rn.f32 	%f354, %f297, %f306, %f274;
	fma.rn.f32 	%f355, %f294, %f299, %f275;
	fma.rn.f32 	%f356, %f294, %f300, %f276;
	fma.rn.f32 	%f357, %f294, %f301, %f277;
	fma.rn.f32 	%f358, %f294, %f302, %f278;
	fma.rn.f32 	%f359, %f294, %f303, %f279;
	fma.rn.f32 	%f360, %f294, %f304, %f280;
	fma.rn.f32 	%f361, %f294, %f305, %f281;
	fma.rn.f32 	%f362, %f294, %f306, %f282;
	fma.rn.f32 	%f363, %f298, %f299, %f283;
	fma.rn.f32 	%f364, %f298, %f300, %f284;
	fma.rn.f32 	%f365, %f298, %f301, %f285;
	fma.rn.f32 	%f366, %f298, %f302, %f286;
	fma.rn.f32 	%f367, %f298, %f303, %f287;
	fma.rn.f32 	%f368, %f298, %f304, %f288;
	fma.rn.f32 	%f369, %f298, %f305, %f289;
	fma.rn.f32 	%f370, %f298, %f306, %f290;
	ld.shared.f32 	%f371, [%r36+1024];
	ld.shared.f32 	%f372, [%r36+1028];
	ld.shared.f32 	%f373, [%r36+1032];
	ld.shared.f32 	%f374, [%r36+1036];
	ld.shared.f32 	%f375, [%r36+1280];
	ld.shared.f32 	%f376, [%r36+1284];
	ld.shared.f32 	%f377, [%r36+1288];
	ld.shared.f32 	%f378, [%r36+1292];
	ld.shared.f32 	%f379, [%r39+8];
	ld.shared.f32 	%f380, [%r39+40];
	ld.shared.f32 	%f381, [%r39+72];
	ld.shared.f32 	%f382, [%r39+104];
	ld.shared.f32 	%f383, [%r39+2056];
	ld.shared.f32 	%f384, [%r39+2072];
	ld.shared.f32 	%f385, [%r39+2088];
	ld.shared.f32 	%f386, [%r39+2104];
	fma.rn.f32 	%f387, %f371, %f379, %f307;
	fma.rn.f32 	%f388, %f371, %f380, %f308;
	fma.rn.f32 	%f389, %f371, %f381, %f309;
	fma.rn.f32 	%f390, %f371, %f382, %f310;
	fma.rn.f32 	%f391, %f371, %f383, %f311;
	fma.rn.f32 	%f392, %f371, %f384, %f312;
	fma.rn.f32 	%f393, %f371, %f385, %f313;
	fma.rn.f32 	%f394, %f371, %f386, %f314;
	fma.rn.f32 	%f395, %f375, %f379, %f315;
	fma.rn.f32 	%f396, %f375, %f380, %f316;
	fma.rn.f32 	%f397, %f375, %f381, %f317;
	fma.rn.f32 	%f398, %f375, %f382, %f318;
	fma.rn.f32 	%f399, %f375, %f383, %f319;
	fma.rn.f32 	%f400, %f375, %f384, %f320;
	fma.rn.f32 	%f401, %f375, %f385, %f321;
	fma.rn.f32 	%f402, %f375, %f386, %f322;
	fma.rn.f32 	%f403, %f372, %f379, %f323;
	fma.rn.f32 	%f404, %f372, %f380, %f324;
	fma.rn.f32 	%f405, %f372, %f381, %f325;
	fma.rn.f32 	%f406, %f372, %f382, %f326;
	fma.rn.f32 	%f407, %f372, %f383, %f327;
	fma.rn.f32 	%f408, %f372, %f384, %f328;
	fma.rn.f32 	%f409, %f372, %f385, %f329;
	fma.rn.f32 	%f410, %f372, %f386, %f330;
	fma.rn.f32 	%f411, %f376, %f379, %f331;
	fma.rn.f32 	%f412, %f376, %f380, %f332;
	fma.rn.f32 	%f413, %f376, %f381, %f333;
	fma.rn.f32 	%f414, %f376, %f382, %f334;
	fma.rn.f32 	%f415, %f376, %f383, %f335;
	fma.rn.f32 	%f416, %f376, %f384, %f336;
	fma.rn.f32 	%f417, %f376, %f385, %f337;
	fma.rn.f32 	%f418, %f376, %f386, %f338;
	fma.rn.f32 	%f419, %f373, %f379, %f339;
	fma.rn.f32 	%f420, %f373, %f380, %f340;
	fma.rn.f32 	%f421, %f373, %f381, %f341;
	fma.rn.f32 	%f422, %f373, %f382, %f342;
	fma.rn.f32 	%f423, %f373, %f383, %f343;
	fma.rn.f32 	%f424, %f373, %f384, %f344;
	fma.rn.f32 	%f425, %f373, %f385, %f345;
	fma.rn.f32 	%f426, %f373, %f386, %f346;
	fma.rn.f32 	%f427, %f377, %f379, %f347;
	fma.rn.f32 	%f428, %f377, %f380, %f348;
	fma.rn.f32 	%f429, %f377, %f381, %f349;
	fma.rn.f32 	%f430, %f377, %f382, %f350;
	fma.rn.f32 	%f431, %f377, %f383, %f351;
	fma.rn.f32 	%f432, %f377, %f384, %f352;
	fma.rn.f32 	%f433, %f377, %f385, %f353;
	fma.rn.f32 	%f434, %f377, %f386, %f354;
	fma.rn.f32 	%f435, %f374, %f379, %f355;
	fma.rn.f32 	%f436, %f374, %f380, %f356;
	fma.rn.f32 	%f437, %f374, %f381, %f357;
	fma.rn.f32 	%f438, %f374, %f382, %f358;
	fma.rn.f32 	%f439, %f374, %f383, %f359;
	fma.rn.f32 	%f440, %f374, %f384, %f360;
	fma.rn.f32 	%f441, %f374, %f385, %f361;
	fma.rn.f32 	%f442, %f374, %f386, %f362;
	fma.rn.f32 	%f443, %f378, %f379, %f363;
	fma.rn.f32 	%f444, %f378, %f380, %f364;
	fma.rn.f32 	%f445, %f378, %f381, %f365;
	fma.rn.f32 	%f446, %f378, %f382, %f366;
	fma.rn.f32 	%f447, %f378, %f383, %f367;
	fma.rn.f32 	%f448, %f378, %f384, %f368;
	fma.rn.f32 	%f449, %f378, %f385, %f369;
	fma.rn.f32 	%f450, %f378, %f386, %f370;
	ld.shared.f32 	%f451, [%r36+1536];
	ld.shared.f32 	%f452, [%r36+1540];
	ld.shared.f32 	%f453, [%r36+1544];
	ld.shared.f32 	%f454, [%r36+1548];
	ld.shared.f32 	%f455, [%r36+1792];
	ld.shared.f32 	%f456, [%r36+1796];
	ld.shared.f32 	%f457, [%r36+1800];
	ld.shared.f32 	%f458, [%r36+1804];
	ld.shared.f32 	%f459, [%r39+12];
	ld.shared.f32 	%f460, [%r39+44];
	ld.shared.f32 	%f461, [%r39+76];
	ld.shared.f32 	%f462, [%r39+108];
	ld.shared.f32 	%f463, [%r39+2060];
	ld.shared.f32 	%f464, [%r39+2076];
	ld.shared.f32 	%f465, [%r39+2092];
	ld.shared.f32 	%f466, [%r39+2108];
	fma.rn.f32 	%f467, %f451, %f459, %f387;
	fma.rn.f32 	%f468, %f451, %f460, %f388;
	fma.rn.f32 	%f469, %f451, %f461, %f389;
	fma.rn.f32 	%f470, %f451, %f462, %f390;
	fma.rn.f32 	%f471, %f451, %f463, %f391;
	fma.rn.f32 	%f472, %f451, %f464, %f392;
	fma.rn.f32 	%f473, %f451, %f465, %f393;
	fma.rn.f32 	%f474, %f451, %f466, %f394;
	fma.rn.f32 	%f475, %f455, %f459, %f395;
	fma.rn.f32 	%f476, %f455, %f460, %f396;
	fma.rn.f32 	%f477, %f455, %f461, %f397;
	fma.rn.f32 	%f478, %f455, %f462, %f398;
	fma.rn.f32 	%f479, %f455, %f463, %f399;
	fma.rn.f32 	%f480, %f455, %f464, %f400;
	fma.rn.f32 	%f481, %f455, %f465, %f401;
	fma.rn.f32 	%f482, %f455, %f466, %f402;
	fma.rn.f32 	%f483, %f452, %f459, %f403;
	fma.rn.f32 	%f484, %f452, %f460, %f404;
	fma.rn.f32 	%f485, %f452, %f461, %f405;
	fma.rn.f32 	%f486, %f452, %f462, %f406;
	fma.rn.f32 	%f487, %f452, %f463, %f407;
	fma.rn.f32 	%f488, %f452, %f464, %f408;
	fma.rn.f32 	%f489, %f452, %f465, %f409;
	fma.rn.f32 	%f490, %f452, %f466, %f410;
	fma.rn.f32 	%f491, %f456, %f459, %f411;
	fma.rn.f32 	%f492, %f456, %f460, %f412;
	fma.rn.f32 	%f493, %f456, %f461, %f413;
	fma.rn.f32 	%f494, %f456, %f462, %f414;
	fma.rn.f32 	%f495, %f456, %f463, %f415;
	fma.rn.f32 	%f496, %f456, %f464, %f416;
	fma.rn.f32 	%f497, %f456, %f465, %f417;
	fma.rn.f32 	%f498, %f456, %f466, %f418;
	fma.rn.f32 	%f499, %f453, %f459, %f419;
	fma.rn.f32 	%f500, %f453, %f460, %f420;
	fma.rn.f32 	%f501, %f453, %f461, %f421;
	fma.rn.f32 	%f502, %f453, %f462, %f422;
	fma.rn.f32 	%f503, %f453, %f463, %f423;
	fma.rn.f32 	%f504, %f453, %f464, %f424;
	fma.rn.f32 	%f505, %f453, %f465, %f425;
	fma.rn.f32 	%f506, %f453, %f466, %f426;
	fma.rn.f32 	%f507, %f457, %f459, %f427;
	fma.rn.f32 	%f508, %f457, %f460, %f428;
	fma.rn.f32 	%f509, %f457, %f461, %f429;
	fma.rn.f32 	%f510, %f457, %f462, %f430;
	fma.rn.f32 	%f511, %f457, %f463, %f431;
	fma.rn.f32 	%f512, %f457, %f464, %f432;
	fma.rn.f32 	%f513, %f457, %f465, %f433;
	fma.rn.f32 	%f514, %f457, %f466, %f434;
	fma.rn.f32 	%f515, %f454, %f459, %f435;
	fma.rn.f32 	%f516, %f454, %f460, %f436;
	fma.rn.f32 	%f517, %f454, %f461, %f437;
	fma.rn.f32 	%f518, %f454, %f462, %f438;
	fma.rn.f32 	%f519, %f454, %f463, %f439;
	fma.rn.f32 	%f520, %f454, %f464, %f440;
	fma.rn.f32 	%f521, %f454, %f465, %f441;
	fma.rn.f32 	%f522, %f454, %f466, %f442;
	fma.rn.f32 	%f523, %f458, %f459, %f443;
	fma.rn.f32 	%f524, %f458, %f460, %f444;
	fma.rn.f32 	%f525, %f458, %f461, %f445;
	fma.rn.f32 	%f526, %f458, %f462, %f446;
	fma.rn.f32 	%f527, %f458, %f463, %f447;
	fma.rn.f32 	%f528, %f458, %f464, %f448;
	fma.rn.f32 	%f529, %f458, %f465, %f449;
	fma.rn.f32 	%f530, %f458, %f466, %f450;
	ld.shared.f32 	%f531, [%r36+2048];
	ld.shared.f32 	%f532, [%r36+2052];
	ld.shared.f32 	%f533, [%r36+2056];
	ld.shared.f32 	%f534, [%r36+2060];
	ld.shared.f32 	%f535, [%r36+2304];
	ld.shared.f32 	%f536, [%r36+2308];
	ld.shared.f32 	%f537, [%r36+2312];
	ld.shared.f32 	%f538, [%r36+2316];
	ld.shared.f32 	%f539, [%r39+16];
	ld.shared.f32 	%f540, [%r39+48];
	ld.shared.f32 	%f541, [%r39+80];
	ld.shared.f32 	%f542, [%r39+112];
	ld.shared.f32 	%f543, [%r39+2112];
	fma.rn.f32 	%f544, %f531, %f539, %f467;
	fma.rn.f32 	%f545, %f531, %f540, %f468;
	fma.rn.f32 	%f546, %f531, %f541, %f469;
	fma.rn.f32 	%f547, %f531, %f542, %f470;
	fma.rn.f32 	%f548, %f531, %f224, %f471;
	fma.rn.f32 	%f549, %f531, %f225, %f472;
	fma.rn.f32 	%f550, %f531, %f226, %f473;
	fma.rn.f32 	%f551, %f531, %f543, %f474;
	fma.rn.f32 	%f552, %f535, %f539, %f475;
	fma.rn.f32 	%f553, %f535, %f540, %f476;
	fma.rn.f32 	%f554, %f535, %f541, %f477;
	fma.rn.f32 	%f555, %f535, %f542, %f478;
	fma.rn.f32 	%f556, %f535, %f224, %f479;
	fma.rn.f32 	%f557, %f535, %f225, %f480;
	fma.rn.f32 	%f558, %f535, %f226, %f481;
	fma.rn.f32 	%f559, %f535, %f543, %f482;
	fma.rn.f32 	%f560, %f532, %f539, %f483;
	fma.rn.f32 	%f561, %f532, %f540, %f484;
	fma.rn.f32 	%f562, %f532, %f541, %f485;
	fma.rn.f32 	%f563, %f532, %f542, %f486;
	fma.rn.f32 	%f564, %f532, %f224, %f487;
	fma.rn.f32 	%f565, %f532, %f225, %f488;
	fma.rn.f32 	%f566, %f532, %f226, %f489;
	fma.rn.f32 	%f567, %f532, %f543, %f490;
	fma.rn.f32 	%f568, %f536, %f539, %f491;
	fma.rn.f32 	%f569, %f536, %f540, %f492;
	fma.rn.f32 	%f570, %f536, %f541, %f493;
	fma.rn.f32 	%f571, %f536, %f542, %f494;
	fma.rn.f32 	%f572, %f536, %f224, %f495;
	fma.rn.f32 	%f573, %f536, %f225, %f496;
	fma.rn.f32 	%f574, %f536, %f226, %f497;
	fma.rn.f32 	%f575, %f536, %f543, %f498;
	fma.rn.f32 	%f576, %f533, %f539, %f499;
	fma.rn.f32 	%f577, %f533, %f540, %f500;
	fma.rn.f32 	%f578, %f533, %f541, %f501;
	fma.rn.f32 	%f579, %f533, %f542, %f502;
	fma.rn.f32 	%f580, %f533, %f224, %f503;
	fma.rn.f32 	%f581, %f533, %f225, %f504;
	fma.rn.f32 	%f582, %f533, %f226, %f505;
	fma.rn.f32 	%f583, %f533, %f543, %f506;
	fma.rn.f32 	%f584, %f537, %f539, %f507;
	fma.rn.f32 	%f585, %f537, %f540, %f508;
	fma.rn.f32 	%f586, %f537, %f541, %f509;
	fma.rn.f32 	%f587, %f537, %f542, %f510;
	fma.rn.f32 	%f588, %f537, %f224, %f511;
	fma.rn.f32 	%f589, %f537, %f225, %f512;
	fma.rn.f32 	%f590, %f537, %f226, %f513;
	fma.rn.f32 	%f591, %f537, %f543, %f514;
	fma.rn.f32 	%f592, %f534, %f539, %f515;
	fma.rn.f32 	%f593, %f534, %f540, %f516;
	fma.rn.f32 	%f594, %f534, %f541, %f517;
	fma.rn.f32 	%f595, %f534, %f542, %f518;
	fma.rn.f32 	%f596, %f534, %f224, %f519;
	fma.rn.f32 	%f597, %f534, %f225, %f520;
	fma.rn.f32 	%f598, %f534, %f226, %f521;
	fma.rn.f32 	%f599, %f534, %f543, %f522;
	fma.rn.f32 	%f600, %f538, %f539, %f523;
	fma.rn.f32 	%f601, %f538, %f540, %f524;
	fma.rn.f32 	%f602, %f538, %f541, %f525;
	fma.rn.f32 	%f603, %f538, %f542, %f526;
	fma.rn.f32 	%f604, %f538, %f224, %f527;
	fma.rn.f32 	%f605, %f538, %f225, %f528;
	fma.rn.f32 	%f606, %f538, %f226, %f529;
	fma.rn.f32 	%f607, %f538, %f543, %f530;
	ld.shared.f32 	%f608, [%r36+2560];
	ld.shared.f32 	%f609, [%r36+2564];
	ld.shared.f32 	%f610, [%r36+2568];
	ld.shared.f32 	%f611, [%r36+2572];
	ld.shared.f32 	%f612, [%r36+2816];
	ld.shared.f32 	%f613, [%r36+2820];
	ld.shared.f32 	%f614, [%r36+2824];
	ld.shared.f32 	%f615, [%r36+2828];
	ld.shared.f32 	%f616, [%r39+20];
	ld.shared.f32 	%f617, [%r39+52];
	ld.shared.f32 	%f618, [%r39+84];
	ld.shared.f32 	%f619, [%r39+116];
	ld.shared.f32 	%f620, [%r39+2116];
	fma.rn.f32 	%f621, %f608, %f616, %f544;
	fma.rn.f32 	%f622, %f608, %f617, %f545;
	fma.rn.f32 	%f623, %f608, %f618, %f546;
	fma.rn.f32 	%f624, %f608, %f619, %f547;
	fma.rn.f32 	%f625, %f608, %f304, %f548;
	fma.rn.f32 	%f626, %f608, %f305, %f549;
	fma.rn.f32 	%f627, %f608, %f306, %f550;
	fma.rn.f32 	%f628, %f608, %f620, %f551;
	fma.rn.f32 	%f629, %f612, %f616, %f552;
	fma.rn.f32 	%f630, %f612, %f617, %f553;
	fma.rn.f32 	%f631, %f612, %f618, %f554;
	fma.rn.f32 	%f632, %f612, %f619, %f555;
	fma.rn.f32 	%f633, %f612, %f304, %f556;
	fma.rn.f32 	%f634, %f612, %f305, %f557;
	fma.rn.f32 	%f635, %f612, %f306, %f558;
	fma.rn.f32 	%f636, %f612, %f620, %f559;
	fma.rn.f32 	%f637, %f609, %f616, %f560;
	fma.rn.f32 	%f638, %f609, %f617, %f561;
	fma.rn.f32 	%f639, %f609, %f618, %f562;
	fma.rn.f32 	%f640, %f609, %f619, %f563;
	fma.rn.f32 	%f641, %f609, %f304, %f564;
	fma.rn.f32 	%f642, %f609, %f305, %f565;
	fma.rn.f32 	%f643, %f609, %f306, %f566;
	fma.rn.f32 	%f644, %f609, %f620, %f567;
	fma.rn.f32 	%f645, %f613, %f616, %f568;
	fma.rn.f32 	%f646, %f613, %f617, %f569;
	fma.rn.f32 	%f647, %f613, %f618, %f570;
	fma.rn.f32 	%f648, %f613, %f619, %f571;
	fma.rn.f32 	%f649, %f613, %f304, %f572;
	fma.rn.f32 	%f650, %f613, %f305, %f573;
	fma.rn.f32 	%f651, %f613, %f306, %f574;
	fma.rn.f32 	%f652, %f613, %f620, %f575;
	fma.rn.f32 	%f653, %f610, %f616, %f576;
	fma.rn.f32 	%f654, %f610, %f617, %f577;
	fma.rn.f32 	%f655, %f610, %f618, %f578;
	fma.rn.f32 	%f656, %f610, %f619, %f579;
	fma.rn.f32 	%f657, %f610, %f304, %f580;
	fma.rn.f32 	%f658, %f610, %f305, %f581;
	fma.rn.f32 	%f659, %f610, %f306, %f582;
	fma.rn.f32 	%f660, %f610, %f620, %f583;
	fma.rn.f32 	%f661, %f614, %f616, %f584;
	fma.rn.f32 	%f662, %f614, %f617, %f585;
	fma.rn.f32 	%f663, %f614, %f618, %f586;
	fma.rn.f32 	%f664, %f614, %f619, %f587;
	fma.rn.f32 	%f665, %f614, %f304, %f588;
	fma.rn.f32 	%f666, %f614, %f305, %f589;
	fma.rn.f32 	%f667, %f614, %f306, %f590;
	fma.rn.f32 	%f668, %f614, %f620, %f591;
	fma.rn.f32 	%f669, %f611, %f616, %f592;
	fma.rn.f32 	%f670, %f611, %f617, %f593;
	fma.rn.f32 	%f671, %f611, %f618, %f594;
	fma.rn.f32 	%f672, %f611, %f619, %f595;
	fma.rn.f32 	%f673, %f611, %f304, %f596;
	fma.rn.f32 	%f674, %f611, %f305, %f597;
	fma.rn.f32 	%f675, %f611, %f306, %f598;
	fma.rn.f32 	%f676, %f611, %f620, %f599;
	fma.rn.f32 	%f677, %f615, %f616, %f600;
	fma.rn.f32 	%f678, %f615, %f617, %f601;
	fma.rn.f32 	%f679, %f615, %f618, %f602;
	fma.rn.f32 	%f680, %f615, %f619, %f603;
	fma.rn.f32 	%f681, %f615, %f304, %f604;
	fma.rn.f32 	%f682, %f615, %f305, %f605;
	fma.rn.f32 	%f683, %f615, %f306, %f606;
	fma.rn.f32 	%f684, %f615, %f620, %f607;
	ld.shared.f32 	%f685, [%r36+3072];
	ld.shared.f32 	%f686, [%r36+3076];
	ld.shared.f32 	%f687, [%r36+3080];
	ld.shared.f32 	%f688, [%r36+3084];
	ld.shared.f32 	%f689, [%r36+3328];
	ld.shared.f32 	%f690, [%r36+3332];
	ld.shared.f32 	%f691, [%r36+3336];
	ld.shared.f32 	%f692, [%r36+3340];
	ld.shared.f32 	%f693, [%r39+24];
	ld.shared.f32 	%f694, [%r39+56];
	ld.shared.f32 	%f695, [%r39+88];
	ld.shared.f32 	%f696, [%r39+120];
	ld.shared.f32 	%f697, [%r39+2120];
	fma.rn.f32 	%f698, %f685, %f693, %f621;
	fma.rn.f32 	%f699, %f685, %f694, %f622;
	fma.rn.f32 	%f700, %f685, %f695, %f623;
	fma.rn.f32 	%f701, %f685, %f696, %f624;
	fma.rn.f32 	%f702, %f685, %f384, %f625;
	fma.rn.f32 	%f703, %f685, %f385, %f626;
	fma.rn.f32 	%f704, %f685, %f386, %f627;
	fma.rn.f32 	%f705, %f685, %f697, %f628;
	fma.rn.f32 	%f706, %f689, %f693, %f629;
	fma.rn.f32 	%f707, %f689, %f694, %f630;
	fma.rn.f32 	%f708, %f689, %f695, %f631;
	fma.rn.f32 	%f709, %f689, %f696, %f632;
	fma.rn.f32 	%f710, %f689, %f384, %f633;
	fma.rn.f32 	%f711, %f689, %f385, %f634;
	fma.rn.f32 	%f712, %f689, %f386, %f635;
	fma.rn.f32 	%f713, %f689, %f697, %f636;
	fma.rn.f32 	%f714, %f686, %f693, %f637;
	fma.rn.f32 	%f715, %f686, %f694, %f638;
	fma.rn.f32 	%f716, %f686, %f695, %f639;
	fma.rn.f32 	%f717, %f686, %f696, %f640;
	fma.rn.f32 	%f718, %f686, %f384, %f641;
	fma.rn.f32 	%f719, %f686, %f385, %f642;
	fma.rn.f32 	%f720, %f686, %f386, %f643;
	fma.rn.f32 	%f721, %f686, %f697, %f644;
	fma.rn.f32 	%f722, %f690, %f693, %f645;
	fma.rn.f32 	%f723, %f690, %f694, %f646;
	fma.rn.f32 	%f724, %f690, %f695, %f647;
	fma.rn.f32 	%f725, %f690, %f696, %f648;
	fma.rn.f32 	%f726, %f690, %f384, %f649;
	fma.rn.f32 	%f727, %f690, %f385, %f650;
	fma.rn.f32 	%f728, %f690, %f386, %f651;
	fma.rn.f32 	%f729, %f690, %f697, %f652;
	fma.rn.f32 	%f730, %f687, %f693, %f653;
	fma.rn.f32 	%f731, %f687, %f694, %f654;
	fma.rn.f32 	%f732, %f687, %f695, %f655;
	fma.rn.f32 	%f733, %f687, %f696, %f656;
	fma.rn.f32 	%f734, %f687, %f384, %f657;
	fma.rn.f32 	%f735, %f687, %f385, %f658;
	fma.rn.f32 	%f736, %f687, %f386, %f659;
	fma.rn.f32 	%f737, %f687, %f697, %f660;
	fma.rn.f32 	%f738, %f691, %f693, %f661;
	fma.rn.f32 	%f739, %f691, %f694, %f662;
	fma.rn.f32 	%f740, %f691, %f695, %f663;
	fma.rn.f32 	%f741, %f691, %f696, %f664;
	fma.rn.f32 	%f742, %f691, %f384, %f665;
	fma.rn.f32 	%f743, %f691, %f385, %f666;
	fma.rn.f32 	%f744, %f691, %f386, %f667;
	fma.rn.f32 	%f745, %f691, %f697, %f668;
	fma.rn.f32 	%f746, %f688, %f693, %f669;
	fma.rn.f32 	%f747, %f688, %f694, %f670;
	fma.rn.f32 	%f748, %f688, %f695, %f671;
	fma.rn.f32 	%f749, %f688, %f696, %f672;
	fma.rn.f32 	%f750, %f688, %f384, %f673;
	fma.rn.f32 	%f751, %f688, %f385, %f674;
	fma.rn.f32 	%f752, %f688, %f386, %f675;
	fma.rn.f32 	%f753, %f688, %f697, %f676;
	fma.rn.f32 	%f754, %f692, %f693, %f677;
	fma.rn.f32 	%f755, %f692, %f694, %f678;
	fma.rn.f32 	%f756, %f692, %f695, %f679;
	fma.rn.f32 	%f757, %f692, %f696, %f680;
	fma.rn.f32 	%f758, %f692, %f384, %f681;
	fma.rn.f32 	%f759, %f692, %f385, %f682;
	fma.rn.f32 	%f760, %f692, %f386, %f683;
	fma.rn.f32 	%f761, %f692, %f697, %f684;
	ld.shared.f32 	%f762, [%r36+3584];
	ld.shared.f32 	%f763, [%r36+3588];
	ld.shared.f32 	%f764, [%r36+3592];
	ld.shared.f32 	%f765, [%r36+3596];
	ld.shared.f32 	%f766, [%r36+3840];
	ld.shared.f32 	%f767, [%r36+3844];
	ld.shared.f32 	%f768, [%r36+3848];
	ld.shared.f32 	%f769, [%r36+3852];
	ld.shared.f32 	%f770, [%r39+28];
	ld.shared.f32 	%f771, [%r39+60];
	ld.shared.f32 	%f772, [%r39+92];
	ld.shared.f32 	%f773, [%r39+124];
	ld.shared.f32 	%f774, [%r39+2124];
	fma.rn.f32 	%f775, %f762, %f770, %f698;
	fma.rn.f32 	%f776, %f762, %f771, %f699;
	fma.rn.f32 	%f777, %f762, %f772, %f700;
	fma.rn.f32 	%f778, %f762, %f773, %f701;
	fma.rn.f32 	%f779, %f762, %f464, %f702;
	fma.rn.f32 	%f780, %f762, %f465, %f703;
	fma.rn.f32 	%f781, %f762, %f466, %f704;
	fma.rn.f32 	%f782, %f762, %f774, %f705;
	fma.rn.f32 	%f783, %f766, %f770, %f706;
	fma.rn.f32 	%f784, %f766, %f771, %f707;
	fma.rn.f32 	%f785, %f766, %f772, %f708;
	fma.rn.f32 	%f786, %f766, %f773, %f709;
	fma.rn.f32 	%f787, %f766, %f464, %f710;
	fma.rn.f32 	%f788, %f766, %f465, %f711;
	fma.rn.f32 	%f789, %f766, %f466, %f712;
	fma.rn.f32 	%f790, %f766, %f774, %f713;
	fma.rn.f32 	%f791, %f763, %f770, %f714;
	fma.rn.f32 	%f792, %f763, %f771, %f715;
	fma.rn.f32 	%f793, %f763, %f772, %f716;
	fma.rn.f32 	%f794, %f763, %f773, %f717;
	fma.rn.f32 	%f795, %f763, %f464, %f718;
	fma.rn.f32 	%f796, %f763, %f465, %f719;
	fma.rn.f32 	%f797, %f763, %f466, %f720;
	fma.rn.f32 	%f798, %f763, %f774, %f721;
	fma.rn.f32 	%f799, %f767, %f770, %f722;
	fma.rn.f32 	%f800, %f767, %f771, %f723;
	fma.rn.f32 	%f801, %f767, %f772, %f724;
	fma.rn.f32 	%f802, %f767, %f773, %f725;
	fma.rn.f32 	%f803, %f767, %f464, %f726;
	fma.rn.f32 	%f804, %f767, %f465, %f727;
	fma.rn.f32 	%f805, %f767, %f466, %f728;
	fma.rn.f32 	%f806, %f767, %f774, %f729;
	fma.rn.f32 	%f807, %f764, %f770, %f730;
	fma.rn.f32 	%f808, %f764, %f771, %f731;
	fma.rn.f32 	%f809, %f764, %f772, %f732;
	fma.rn.f32 	%f810, %f764, %f773, %f733;
	fma.rn.f32 	%f811, %f764, %f464, %f734;
	fma.rn.f32 	%f812, %f764, %f465, %f735;
	fma.rn.f32 	%f813, %f764, %f466, %f736;
	fma.rn.f32 	%f814, %f764, %f774, %f737;
	fma.rn.f32 	%f815, %f768, %f770, %f738;
	fma.rn.f32 	%f816, %f768, %f771, %f739;
	fma.rn.f32 	%f817, %f768, %f772, %f740;
	fma.rn.f32 	%f818, %f768, %f773, %f741;
	fma.rn.f32 	%f819, %f768, %f464, %f742;
	fma.rn.f32 	%f820, %f768, %f465, %f743;
	fma.rn.f32 	%f821, %f768, %f466, %f744;
	fma.rn.f32 	%f822, %f768, %f774, %f745;
	fma.rn.f32 	%f823, %f765, %f770, %f746;
	fma.rn.f32 	%f824, %f765, %f771, %f747;
	fma.rn.f32 	%f825, %f765, %f772, %f748;
	fma.rn.f32 	%f826, %f765, %f773, %f749;
	fma.rn.f32 	%f827, %f765, %f464, %f750;
	fma.rn.f32 	%f828, %f765, %f465, %f751;
	fma.rn.f32 	%f829, %f765, %f466, %f752;
	fma.rn.f32 	%f830, %f765, %f774, %f753;
	fma.rn.f32 	%f831, %f769, %f770, %f754;
	fma.rn.f32 	%f832, %f769, %f771, %f755;
	fma.rn.f32 	%f833, %f769, %f772, %f756;
	fma.rn.f32 	%f834, %f769, %f773, %f757;
	fma.rn.f32 	%f835, %f769, %f464, %f758;
	fma.rn.f32 	%f836, %f769, %f465, %f759;
	fma.rn.f32 	%f837, %f769, %f466, %f760;
	fma.rn.f32 	%f838, %f769, %f774, %f761;
	ld.shared.f32 	%f839, [%r36+4096];
	ld.shared.f32 	%f840, [%r36+4100];
	ld.shared.f32 	%f841, [%r36+4104];
	ld.shared.f32 	%f842, [%r36+4108];
	ld.shared.f32 	%f843, [%r36+4352];
	ld.shared.f32 	%f844, [%r36+4356];
	ld.shared.f32 	%f845, [%r36+4360];
	ld.shared.f32 	%f846, [%r36+4364];
	ld.shared.f32 	%f847, [%r39+4096];
	ld.shared.f32 	%f848, [%r39+4128];
	ld.shared.f32 	%f849, [%r39+4160];
	ld.shared.f32 	%f850, [%r39+4192];
	ld.shared.f32 	%f851, [%r39+6144];
	ld.shared.f32 	%f852, [%r39+6160];
	ld.shared.f32 	%f853, [%r39+6176];
	ld.shared.f32 	%f854, [%r39+6192];
	fma.rn.f32 	%f855, %f839, %f847, %f775;
	fma.rn.f32 	%f856, %f839, %f848, %f776;
	fma.rn.f32 	%f857, %f839, %f849, %f777;
	fma.rn.f32 	%f858, %f839, %f850, %f778;
	fma.rn.f32 	%f859, %f839, %f851, %f779;
	fma.rn.f32 	%f860, %f839, %f852, %f780;
	fma.rn.f32 	%f861, %f839, %f853, %f781;
	fma.rn.f32 	%f862, %f839, %f854, %f782;
	fma.rn.f32 	%f863, %f843, %f847, %f783;
	fma.rn.f32 	%f864, %f843, %f848, %f784;
	fma.rn.f32 	%f865, %f843, %f849, %f785;
	fma.rn.f32 	%f866, %f843, %f850, %f786;
	fma.rn.f32 	%f867, %f843, %f851, %f787;
	fma.rn.f32 	%f868, %f843, %f852, %f788;
	fma.rn.f32 	%f869, %f843, %f853, %f789;
	fma.rn.f32 	%f870, %f843, %f854, %f790;
	fma.rn.f32 	%f871, %f840, %f847, %f791;
	fma.rn.f32 	%f872, %f840, %f848, %f792;
	fma.rn.f32 	%f873, %f840, %f849, %f793;
	fma.rn.f32 	%f874, %f840, %f850, %f794;
	fma.rn.f32 	%f875, %f840, %f851, %f795;
	fma.rn.f32 	%f876, %f840, %f852, %f796;
	fma.rn.f32 	%f877, %f840, %f853, %f797;
	fma.rn.f32 	%f878, %f840, %f854, %f798;
	fma.rn.f32 	%f879, %f844, %f847, %f799;
	fma.rn.f32 	%f880, %f844, %f848, %f800;
	fma.rn.f32 	%f881, %f844, %f849, %f801;
	fma.rn.f32 	%f882, %f844, %f850, %f802;
	fma.rn.f32 	%f883, %f844, %f851, %f803;
	fma.rn.f32 	%f884, %f844, %f852, %f804;
	fma.rn.f32 	%f885, %f844, %f853, %f805;
	fma.rn.f32 	%f886, %f844, %f854, %f806;
	fma.rn.f32 	%f887, %f841, %f847, %f807;
	fma.rn.f32 	%f888, %f841, %f848, %f808;
	fma.rn.f32 	%f889, %f841, %f849, %f809;
	fma.rn.f32 	%f890, %f841, %f850, %f810;
	fma.rn.f32 	%f891, %f841, %f851, %f811;
	fma.rn.f32 	%f892, %f841, %f852, %f812;
	fma.rn.f32 	%f893, %f841, %f853, %f813;
	fma.rn.f32 	%f894, %f841, %f854, %f814;
	fma.rn.f32 	%f895, %f845, %f847, %f815;
	fma.rn.f32 	%f896, %f845, %f848, %f816;
	fma.rn.f32 	%f897, %f845, %f849, %f817;
	fma.rn.f32 	%f898, %f845, %f850, %f818;
	fma.rn.f32 	%f899, %f845, %f851, %f819;
	fma.rn.f32 	%f900, %f845, %f852, %f820;
	fma.rn.f32 	%f901, %f845, %f853, %f821;
	fma.rn.f32 	%f902, %f845, %f854, %f822;
	fma.rn.f32 	%f903, %f842, %f847, %f823;
	fma.rn.f32 	%f904, %f842, %f848, %f824;
	fma.rn.f32 	%f905, %f842, %f849, %f825;
	fma.rn.f32 	%f906, %f842, %f850, %f826;
	fma.rn.f32 	%f907, %f842, %f851, %f827;
	fma.rn.f32 	%f908, %f842, %f852, %f828;
	fma.rn.f32 	%f909, %f842, %f853, %f829;
	fma.rn.f32 	%f910, %f842, %f854, %f830;
	fma.rn.f32 	%f911, %f846, %f847, %f831;
	fma.rn.f32 	%f912, %f846, %f848, %f832;
	fma.rn.f32 	%f913, %f846, %f849, %f833;
	fma.rn.f32 	%f914, %f846, %f850, %f834;
	fma.rn.f32 	%f915, %f846, %f851, %f835;
	fma.rn.f32 	%f916, %f846, %f852, %f836;
	fma.rn.f32 	%f917, %f846, %f853, %f837;
	fma.rn.f32 	%f918, %f846, %f854, %f838;
	ld.shared.f32 	%f919, [%r36+4608];
	ld.shared.f32 	%f920, [%r36+4612];
	ld.shared.f32 	%f921, [%r36+4616];
	ld.shared.f32 	%f922, [%r36+4620];
	ld.shared.f32 	%f923, [%r36+4864];
	ld.shared.f32 	%f924, [%r36+4868];
	ld.shared.f32 	%f925, [%r36+4872];
	ld.shared.f32 	%f926, [%r36+4876];
	ld.shared.f32 	%f927, [%r39+4100];
	ld.shared.f32 	%f928, [%r39+4132];
	ld.shared.f32 	%f929, [%r39+4164];
	ld.shared.f32 	%f930, [%r39+4196];
	ld.shared.f32 	%f931, [%r39+6148];
	ld.shared.f32 	%f932, [%r39+6164];
	ld.shared.f32 	%f933, [%r39+6180];
	ld.shared.f32 	%f934, [%r39+6196];
	fma.rn.f32 	%f935, %f919, %f927, %f855;
	fma.rn.f32 	%f936, %f919, %f928, %f856;
	fma.rn.f32 	%f937, %f919, %f929, %f857;
	fma.rn.f32 	%f938, %f919, %f930, %f858;
	fma.rn.f32 	%f939, %f919, %f931, %f859;
	fma.rn.f32 	%f940, %f919, %f932, %f860;
	fma.rn.f32 	%f941, %f919, %f933, %f861;
	fma.rn.f32 	%f942, %f919, %f934, %f862;
	fma.rn.f32 	%f943, %f923, %f927, %f863;
	fma.rn.f32 	%f944, %f923, %f928, %f864;
	fma.rn.f32 	%f945, %f923, %f929, %f865;
	fma.rn.f32 	%f946, %f923, %f930, %f866;
	fma.rn.f32 	%f947, %f923, %f931, %f867;
	fma.rn.f32 	%f948, %f923, %f932, %f868;
	fma.rn.f32 	%f949, %f923, %f933, %f869;
	fma.rn.f32 	%f950, %f923, %f934, %f870;
	fma.rn.f32 	%f951, %f920, %f927, %f871;
	fma.rn.f32 	%f952, %f920, %f928, %f872;
	fma.rn.f32 	%f953, %f920, %f929, %f873;
	fma.rn.f32 	%f954, %f920, %f930, %f874;
	fma.rn.f32 	%f955, %f920, %f931, %f875;
	fma.rn.f32 	%f956, %f920, %f932, %f876;
	fma.rn.f32 	%f957, %f920, %f933, %f877;
	fma.rn.f32 	%f958, %f920, %f934, %f878;
	fma.rn.f32 	%f959, %f924, %f927, %f879;
	fma.rn.f32 	%f960, %f924, %f928, %f880;
	fma.rn.f32 	%f961, %f924, %f929, %f881;
	fma.rn.f32 	%f962, %f924, %f930, %f882;
	fma.rn.f32 	%f963, %f924, %f931, %f883;
	fma.rn.f32 	%f964, %f924, %f932, %f884;
	fma.rn.f32 	%f965, %f924, %f933, %f885;
	fma.rn.f32 	%f966, %f924, %f934, %f886;
	fma.rn.f32 	%f967, %f921, %f927, %f887;
	fma.rn.f32 	%f968, %f921, %f928, %f888;
	fma.rn.f32 	%f969, %f921, %f929, %f889;
	fma.rn.f32 	%f970, %f921, %f930, %f890;
	fma.rn.f32 	%f971, %f921, %f931, %f891;
	fma.rn.f32 	%f972, %f921, %f932, %f892;
	fma.rn.f32 	%f973, %f921, %f933, %f893;
	fma.rn.f32 	%f974, %f921, %f934, %f894;
	fma.rn.f32 	%f975, %f925, %f927, %f895;
	fma.rn.f32 	%f976, %f925, %f928, %f896;
	fma.rn.f32 	%f977, %f925, %f929, %f897;
	fma.rn.f32 	%f978, %f925, %f930, %f898;
	fma.rn.f32 	%f979, %f925, %f931, %f899;
	fma.rn.f32 	%f980, %f925, %f932, %f900;
	fma.rn.f32 	%f981, %f925, %f933, %f901;
	fma.rn.f32 	%f982, %f925, %f934, %f902;
	fma.rn.f32 	%f983, %f922, %f927, %f903;
	fma.rn.f32 	%f984, %f922, %f928, %f904;
	fma.rn.f32 	%f985, %f922, %f929, %f905;
	fma.rn.f32 	%f986, %f922, %f930, %f906;
	fma.rn.f32 	%f987, %f922, %f931, %f907;
	fma.rn.f32 	%f988, %f922, %f932, %f908;
	fma.rn.f32 	%f989, %f922, %f933, %f909;
	fma.rn.f32 	%f990, %f922, %f934, %f910;
	fma.rn.f32 	%f991, %f926, %f927, %f911;
	fma.rn.f32 	%f992, %f926, %f928, %f912;
	fma.rn.f32 	%f993, %f926, %f929, %f913;
	fma.rn.f32 	%f994, %f926, %f930, %f914;
	fma.rn.f32 	%f995, %f926, %f931, %f915;
	fma.rn.f32 	%f996, %f926, %f932, %f916;
	fma.rn.f32 	%f997, %f926, %f933, %f917;
	fma.rn.f32 	%f998, %f926, %f934, %f918;
	ld.shared.f32 	%f999, [%r36+5120];
	ld.shared.f32 	%f1000, [%r36+5124];
	ld.shared.f32 	%f1001, [%r36+5128];
	ld.shared.f32 	%f1002, [%r36+5132];
	ld.shared.f32 	%f1003, [%r36+5376];
	ld.shared.f32 	%f1004, [%r36+5380];
	ld.shared.f32 	%f1005, [%r36+5384];
	ld.shared.f32 	%f1006, [%r36+5388];
	ld.shared.f32 	%f1007, [%r39+4104];
	ld.shared.f32 	%f1008, [%r39+4136];
	ld.shared.f32 	%f1009, [%r39+4168];
	ld.shared.f32 	%f1010, [%r39+4200];
	ld.shared.f32 	%f1011, [%r39+6152];
	ld.shared.f32 	%f1012, [%r39+6168];
	ld.shared.f32 	%f1013, [%r39+6184];
	ld.shared.f32 	%f1014, [%r39+6200];
	fma.rn.f32 	%f1015, %f999, %f1007, %f935;
	fma.rn.f32 	%f1016, %f999, %f1008, %f936;
	fma.rn.f32 	%f1017, %f999, %f1009, %f937;
	fma.rn.f32 	%f1018, %f999, %f1010, %f938;
	fma.rn.f32 	%f1019, %f999, %f1011, %f939;
	fma.rn.f32 	%f1020, %f999, %f1012, %f940;
	fma.rn.f32 	%f1021, %f999, %f1013, %f941;
	fma.rn.f32 	%f1022, %f999, %f1014, %f942;
	fma.rn.f32 	%f1023, %f1003, %f1007, %f943;
	fma.rn.f32 	%f1024, %f1003, %f1008, %f944;
	fma.rn.f32 	%f1025, %f1003, %f1009, %f945;
	fma.rn.f32 	%f1026, %f1003, %f1010, %f946;
	fma.rn.f32 	%f1027, %f1003, %f1011, %f947;
	fma.rn.f32 	%f1028, %f1003, %f1012, %f948;
	fma.rn.f32 	%f1029, %f1003, %f1013, %f949;
	fma.rn.f32 	%f1030, %f1003, %f1014, %f950;
	fma.rn.f32 	%f1031, %f1000, %f1007, %f951;
	fma.rn.f32 	%f1032, %f1000, %f1008, %f952;
	fma.rn.f32 	%f1033, %f1000, %f1009, %f953;
	fma.rn.f32 	%f1034, %f1000, %f1010, %f954;
	fma.rn.f32 	%f1035, %f1000, %f1011, %f955;
	fma.rn.f32 	%f1036, %f1000, %f1012, %f956;
	fma.rn.f32 	%f1037, %f1000, %f1013, %f957;
	fma.rn.f32 	%f1038, %f1000, %f1014, %f958;
	fma.rn.f32 	%f1039, %f1004, %f1007, %f959;
	fma.rn.f32 	%f1040, %f1004, %f1008, %f960;
	fma.rn.f32 	%f1041, %f1004, %f1009, %f961;
	fma.rn.f32 	%f1042, %f1004, %f1010, %f962;
	fma.rn.f32 	%f1043, %f1004, %f1011, %f963;
	fma.rn.f32 	%f1044, %f1004, %f1012, %f964;
	fma.rn.f32 	%f1045, %f1004, %f1013, %f965;
	fma.rn.f32 	%f1046, %f1004, %f1014, %f966;
	fma.rn.f32 	%f1047, %f1001, %f1007, %f967;
	fma.rn.f32 	%f1048, %f1001, %f1008, %f968;
	fma.rn.f32 	%f1049, %f1001, %f1009, %f969;
	fma.rn.f32 	%f1050, %f1001, %f1010, %f970;
	fma.rn.f32 	%f1051, %f1001, %f1011, %f971;
	fma.rn.f32 	%f1052, %f1001, %f1012, %f972;
	fma.rn.f32 	%f1053, %f1001, %f1013, %f973;
	fma.rn.f32 	%f1054, %f1001, %f1014, %f974;
	fma.rn.f32 	%f1055, %f1005, %f1007, %f975;
	fma.rn.f32 	%f1056, %f1005, %f1008, %f976;
	fma.rn.f32 	%f1057, %f1005, %f1009, %f977;
	fma.rn.f32 	%f1058, %f1005, %f1010, %f978;
	fma.rn.f32 	%f1059, %f1005, %f1011, %f979;
	fma.rn.f32 	%f1060, %f1005, %f1012, %f980;
	fma.rn.f32 	%f1061, %f1005, %f1013, %f981;
	fma.rn.f32 	%f1062, %f1005, %f1014, %f982;
	fma.rn.f32 	%f1063, %f1002, %f1007, %f983;
	fma.rn.f32 	%f1064, %f1002, %f1008, %f984;
	fma.rn.f32 	%f1065, %f1002, %f1009, %f985;
	fma.rn.f32 	%f1066, %f1002, %f1010, %f986;
	fma.rn.f32 	%f1067, %f1002, %f1011, %f987;
	fma.rn.f32 	%f1068, %f1002, %f1012, %f988;
	fma.rn.f32 	%f1069, %f1002, %f1013, %f989;
	fma.rn.f32 	%f1070, %f1002, %f1014, %f990;
	fma.rn.f32 	%f1071, %f1006, %f1007, %f991;
	fma.rn.f32 	%f1072, %f1006, %f1008, %f992;
	fma.rn.f32 	%f1073, %f1006, %f1009, %f993;
	fma.rn.f32 	%f1074, %f1006, %f1010, %f994;
	fma.rn.f32 	%f1075, %f1006, %f1011, %f995;
	fma.rn.f32 	%f1076, %f1006, %f1012, %f996;
	fma.rn.f32 	%f1077, %f1006, %f1013, %f997;
	fma.rn.f32 	%f1078, %f1006, %f1014, %f998;
	ld.shared.f32 	%f1079, [%r36+5632];
	ld.shared.f32 	%f1080, [%r36+5636];
	ld.shared.f32 	%f1081, [%r36+5640];
	ld.shared.f32 	%f1082, [%r36+5644];
	ld.shared.f32 	%f1083, [%r36+5888];
	ld.shared.f32 	%f1084, [%r36+5892];
	ld.shared.f32 	%f1085, [%r36+5896];
	ld.shared.f32 	%f1086, [%r36+5900];
	ld.shared.f32 	%f1087, [%r39+4108];
	ld.shared.f32 	%f1088, [%r39+4140];
	ld.shared.f32 	%f1089, [%r39+4172];
	ld.shared.f32 	%f1090, [%r39+4204];
	ld.shared.f32 	%f1091, [%r39+6156];
	ld.shared.f32 	%f1092, [%r39+6172];
	ld.shared.f32 	%f1093, [%r39+6188];
	ld.shared.f32 	%f1094, [%r39+6204];
	fma.rn.f32 	%f1095, %f1079, %f1087, %f1015;
	fma.rn.f32 	%f1096, %f1079, %f1088, %f1016;
	fma.rn.f32 	%f1097, %f1079, %f1089, %f1017;
	fma.rn.f32 	%f1098, %f1079, %f1090, %f1018;
	fma.rn.f32 	%f1099, %f1079, %f1091, %f1019;
	fma.rn.f32 	%f1100, %f1079, %f1092, %f1020;
	fma.rn.f32 	%f1101, %f1079, %f1093, %f1021;
	fma.rn.f32 	%f1102, %f1079, %f1094, %f1022;
	fma.rn.f32 	%f1103, %f1083, %f1087, %f1023;
	fma.rn.f32 	%f1104, %f1083, %f1088, %f1024;
	fma.rn.f32 	%f1105, %f1083, %f1089, %f1025;
	fma.rn.f32 	%f1106, %f1083, %f1090, %f1026;
	fma.rn.f32 	%f1107, %f1083, %f1091, %f1027;
	fma.rn.f32 	%f1108, %f1083, %f1092, %f1028;
	fma.rn.f32 	%f1109, %f1083, %f1093, %f1029;
	fma.rn.f32 	%f1110, %f1083, %f1094, %f1030;
	fma.rn.f32 	%f1111, %f1080, %f1087, %f1031;
	fma.rn.f32 	%f1112, %f1080, %f1088, %f1032;
	fma.rn.f32 	%f1113, %f1080, %f1089, %f1033;
	fma.rn.f32 	%f1114, %f1080, %f1090, %f1034;
	fma.rn.f32 	%f1115, %f1080, %f1091, %f1035;
	fma.rn.f32 	%f1116, %f1080, %f1092, %f1036;
	fma.rn.f32 	%f1117, %f1080, %f1093, %f1037;
	fma.rn.f32 	%f1118, %f1080, %f1094, %f1038;
	fma.rn.f32 	%f1119, %f1084, %f1087, %f1039;
	fma.rn.f32 	%f1120, %f1084, %f1088, %f1040;
	fma.rn.f32 	%f1121, %f1084, %f1089, %f1041;
	fma.rn.f32 	%f1122, %f1084, %f1090, %f1042;
	fma.rn.f32 	%f1123, %f1084, %f1091, %f1043;
	fma.rn.f32 	%f1124, %f1084, %f1092, %f1044;
	fma.rn.f32 	%f1125, %f1084, %f1093, %f1045;
	fma.rn.f32 	%f1126, %f1084, %f1094, %f1046;
	fma.rn.f32 	%f1127, %f1081, %f1087, %f1047;
	fma.rn.f32 	%f1128, %f1081, %f1088, %f1048;
	fma.rn.f32 	%f1129, %f1081, %f1089, %f1049;
	fma.rn.f32 	%f1130, %f1081, %f1090, %f1050;
	fma.rn.f32 	%f1131, %f1081, %f1091, %f1051;
	fma.rn.f32 	%f1132, %f1081, %f1092, %f1052;
	fma.rn.f32 	%f1133, %f1081, %f1093, %f1053;
	fma.rn.f32 	%f1134, %f1081, %f1094, %f1054;
	fma.rn.f32 	%f1135, %f1085, %f1087, %f1055;
	fma.rn.f32 	%f1136, %f1085, %f1088, %f1056;
	fma.rn.f32 	%f1137, %f1085, %f1089, %f1057;
	fma.rn.f32 	%f1138, %f1085, %f1090, %f1058;
	fma.rn.f32 	%f1139, %f1085, %f1091, %f1059;
	fma.rn.f32 	%f1140, %f1085, %f1092, %f1060;
	fma.rn.f32 	%f1141, %f1085, %f1093, %f1061;
	fma.rn.f32 	%f1142, %f1085, %f1094, %f1062;
	fma.rn.f32 	%f1143, %f1082, %f1087, %f1063;
	fma.rn.f32 	%f1144, %f1082, %f1088, %f1064;
	fma.rn.f32 	%f1145, %f1082, %f1089, %f1065;
	fma.rn.f32 	%f1146, %f1082, %f1090, %f1066;
	fma.rn.f32 	%f1147, %f1082, %f1091, %f1067;
	fma.rn.f32 	%f1148, %f1082, %f1092, %f1068;
	fma.rn.f32 	%f1149, %f1082, %f1093, %f1069;
	fma.rn.f32 	%f1150, %f1082, %f1094, %f1070;
	fma.rn.f32 	%f1151, %f1086, %f1087, %f1071;
	fma.rn.f32 	%f1152, %f1086, %f1088, %f1072;
	fma.rn.f32 	%f1153, %f1086, %f1089, %f1073;
	fma.rn.f32 	%f1154, %f1086, %f1090, %f1074;
	fma.rn.f32 	%f1155, %f1086, %f1091, %f1075;
	fma.rn.f32 	%f1156, %f1086, %f1092, %f1076;
	fma.rn.f32 	%f1157, %f1086, %f1093, %f1077;
	fma.rn.f32 	%f1158, %f1086, %f1094, %f1078;
	ld.shared.f32 	%f1159, [%r36+6144];
	ld.shared.f32 	%f1160, [%r36+6148];
	ld.shared.f32 	%f1161, [%r36+6152];
	ld.shared.f32 	%f1162, [%r36+6156];
	ld.shared.f32 	%f1163, [%r36+6400];
	ld.shared.f32 	%f1164, [%r36+6404];
	ld.shared.f32 	%f1165, [%r36+6408];
	ld.shared.f32 	%f1166, [%r36+6412];
	ld.shared.f32 	%f1167, [%r39+4112];
	ld.shared.f32 	%f1168, [%r39+4144];
	ld.shared.f32 	%f1169, [%r39+4176];
	ld.shared.f32 	%f1170, [%r39+4208];
	ld.shared.f32 	%f1171, [%r39+6208];
	fma.rn.f32 	%f1172, %f1159, %f1167, %f1095;
	fma.rn.f32 	%f1173, %f1159, %f1168, %f1096;
	fma.rn.f32 	%f1174, %f1159, %f1169, %f1097;
	fma.rn.f32 	%f1175, %f1159, %f1170, %f1098;
	fma.rn.f32 	%f1176, %f1159, %f852, %f1099;
	fma.rn.f32 	%f1177, %f1159, %f853, %f1100;
	fma.rn.f32 	%f1178, %f1159, %f854, %f1101;
	fma.rn.f32 	%f1179, %f1159, %f1171, %f1102;
	fma.rn.f32 	%f1180, %f1163, %f1167, %f1103;
	fma.rn.f32 	%f1181, %f1163, %f1168, %f1104;
	fma.rn.f32 	%f1182, %f1163, %f1169, %f1105;
	fma.rn.f32 	%f1183, %f1163, %f1170, %f1106;
	fma.rn.f32 	%f1184, %f1163, %f852, %f1107;
	fma.rn.f32 	%f1185, %f1163, %f853, %f1108;
	fma.rn.f32 	%f1186, %f1163, %f854, %f1109;
	fma.rn.f32 	%f1187, %f1163, %f1171, %f1110;
	fma.rn.f32 	%f1188, %f1160, %f1167, %f1111;
	fma.rn.f32 	%f1189, %f1160, %f1168, %f1112;
	fma.rn.f32 	%f1190, %f1160, %f1169, %f1113;
	fma.rn.f32 	%f1191, %f1160, %f1170, %f1114;
	fma.rn.f32 	%f1192, %f1160, %f852, %f1115;
	fma.rn.f32 	%f1193, %f1160, %f853, %f1116;
	fma.rn.f32 	%f1194, %f1160, %f854, %f1117;
	fma.rn.f32 	%f1195, %f1160, %f1171, %f1118;
	fma.rn.f32 	%f1196, %f1164, %f1167, %f1119;
	fma.rn.f32 	%f1197, %f1164, %f1168, %f1120;
	fma.rn.f32 	%f1198, %f1164, %f1169, %f1121;
	fma.rn.f32 	%f1199, %f1164, %f1170, %f1122;
	fma.rn.f32 	%f1200, %f1164, %f852, %f1123;
	fma.rn.f32 	%f1201, %f1164, %f853, %f1124;
	fma.rn.f32 	%f1202, %f1164, %f854, %f1125;
	fma.rn.f32 	%f1203, %f1164, %f1171, %f1126;
	fma.rn.f32 	%f1204, %f1161, %f1167, %f1127;
	fma.rn.f32 	%f1205, %f1161, %f1168, %f1128;
	fma.rn.f32 	%f1206, %f1161, %f1169, %f1129;
	fma.rn.f32 	%f1207, %f1161, %f1170, %f1130;
	fma.rn.f32 	%f1208, %f1161, %f852, %f1131;
	fma.rn.f32 	%f1209, %f1161, %f853, %f1132;
	fma.rn.f32 	%f1210, %f1161, %f854, %f1133;
	fma.rn.f32 	%f1211, %f1161, %f1171, %f1134;
	fma.rn.f32 	%f1212, %f1165, %f1167, %f1135;
	fma.rn.f32 	%f1213, %f1165, %f1168, %f1136;
	fma.rn.f32 	%f1214, %f1165, %f1169, %f1137;
	fma.rn.f32 	%f1215, %f1165, %f1170, %f1138;
	fma.rn.f32 	%f1216, %f1165, %f852, %f1139;
	fma.rn.f32 	%f1217, %f1165, %f853, %f1140;
	fma.rn.f32 	%f1218, %f1165, %f854, %f1141;
	fma.rn.f32 	%f1219, %f1165, %f1171, %f1142;
	fma.rn.f32 	%f1220, %f1162, %f1167, %f1143;
	fma.rn.f32 	%f1221, %f1162, %f1168, %f1144;
	fma.rn.f32 	%f1222, %f1162, %f1169, %f1145;
	fma.rn.f32 	%f1223, %f1162, %f1170, %f1146;
	fma.rn.f32 	%f1224, %f1162, %f852, %f1147;
	fma.rn.f32 	%f1225, %f1162, %f853, %f1148;
	fma.rn.f32 	%f1226, %f1162, %f854, %f1149;
	fma.rn.f32 	%f1227, %f1162, %f1171, %f1150;
	fma.rn.f32 	%f1228, %f1166, %f1167, %f1151;
	fma.rn.f32 	%f1229, %f1166, %f1168, %f1152;
	fma.rn.f32 	%f1230, %f1166, %f1169, %f1153;
	fma.rn.f32 	%f1231, %f1166, %f1170, %f1154;
	fma.rn.f32 	%f1232, %f1166, %f852, %f1155;
	fma.rn.f32 	%f1233, %f1166, %f853, %f1156;
	fma.rn.f32 	%f1234, %f1166, %f854, %f1157;
	fma.rn.f32 	%f1235, %f1166, %f1171, %f1158;
	ld.shared.f32 	%f1236, [%r36+6656];
	ld.shared.f32 	%f1237, [%r36+6660];
	ld.shared.f32 	%f1238, [%r36+6664];
	ld.shared.f32 	%f1239, [%r36+6668];
	ld.shared.f32 	%f1240, [%r36+6912];
	ld.shared.f32 	%f1241, [%r36+6916];
	ld.shared.f32 	%f1242, [%r36+6920];
	ld.shared.f32 	%f1243, [%r36+6924];
	ld.shared.f32 	%f1244, [%r39+4116];
	ld.shared.f32 	%f1245, [%r39+4148];
	ld.shared.f32 	%f1246, [%r39+4180];
	ld.shared.f32 	%f1247, [%r39+4212];
	ld.shared.f32 	%f1248, [%r39+6212];
	fma.rn.f32 	%f1249, %f1236, %f1244, %f1172;
	fma.rn.f32 	%f1250, %f1236, %f1245, %f1173;
	fma.rn.f32 	%f1251, %f1236, %f1246, %f1174;
	fma.rn.f32 	%f1252, %f1236, %f1247, %f1175;
	fma.rn.f32 	%f1253, %f1236, %f932, %f1176;
	fma.rn.f32 	%f1254, %f1236, %f933, %f1177;
	fma.rn.f32 	%f1255, %f1236, %f934, %f1178;
	fma.rn.f32 	%f1256, %f1236, %f1248, %f1179;
	fma.rn.f32 	%f1257, %f1240, %f1244, %f1180;
	fma.rn.f32 	%f1258, %f1240, %f1245, %f1181;
	fma.rn.f32 	%f1259, %f1240, %f1246, %f1182;
	fma.rn.f32 	%f1260, %f1240, %f1247, %f1183;
	fma.rn.f32 	%f1261, %f1240, %f932, %f1184;
	fma.rn.f32 	%f1262, %f1240, %f933, %f1185;
	fma.rn.f32 	%f1263, %f1240, %f934, %f1186;
	fma.rn.f32 	%f1264, %f1240, %f1248, %f1187;
	fma.rn.f32 	%f1265, %f1237, %f1244, %f1188;
	fma.rn.f32 	%f1266, %f1237, %f1245, %f1189;
	fma.rn.f32 	%f1267, %f1237, %f1246, %f1190;
	fma.rn.f32 	%f1268, %f1237, %f1247, %f1191;
	fma.rn.f32 	%f1269, %f1237, %f932, %f1192;
	fma.rn.f32 	%f1270, %f1237, %f933, %f1193;
	fma.rn.f32 	%f1271, %f1237, %f934, %f1194;
	fma.rn.f32 	%f1272, %f1237, %f1248, %f1195;
	fma.rn.f32 	%f1273, %f1241, %f1244, %f1196;
	fma.rn.f32 	%f1274, %f1241, %f1245, %f1197;
	fma.rn.f32 	%f1275, %f1241, %f1246, %f1198;
	fma.rn.f32 	%f1276, %f1241, %f1247, %f1199;
	fma.rn.f32 	%f1277, %f1241, %f932, %f1200;
	fma.rn.f32 	%f1278, %f1241, %f933, %f1201;
	fma.rn.f32 	%f1279, %f1241, %f934, %f1202;
	fma.rn.f32 	%f1280, %f1241, %f1248, %f1203;
	fma.rn.f32 	%f1281, %f1238, %f1244, %f1204;
	fma.rn.f32 	%f1282, %f1238, %f1245, %f1205;
	fma.rn.f32 	%f1283, %f1238, %f1246, %f1206;
	fma.rn.f32 	%f1284, %f1238, %f1247, %f1207;
	fma.rn.f32 	%f1285, %f1238, %f932, %f1208;
	fma.rn.f32 	%f1286, %f1238, %f933, %f1209;
	fma.rn.f32 	%f1287, %f1238, %f934, %f1210;
	fma.rn.f32 	%f1288, %f1238, %f1248, %f1211;
	fma.rn.f32 	%f1289, %f1242, %f1244, %f1212;
	fma.rn.f32 	%f1290, %f1242, %f1245, %f1213;
	fma.rn.f32 	%f1291, %f1242, %f1246, %f1214;
	fma.rn.f32 	%f1292, %f1242, %f1247, %f1215;
	fma.rn.f32 	%f1293, %f1242, %f932, %f1216;
	fma.rn.f32 	%f1294, %f1242, %f933, %f1217;
	fma.rn.f32 	%f1295, %f1242, %f934, %f1218;
	fma.rn.f32 	%f1296, %f1242, %f1248, %f1219;
	fma.rn.f32 	%f1297, %f1239, %f1244, %f1220;
	fma.rn.f32 	%f1298, %f1239, %f1245, %f1221;
	fma.rn.f32 	%f1299, %f1239, %f1246, %f1222;
	fma.rn.f32 	%f1300, %f1239, %f1247, %f1223;
	fma.rn.f32 	%f1301, %f1239, %f932, %f1224;
	fma.rn.f32 	%f1302, %f1239, %f933, %f1225;
	fma.rn.f32 	%f1303, %f1239, %f934, %f1226;
	fma.rn.f32 	%f1304, %f1239, %f1248, %f1227;
	fma.rn.f32 	%f1305, %f1243, %f1244, %f1228;
	fma.rn.f32 	%f1306, %f1243, %f1245, %f1229;
	fma.rn.f32 	%f1307, %f1243, %f1246, %f1230;
	fma.rn.f32 	%f1308, %f1243, %f1247, %f1231;
	fma.rn.f32 	%f1309, %f1243, %f932, %f1232;
	fma.rn.f32 	%f1310, %f1243, %f933, %f1233;
	fma.rn.f32 	%f1311, %f1243, %f934, %f1234;
	fma.rn.f32 	%f1312, %f1243, %f1248, %f1235;
	ld.shared.f32 	%f1313, [%r36+7168];
	ld.shared.f32 	%f1314, [%r36+7172];
	ld.shared.f32 	%f1315, [%r36+7176];
	ld.shared.f32 	%f1316, [%r36+7180];
	ld.shared.f32 	%f1317, [%r36+7424];
	ld.shared.f32 	%f1318, [%r36+7428];
	ld.shared.f32 	%f1319, [%r36+7432];
	ld.shared.f32 	%f1320, [%r36+7436];
	ld.shared.f32 	%f1321, [%r39+4120];
	ld.shared.f32 	%f1322, [%r39+4152];
	ld.shared.f32 	%f1323, [%r39+4184];
	ld.shared.f32 	%f1324, [%r39+4216];
	ld.shared.f32 	%f1325, [%r39+6216];
	fma.rn.f32 	%f1326, %f1313, %f1321, %f1249;
	fma.rn.f32 	%f1327, %f1313, %f1322, %f1250;
	fma.rn.f32 	%f1328, %f1313, %f1323, %f1251;
	fma.rn.f32 	%f1329, %f1313, %f1324, %f1252;
	fma.rn.f32 	%f1330, %f1313, %f1012, %f1253;
	fma.rn.f32 	%f1331, %f1313, %f1013, %f1254;
	fma.rn.f32 	%f1332, %f1313, %f1014, %f1255;
	fma.rn.f32 	%f1333, %f1313, %f1325, %f1256;
	fma.rn.f32 	%f1334, %f1317, %f1321, %f1257;
	fma.rn.f32 	%f1335, %f1317, %f1322, %f1258;
	fma.rn.f32 	%f1336, %f1317, %f1323, %f1259;
	fma.rn.f32 	%f1337, %f1317, %f1324, %f1260;
	fma.rn.f32 	%f1338, %f1317, %f1012, %f1261;
	fma.rn.f32 	%f1339, %f1317, %f1013, %f1262;
	fma.rn.f32 	%f1340, %f1317, %f1014, %f1263;
	fma.rn.f32 	%f1341, %f1317, %f1325, %f1264;
	fma.rn.f32 	%f1342, %f1314, %f1321, %f1265;
	fma.rn.f32 	%f1343, %f1314, %f1322, %f1266;
	fma.rn.f32 	%f1344, %f1314, %f1323, %f1267;
	fma.rn.f32 	%f1345, %f1314, %f1324, %f1268;
	fma.rn.f32 	%f1346, %f1314, %f1012, %f1269;
	fma.rn.f32 	%f1347, %f1314, %f1013, %f1270;
	fma.rn.f32 	%f1348, %f1314, %f1014, %f1271;
	fma.rn.f32 	%f1349, %f1314, %f1325, %f1272;
	fma.rn.f32 	%f1350, %f1318, %f1321, %f1273;
	fma.rn.f32 	%f1351, %f1318, %f1322, %f1274;
	fma.rn.f32 	%f1352, %f1318, %f1323, %f1275;
	fma.rn.f32 	%f1353, %f1318, %f1324, %f1276;
	fma.rn.f32 	%f1354, %f1318, %f1012, %f1277;
	fma.rn.f32 	%f1355, %f1318, %f1013, %f1278;
	fma.rn.f32 	%f1356, %f1318, %f1014, %f1279;
	fma.rn.f32 	%f1357, %f1318, %f1325, %f1280;
	fma.rn.f32 	%f1358, %f1315, %f1321, %f1281;
	fma.rn.f32 	%f1359, %f1315, %f1322, %f1282;
	fma.rn.f32 	%f1360, %f1315, %f1323, %f1283;
	fma.rn.f32 	%f1361, %f1315, %f1324, %f1284;
	fma.rn.f32 	%f1362, %f1315, %f1012, %f1285;
	fma.rn.f32 	%f1363, %f1315, %f1013, %f1286;
	fma.rn.f32 	%f1364, %f1315, %f1014, %f1287;
	fma.rn.f32 	%f1365, %f1315, %f1325, %f1288;
	fma.rn.f32 	%f1366, %f1319, %f1321, %f1289;
	fma.rn.f32 	%f1367, %f1319, %f1322, %f1290;
	fma.rn.f32 	%f1368, %f1319, %f1323, %f1291;
	fma.rn.f32 	%f1369, %f1319, %f1324, %f1292;
	fma.rn.f32 	%f1370, %f1319, %f1012, %f1293;
	fma.rn.f32 	%f1371, %f1319, %f1013, %f1294;
	fma.rn.f32 	%f1372, %f1319, %f1014, %f1295;
	fma.rn.f32 	%f1373, %f1319, %f1325, %f1296;
	fma.rn.f32 	%f1374, %f1316, %f1321, %f1297;
	fma.rn.f32 	%f1375, %f1316, %f1322, %f1298;
	fma.rn.f32 	%f1376, %f1316, %f1323, %f1299;
	fma.rn.f32 	%f1377, %f1316, %f1324, %f1300;
	fma.rn.f32 	%f1378, %f1316, %f1012, %f1301;
	fma.rn.f32 	%f1379, %f1316, %f1013, %f1302;
	fma.rn.f32 	%f1380, %f1316, %f1014, %f1303;
	fma.rn.f32 	%f1381, %f1316, %f1325, %f1304;
	fma.rn.f32 	%f1382, %f1320, %f1321, %f1305;
	fma.rn.f32 	%f1383, %f1320, %f1322, %f1306;
	fma.rn.f32 	%f1384, %f1320, %f1323, %f1307;
	fma.rn.f32 	%f1385, %f1320, %f1324, %f1308;
	fma.rn.f32 	%f1386, %f1320, %f1012, %f1309;
	fma.rn.f32 	%f1387, %f1320, %f1013, %f1310;
	fma.rn.f32 	%f1388, %f1320, %f1014, %f1311;
	fma.rn.f32 	%f1389, %f1320, %f1325, %f1312;
	ld.shared.f32 	%f1390, [%r36+7680];
	ld.shared.f32 	%f1391, [%r36+7684];
	ld.shared.f32 	%f1392, [%r36+7688];
	ld.shared.f32 	%f1393, [%r36+7692];
	ld.shared.f32 	%f1394, [%r36+7936];
	ld.shared.f32 	%f1395, [%r36+7940];
	ld.shared.f32 	%f1396, [%r36+7944];
	ld.shared.f32 	%f1397, [%r36+7948];
	ld.shared.f32 	%f1398, [%r39+4124];
	ld.shared.f32 	%f1399, [%r39+4156];
	ld.shared.f32 	%f1400, [%r39+4188];
	ld.shared.f32 	%f1401, [%r39+4220];
	ld.shared.f32 	%f1402, [%r39+6220];
	fma.rn.f32 	%f1530, %f1390, %f1398, %f1326;
	fma.rn.f32 	%f1526, %f1390, %f1399, %f1327;
	fma.rn.f32 	%f1522, %f1390, %f1400, %f1328;
	fma.rn.f32 	%f1518, %f1390, %f1401, %f1329;
	fma.rn.f32 	%f1498, %f1390, %f1092, %f1330;
	fma.rn.f32 	%f1494, %f1390, %f1093, %f1331;
	fma.rn.f32 	%f1490, %f1390, %f1094, %f1332;
	fma.rn.f32 	%f1486, %f1390, %f1402, %f1333;
	fma.rn.f32 	%f1514, %f1394, %f1398, %f1334;
	fma.rn.f32 	%f1510, %f1394, %f1399, %f1335;
	fma.rn.f32 	%f1506, %f1394, %f1400, %f1336;
	fma.rn.f32 	%f1502, %f1394, %f1401, %f1337;
	fma.rn.f32 	%f1531, %f1394, %f1092, %f1338;
	fma.rn.f32 	%f1535, %f1394, %f1093, %f1339;
	fma.rn.f32 	%f1539, %f1394, %f1094, %f1340;
	fma.rn.f32 	%f1543, %f1394, %f1402, %f1341;
	fma.rn.f32 	%f1529, %f1391, %f1398, %f1342;
	fma.rn.f32 	%f1525, %f1391, %f1399, %f1343;
	fma.rn.f32 	%f1521, %f1391, %f1400, %f1344;
	fma.rn.f32 	%f1517, %f1391, %f1401, %f1345;
	fma.rn.f32 	%f1497, %f1391, %f1092, %f1346;
	fma.rn.f32 	%f1493, %f1391, %f1093, %f1347;
	fma.rn.f32 	%f1489, %f1391, %f1094, %f1348;
	fma.rn.f32 	%f1485, %f1391, %f1402, %f1349;
	fma.rn.f32 	%f1513, %f1395, %f1398, %f1350;
	fma.rn.f32 	%f1509, %f1395, %f1399, %f1351;
	fma.rn.f32 	%f1505, %f1395, %f1400, %f1352;
	fma.rn.f32 	%f1501, %f1395, %f1401, %f1353;
	fma.rn.f32 	%f1532, %f1395, %f1092, %f1354;
	fma.rn.f32 	%f1536, %f1395, %f1093, %f1355;
	fma.rn.f32 	%f1540, %f1395, %f1094, %f1356;
	fma.rn.f32 	%f1544, %f1395, %f1402, %f1357;
	fma.rn.f32 	%f1528, %f1392, %f1398, %f1358;
	fma.rn.f32 	%f1524, %f1392, %f1399, %f1359;
	fma.rn.f32 	%f1520, %f1392, %f1400, %f1360;
	fma.rn.f32 	%f1516, %f1392, %f1401, %f1361;
	fma.rn.f32 	%f1496, %f1392, %f1092, %f1362;
	fma.rn.f32 	%f1492, %f1392, %f1093, %f1363;
	fma.rn.f32 	%f1488, %f1392, %f1094, %f1364;
	fma.rn.f32 	%f1484, %f1392, %f1402, %f1365;
	fma.rn.f32 	%f1512, %f1396, %f1398, %f1366;
	fma.rn.f32 	%f1508, %f1396, %f1399, %f1367;
	fma.rn.f32 	%f1504, %f1396, %f1400, %f1368;
	fma.rn.f32 	%f1500, %f1396, %f1401, %f1369;
	fma.rn.f32 	%f1533, %f1396, %f1092, %f1370;
	fma.rn.f32 	%f1537, %f1396, %f1093, %f1371;
	fma.rn.f32 	%f1541, %f1396, %f1094, %f1372;
	fma.rn.f32 	%f1545, %f1396, %f1402, %f1373;
	fma.rn.f32 	%f1527, %f1393, %f1398, %f1374;
	fma.rn.f32 	%f1523, %f1393, %f1399, %f1375;
	fma.rn.f32 	%f1519, %f1393, %f1400, %f1376;
	fma.rn.f32 	%f1515, %f1393, %f1401, %f1377;
	fma.rn.f32 	%f1495, %f1393, %f1092, %f1378;
	fma.rn.f32 	%f1491, %f1393, %f1093, %f1379;
	fma.rn.f32 	%f1487, %f1393, %f1094, %f1380;
	fma.rn.f32 	%f1483, %f1393, %f1402, %f1381;
	fma.rn.f32 	%f1511, %f1397, %f1398, %f1382;
	fma.rn.f32 	%f1507, %f1397, %f1399, %f1383;
	fma.rn.f32 	%f1503, %f1397, %f1400, %f1384;
	fma.rn.f32 	%f1499, %f1397, %f1401, %f1385;
	fma.rn.f32 	%f1534, %f1397, %f1092, %f1386;
	fma.rn.f32 	%f1538, %f1397, %f1093, %f1387;
	fma.rn.f32 	%f1542, %f1397, %f1094, %f1388;
	fma.rn.f32 	%f1546, %f1397, %f1402, %f1389;
	xor.b32  	%r58, %r58, 2048;
	add.s32 	%r57, %r57, 16;
	setp.ge.s32 	%p2, %r57, %r55;
	@%p2 bra 	$L__BB14_4;
	ld.param.u32 	%r53, [_Z19gemm_256_128x128_16iiiPfS_S__param_0];
	shl.b32 	%r40, %r53, 2;
	mul.wide.s32 	%rd35, %r40, 16;
	add.s64 	%rd51, %rd51, %rd35;
	shl.b32 	%r41, %r58, 2;
	shl.b32 	%r43, %r28, 5;
	mov.u32 	%r44, _ZZ19gemm_256_128x128_16iiiPfS_S_E4sh_A;
	add.s32 	%r45, %r44, %r43;
	add.s32 	%r46, %r45, %r41;
	ld.global.v4.f32 	{%f1403, %f1404, %f1405, %f1406}, [%rd51];
	st.shared.v4.f32 	[%r46], {%f1403, %f1404, %f1405, %f1406};
	ld.global.v4.f32 	{%f1407, %f1408, %f1409, %f1410}, [%rd51+16];
	st.shared.v4.f32 	[%r46+16], {%f1407, %f1408, %f1409, %f1410};
	add.s64 	%rd7, %rd52, 64;
	mov.u32 	%r47, _ZZ19gemm_256_128x128_16iiiPfS_S_E4sh_B;
	add.s32 	%r48, %r47, %r43;
	add.s32 	%r49, %r48, %r41;
	ld.global.v4.f32 	{%f1411, %f1412, %f1413, %f1414}, [%rd52+64];
	st.shared.v4.f32 	[%r49], {%f1411, %f1412, %f1413, %f1414};
	ld.global.v4.f32 	{%f1415, %f1416, %f1417, %f1418}, [%rd52+80];
	st.shared.v4.f32 	[%r49+16], {%f1415, %f1416, %f1417, %f1418};
	mov.u64 	%rd52, %rd7;
$L__BB14_4:
	ld.param.u32 	%r56, [_Z19gemm_256_128x128_16iiiPfS_S__param_2];
	setp.lt.s32 	%p3, %r57, %r56;
	@%p3 bra 	$L__BB14_2;
$L__BB14_5:
	ld.param.u32 	%r54, [_Z19gemm_256_128x128_16iiiPfS_S__param_0];
	shl.b32 	%r50, %r54, 4;
	mul.wide.s32 	%rd36, %r50, 16;
	add.s64 	%rd37, %rd1, %rd36;
	shr.s32 	%r51, %r54, 2;
	shr.s32 	%r52, %r54, 1;
	st.global.v4.f32 	[%rd1+-256], {%f1530, %f1529, %f1528, %f1527};
	mul.wide.s32 	%rd38, %r51, 16;
	add.s64 	%rd39, %rd1, %rd38;
	st.global.v4.f32 	[%rd39+-256], {%f1526, %f1525, %f1524, %f1523};
	mul.wide.s32 	%rd40, %r52, 16;
	add.s64 	%rd41, %rd1, %rd40;
	st.global.v4.f32 	[%rd41+-256], {%f1522, %f1521, %f1520, %f1519};
	mul.wide.s32 	%rd42, %r51, 32;
	add.s64 	%rd43, %rd39, %rd42;
	st.global.v4.f32 	[%rd43+-256], {%f1518, %f1517, %f1516, %f1515};
	st.global.v4.f32 	[%rd1], {%f1514, %f1513, %f1512, %f1511};
	st.global.v4.f32 	[%rd39], {%f1510, %f1509, %f1508, %f1507};
	st.global.v4.f32 	[%rd41], {%f1506, %f1505, %f1504, %f1503};
	st.global.v4.f32 	[%rd43], {%f1502, %f1501, %f1500, %f1499};
	st.global.v4.f32 	[%rd37+-256], {%f1498, %f1497, %f1496, %f1495};
	add.s64 	%rd44, %rd37, %rd38;
	st.global.v4.f32 	[%rd44+-256], {%f1494, %f1493, %f1492, %f1491};
	add.s64 	%rd45, %rd37, %rd40;
	add.s64 	%rd46, %rd45, -256;
	st.global.v4.f32 	[%rd45+-256], {%f1490, %f1489, %f1488, %f1487};
	add.s64 	%rd47, %rd44, %rd42;
	st.global.v4.f32 	[%rd47+-256], {%f1486, %f1485, %f1484, %f1483};
	st.global.v4.f32 	[%rd37], {%f1531, %f1532, %f1533, %f1534};
	st.global.v4.f32 	[%rd44], {%f1535, %f1536, %f1537, %f1538};
	st.global.v4.f32 	[%rd45], {%f1539, %f1540, %f1541, %f1542};
	add.s64 	%rd48, %rd46, %rd38;
	st.global.v4.f32 	[%rd48+256], {%f1543, %f1544, %f1545, %f1546};
	ret;

}
	// .globl	_Z21gemm_256_128x128_16_2iiiPfS_S_
.visible .entry _Z21gemm_256_128x128_16_2iiiPfS_S_(
	.param .u32 _Z21gemm_256_128x128_16_2iiiPfS_S__param_0,
	.param .u32 _Z21gemm_256_128x128_16_2iiiPfS_S__param_1,
	.param .u32 _Z21gemm_256_128x128_16_2iiiPfS_S__param_2,
	.param .u64 .ptr .align 1 _Z21gemm_256_128x128_16_2iiiPfS_S__param_3,
	.param .u64 .ptr .align 1 _Z21gemm_256_128x128_16_2iiiPfS_S__param_4,
	.param .u64 .ptr .align 1 _Z21gemm_256_128x128_16_2iiiPfS_S__param_5
)
{
	.reg .pred 	%p<4>;
	.reg .b32 	%r<62>;
	.reg .b32 	%f<1523>;
	.reg .b64 	%rd<53>;
	// demoted variable
	.shared .align 4 .b8 _ZZ21gemm_256_128x128_16_2iiiPfS_S_E4sh_A[16384];
	// demoted variable
	.shared .align 4 .b8 _ZZ21gemm_256_128x128_16_2iiiPfS_S_E4sh_B[16384];
	ld.param.u32 	%r5, [_Z21gemm_256_128x128_16_2iiiPfS_S__param_0];
	ld.param.u32 	%r6, [_Z21gemm_256_128x128_16_2iiiPfS_S__param_2];
	ld.param.u64 	%rd10, [_Z21gemm_256_128x128_16_2iiiPfS_S__param_3];
	ld.param.u64 	%rd11, [_Z21gemm_256_128x128_16_2iiiPfS_S__param_4];
	ld.param.u64 	%rd12, [_Z21gemm_256_128x128_16_2iiiPfS_S__param_5];
	cvta.to.global.u64 	%rd13, %rd12;
	cvta.to.global.u64 	%rd14, %rd11;
	cvta.to.global.u64 	%rd15, %rd10;
	mov.u32 	%r7, %ctaid.y;
	shl.b32 	%r8, %r7, 7;
	mov.u32 	%r9, %ctaid.x;
	shl.b32 	%r10, %r9, 7;
	mov.u32 	%r11, %tid.x;
	shr.u32 	%r12, %r11, 4;
	and.b32  	%r13, %r11, 127;
	mul.lo.s32 	%r14, %r5, %r8;
	cvt.s64.s32 	%rd16, %r14;
	cvt.s64.s32 	%rd17, %r10;
	shl.b32 	%r15, %r11, 2;
	and.b32  	%r16, %r15, 60;
	cvt.u64.u32 	%rd18, %r16;
	mul.lo.s32 	%r17, %r5, %r12;
	shl.b32 	%r18, %r17, 2;
	cvt.s64.s32 	%rd19, %r18;
	or.b64  	%rd20, %rd18, %rd17;
	add.s64 	%rd21, %rd20, %rd16;
	add.s64 	%rd22, %rd21, %rd19;
	shl.b64 	%rd23, %rd22, 2;
	add.s64 	%rd24, %rd13, %rd23;
	add.s64 	%rd1, %rd24, 256;
	add.s64 	%rd25, %rd20, %rd18;
	cvt.s64.s32 	%rd26, %r17;
	add.s64 	%rd27, %rd25, %rd26;
	shl.b64 	%rd28, %rd27, 2;
	add.s64 	%rd51, %rd15, %rd28;
	shl.b32 	%r19, %r11, 5;
	mov.u32 	%r20, _ZZ21gemm_256_128x128_16_2iiiPfS_S_E4sh_A;
	add.s32 	%r21, %r20, %r19;
	ld.global.v4.f32 	{%f194, %f195, %f196, %f197}, [%rd51];
	st.shared.v4.f32 	[%r21], {%f194, %f195, %f196, %f197};
	ld.global.v4.f32 	{%f198, %f199, %f200, %f201}, [%rd51+16];
	st.shared.v4.f32 	[%r21+16], {%f198, %f199, %f200, %f201};
	mul.lo.s32 	%r22, %r6, %r8;
	cvt.s64.s32 	%rd29, %r22;
	shr.u32 	%r23, %r11, 5;
	and.b32  	%r24, %r23, 28;
	cvt.u64.u32 	%rd30, %r24;
	or.b64  	%rd31, %rd29, %rd30;
	mul.lo.s32 	%r25, %r6, %r13;
	cvt.s64.s32 	%rd32, %r25;
	add.s64 	%rd33, %rd31, %rd32;
	shl.b64 	%rd34, %rd33, 2;
	add.s64 	%rd52, %rd14, %rd34;
	shl.b32 	%r26, %r11, 4;
	mov.u32 	%r27, _ZZ21gemm_256_128x128_16_2iiiPfS_S_E4sh_B;
	add.s32 	%r28, %r27, %r26;
	ld.global.v4.f32 	{%f202, %f203, %f204, %f205}, [%rd52];
	st.shared.v4.f32 	[%r28], {%f202, %f203, %f204, %f205};
	ld.global.v4.f32 	{%f206, %f207, %f208, %f209}, [%rd52+32];
	st.shared.v4.f32 	[%r28+4096], {%f206, %f207, %f208, %f209};
	setp.lt.s32 	%p1, %r6, 1;
	mov.f32 	%f1459, 0f00000000;
	mov.f32 	%f1460, %f1459;
	mov.f32 	%f1461, %f1459;
	mov.f32 	%f1462, %f1459;
	mov.f32 	%f1463, %f1459;
	mov.f32 	%f1464, %f1459;
	mov.f32 	%f1465, %f1459;
	mov.f32 	%f1466, %f1459;
	mov.f32 	%f1467, %f1459;
	mov.f32 	%f1468, %f1459;
	mov.f32 	%f1469, %f1459;
	mov.f32 	%f1470, %f1459;
	mov.f32 	%f1471, %f1459;
	mov.f32 	%f1472, %f1459;
	mov.f32 	%f1473, %f1459;
	mov.f32 	%f1474, %f1459;
	mov.f32 	%f1475, %f1459;
	mov.f32 	%f1476, %f1459;
	mov.f32 	%f1477, %f1459;
	mov.f32 	%f1478, %f1459;
	mov.f32 	%f1479, %f1459;
	mov.f32 	%f1480, %f1459;
	mov.f32 	%f1481, %f1459;
	mov.f32 	%f1482, %f1459;
	mov.f32 	%f1483, %f1459;
	mov.f32 	%f1484, %f1459;
	mov.f32 	%f1485, %f1459;
	mov.f32 	%f1486, %f1459;
	mov.f32 	%f1487, %f1459;
	mov.f32 	%f1488, %f1459;
	mov.f32 	%f1489, %f1459;
	mov.f32 	%f1490, %f1459;
	mov.f32 	%f1491, %f1459;
	mov.f32 	%f1492, %f1459;
	mov.f32 	%f1493, %f1459;
	mov.f32 	%f1494, %f1459;
	mov.f32 	%f1495, %f1459;
	mov.f32 	%f1496, %f1459;
	mov.f32 	%f1497, %f1459;
	mov.f32 	%f1498, %f1459;
	mov.f32 	%f1499, %f1459;
	mov.f32 	%f1500, %f1459;
	mov.f32 	%f1501, %f1459;
	mov.f32 	%f1502, %f1459;
	mov.f32 	%f1503, %f1459;
	mov.f32 	%f1504, %f1459;
	mov.f32 	%f1505, %f1459;
	mov.f32 	%f1506, %f1459;
	mov.f32 	%f1507, %f1459;
	mov.f32 	%f1508, %f1459;
	mov.f32 	%f1509, %f1459;
	mov.f32 	%f1510, %f1459;
	mov.f32 	%f1511, %f1459;
	mov.f32 	%f1512, %f1459;
	mov.f32 	%f1513, %f1459;
	mov.f32 	%f1514, %f1459;
	mov.f32 	%f1515, %f1459;
	mov.f32 	%f1516, %f1459;
	mov.f32 	%f1517, %f1459;
	mov.f32 	%f1518, %f1459;
	mov.f32 	%f1519, %f1459;
	mov.f32 	%f1520, %f1459;
	mov.f32 	%f1521, %f1459;
	mov.f32 	%f1522, %f1459;
	@%p1 bra 	$L__BB15_5;
	mov.f32 	%f1522, 0f00000000;
	mov.b32 	%r60, 0;
	mov.u32 	%r61, %r60;
	mov.f32 	%f1521, %f1522;
	mov.f32 	%f1520, %f1522;
	mov.f32 	%f1519, %f1522;
	mov.f32 	%f1518, %f1522;
	mov.f32 	%f1517, %f1522;
	mov.f32 	%f1516, %f1522;
	mov.f32 	%f1515, %f1522;
	mov.f32 	%f1514, %f1522;
	mov.f32 	%f1513, %f1522;
	mov.f32 	%f1512, %f1522;
	mov.f32 	%f1511, %f1522;
	mov.f32 	%f1510, %f1522;
	mov.f32 	%f1509, %f1522;
	mov.f32 	%f1508, %f1522;
	mov.f32 	%f1507, %f1522;
	mov.f32 	%f1506, %f1522;
	mov.f32 	%f1505, %f1522;
	mov.f32 	%f1504, %f1522;
	mov.f32 	%f1503, %f1522;
	mov.f32 	%f1502, %f1522;
	mov.f32 	%f1501, %f1522;
	mov.f32 	%f1500, %f1522;
	mov.f32 	%f1499, %f1522;
	mov.f32 	%f1498, %f1522;
	mov.f32 	%f1497, %f1522;
	mov.f32 	%f1496, %f1522;
	mov.f32 	%f1495, %f1522;
	mov.f32 	%f1494, %f1522;
	mov.f32 	%f1493, %f1522;
	mov.f32 	%f1492, %f1522;
	mov.f32 	%f1491, %f1522;
	mov.f32 	%f1490, %f1522;
	mov.f32 	%f1489, %f1522;
	mov.f32 	%f1488, %f1522;
	mov.f32 	%f1487, %f1522;
	mov.f32 	%f1486, %f1522;
	mov.f32 	%f1485, %f1522;
	mov.f32 	%f1484, %f1522;
	mov.f32 	%f1483, %f1522;
	mov.f32 	%f1482, %f1522;
	mov.f32 	%f1481, %f1522;
	mov.f32 	%f1480, %f1522;
	mov.f32 	%f1479, %f1522;
	mov.f32 	%f1478, %f1522;
	mov.f32 	%f1477, %f1522;
	mov.f32 	%f1476, %f1522;
	mov.f32 	%f1475, %f1522;
	mov.f32 	%f1474, %f1522;
	mov.f32 	%f1473, %f1522;
	mov.f32 	%f1472, %f1522;
	mov.f32 	%f1471, %f1522;
	mov.f32 	%f1470, %f1522;
	mov.f32 	%f1469, %f1522;
	mov.f32 	%f1468, %f1522;
	mov.f32 	%f1467, %f1522;
	mov.f32 	%f1466, %f1522;
	mov.f32 	%f1465, %f1522;
	mov.f32 	%f1464, %f1522;
	mov.f32 	%f1463, %f1522;
	mov.f32 	%f1462, %f1522;
	mov.f32 	%f1461, %f1522;
	mov.f32 	%f1460, %f1522;
	mov.f32 	%f1459, %f1522;
$L__BB15_2:
	ld.param.u32 	%r58, [_Z21gemm_256_128x128_16_2iiiPfS_S__param_2];
	bar.sync 	0;
	mov.u32 	%r30, %tid.x;
	shl.b32 	%r31, %r30, 2;
	and.b32  	%r32, %r31, 60;
	add.s32 	%r33, %r61, %r32;
	and.b32  	%r34, %r30, 1008;
	add.s32 	%r35, %r61, %r34;
	shl.b32 	%r36, %r33, 2;
	mov.u32 	%r37, _ZZ21gemm_256_128x128_16_2iiiPfS_S_E4sh_A;
	add.s32 	%r38, %r37, %r36;
	ld.shared.f32 	%f211, [%r38];
	ld.shared.f32 	%f212, [%r38+4];
	ld.shared.f32 	%f213, [%r38+8];
	ld.shared.f32 	%f214, [%r38+12];
	ld.shared.f32 	%f215, [%r38+256];
	ld.shared.f32 	%f216, [%r38+260];
	ld.shared.f32 	%f217, [%r38+264];
	ld.shared.f32 	%f218, [%r38+268];
	shl.b32 	%r39, %r35, 2;
	mov.u32 	%r40, _ZZ21gemm_256_128x128_16_2iiiPfS_S_E4sh_B;
	add.s32 	%r41, %r40, %r39;
	ld.shared.f32 	%f219, [%r41];
	ld.shared.f32 	%f220, [%r41+16];
	ld.shared.f32 	%f221, [%r41+32];
	ld.shared.f32 	%f222, [%r41+48];
	ld.shared.f32 	%f223, [%r41+1024];
	ld.shared.f32 	%f224, [%r41+1040];
	ld.shared.f32 	%f225, [%r41+1056];
	ld.shared.f32 	%f226, [%r41+1072];
	fma.rn.f32 	%f227, %f211, %f219, %f1506;
	fma.rn.f32 	%f228, %f211, %f220, %f1502;
	fma.rn.f32 	%f229, %f211, %f221, %f1498;
	fma.rn.f32 	%f230, %f211, %f222, %f1494;
	fma.rn.f32 	%f231, %f211, %f223, %f1474;
	fma.rn.f32 	%f232, %f211, %f224, %f1470;
	fma.rn.f32 	%f233, %f211, %f225, %f1466;
	fma.rn.f32 	%f234, %f211, %f226, %f1462;
	fma.rn.f32 	%f235, %f215, %f219, %f1490;
	fma.rn.f32 	%f236, %f215, %f220, %f1486;
	fma.rn.f32 	%f237, %f215, %f221, %f1482;
	fma.rn.f32 	%f238, %f215, %f222, %f1478;
	fma.rn.f32 	%f239, %f215, %f223, %f1507;
	fma.rn.f32 	%f240, %f215, %f224, %f1511;
	fma.rn.f32 	%f241, %f215, %f225, %f1515;
	fma.rn.f32 	%f242, %f215, %f226, %f1519;
	fma.rn.f32 	%f243, %f212, %f219, %f1505;
	fma.rn.f32 	%f244, %f212, %f220, %f1501;
	fma.rn.f32 	%f245, %f212, %f221, %f1497;
	fma.rn.f32 	%f246, %f212, %f222, %f1493;
	fma.rn.f32 	%f247, %f212, %f223, %f1473;
	fma.rn.f32 	%f248, %f212, %f224, %f1469;
	fma.rn.f32 	%f249, %f212, %f225, %f1465;
	fma.rn.f32 	%f250, %f212, %f226, %f1461;
	fma.rn.f32 	%f251, %f216, %f219, %f1489;
	fma.rn.f32 	%f252, %f216, %f220, %f1485;
	fma.rn.f32 	%f253, %f216, %f221, %f1481;
	fma.rn.f32 	%f254, %f216, %f222, %f1477;
	fma.rn.f32 	%f255, %f216, %f223, %f1508;
	fma.rn.f32 	%f256, %f216, %f224, %f1512;
	fma.rn.f32 	%f257, %f216, %f225, %f1516;
	fma.rn.f32 	%f258, %f216, %f226, %f1520;
	fma.rn.f32 	%f259, %f213, %f219, %f1504;
	fma.rn.f32 	%f260, %f213, %f220, %f1500;
	fma.rn.f32 	%f261, %f213, %f221, %f1496;
	fma.rn.f32 	%f262, %f213, %f222, %f1492;
	fma.rn.f32 	%f263, %f213, %f223, %f1472;
	fma.rn.f32 	%f264, %f213, %f224, %f1468;
	fma.rn.f32 	%f265, %f213, %f225, %f1464;
	fma.rn.f32 	%f266, %f213, %f226, %f1460;
	fma.rn.f32 	%f267, %f217, %f219, %f1488;
	fma.rn.f32 	%f268, %f217, %f220, %f1484;
	fma.rn.f32 	%f269, %f217, %f221, %f1480;
	fma.rn.f32 	%f270, %f217, %f222, %f1476;
	fma.rn.f32 	%f271, %f217, %f223, %f1509;
	fma.rn.f32 	%f272, %f217, %f224, %f1513;
	fma.rn.f32 	%f273, %f217, %f225, %f1517;
	fma.rn.f32 	%f274, %f217, %f226, %f1521;
	fma.rn.f32 	%f275, %f214, %f219, %f1503;
	fma.rn.f32 	%f276, %f214, %f220, %f1499;
	fma.rn.f32 	%f277, %f214, %f221, %f1495;
	fma.rn.f32 	%f278, %f214, %f222, %f1491;
	fma.rn.f32 	%f279, %f214, %f223, %f1471;
	fma.rn.f32 	%f280, %f214, %f224, %f1467;
	fma.rn.f32 	%f281, %f214, %f225, %f1463;
	fma.rn.f32 	%f282, %f214, %f226, %f1459;
	fma.rn.f32 	%f283, %f218, %f219, %f1487;
	fma.rn.f32 	%f284, %f218, %f220, %f1483;
	fma.rn.f32 	%f285, %f218, %f221, %f1479;
	fma.rn.f32 	%f286, %f218, %f222, %f1475;
	fma.rn.f32 	%f287, %f218, %f223, %f1510;
	fma.rn.f32 	%f288, %f218, %f224, %f1514;
	fma.rn.f32 	%f289, %f218, %f225, %f1518;
	fma.rn.f32 	%f290, %f218, %f226, %f1522;
	ld.shared.f32 	%f291, [%r38+512];
	ld.shared.f32 	%f292, [%r38+516];
	ld.shared.f32 	%f293, [%r38+520];
	ld.shared.f32 	%f294, [%r38+524];
	ld.shared.f32 	%f295, [%r38+768];
	ld.shared.f32 	%f296, [%r38+772];
	ld.shared.f32 	%f297, [%r38+776];
	ld.shared.f32 	%f298, [%r38+780];
	ld.shared.f32 	%f299, [%r41+4];
	ld.shared.f32 	%f300, [%r41+20];
	ld.shared.f32 	%f301, [%r41+36];
	ld.shared.f32 	%f302, [%r41+52];
	ld.shared.f32 	%f303, [%r41+1028];
	ld.shared.f32 	%f304, [%r41+1044];
	ld.shared.f32 	%f305, [%r41+1060];
	ld.shared.f32 	%f306, [%r41+1076];
	fma.rn.f32 	%f307, %f291, %f299, %f227;
	fma.rn.f32 	%f308, %f291, %f300, %f228;
	fma.rn.f32 	%f309, %f291, %f301, %f229;
	fma.rn.f32 	%f310, %f291, %f302, %f230;
	fma.rn.f32 	%f311, %f291, %f303, %f231;
	fma.rn.f32 	%f312, %f291, %f304, %f232;
	fma.rn.f32 	%f313, %f291, %f305, %f233;
	fma.rn.f32 	%f314, %f291, %f306, %f234;
	fma.rn.f32 	%f315, %f295, %f299, %f235;
	fma.rn.f32 	%f316, %f295, %f300, %f236;
	fma.rn.f32 	%f317, %f295, %f301, %f237;
	fma.rn.f32 	%f318, %f295, %f302, %f238;
	fma.rn.f32 	%f319, %f295, %f303, %f239;
	fma.rn.f32 	%f320, %f295, %f304, %f240;
	fma.rn.f32 	%f321, %f295, %f305, %f241;
	fma.rn.f32 	%f322, %f295, %f306, %f242;
	fma.rn.f32 	%f323, %f292, %f299, %f243;
	fma.rn.f32 	%f324, %f292, %f300, %f244;
	fma.rn.f32 	%f325, %f292, %f301, %f245;
	fma.rn.f32 	%f326, %f292, %f302, %f246;
	fma.rn.f32 	%f327, %f292, %f303, %f247;
	fma.rn.f32 	%f328, %f292, %f304, %f248;
	fma.rn.f32 	%f329, %f292, %f305, %f249;
	fma.rn.f32 	%f330, %f292, %f306, %f250;
	fma.rn.f32 	%f331, %f296, %f299, %f251;
	fma.rn.f32 	%f332, %f296, %f300, %f252;
	fma.rn.f32 	%f333, %f296, %f301, %f253;
	fma.rn.f32 	%f334, %f296, %f302, %f254;
	fma.rn.f32 	%f335, %f296, %f303, %f255;
	fma.rn.f32 	%f336, %f296, %f304, %f256;
	fma.rn.f32 	%f337, %f296, %f305, %f257;
	fma.rn.f32 	%f338, %f296, %f306, %f258;
	fma.rn.f32 	%f339, %f293, %f299, %f259;
	fma.rn.f32 	%f340, %f293, %f300, %f260;
	fma.rn.f32 	%f341, %f293, %f301, %f261;
	fma.rn.f32 	%f342, %f293, %f302, %f262;
	fma.rn.f32 	%f343, %f293, %f303, %f263;
	fma.rn.f32 	%f344, %f293, %f304, %f264;
	fma.rn.f32 	%f345, %f293, %f305, %f265;
	fma.rn.f32 	%f346, %f293, %f306, %f266;
	fma.rn.f32 	%f347, %f297, %f299, %f267;
	fma.rn.f32 	%f348, %f297, %f300, %f268;
	fma.rn.f32 	%f349, %f297, %f301, %f269;
	fma.rn.f32 	%f350, %f297, %f302, %f270;
	fma.rn.f32 	%f351, %f297, %f303, %f271;
	fma.rn.f32 	%f352, %f297, %f304, %f272;
	fma.rn.f32 	%f353, %f297, %f305, %f273;
	fma.rn.f32 	%f354, %f297, %f306, %f274;
	fma.rn.f32 	%f355, %f294, %f299, %f275;
	fma.rn.f32 	%f356, %f294, %f300, %f276;
	fma.rn.f32 	%f357, %f294, %f301, %f277;
	fma.rn.f32 	%f358, %f294, %f302, %f278;
	fma.rn.f32 	%f359, %f294, %f303, %f279;
	fma.rn.f32 	%f360, %f294, %f304, %f280;
	fma.rn.f32 	%f361, %f294, %f305, %f281;
	fma.rn.f32 	%f362, %f294, %f306, %f282;
	fma.rn.f32 	%f363, %f298, %f299, %f283;
	fma.rn.f32 	%f364, %f298, %f300, %f284;
	fma.rn.f32 	%f365, %f298, %f301, %f285;
	fma.rn.f32 	%f366, %f298, %f302, %f286;
	fma.rn.f32 	%f367, %f298, %f303, %f287;
	fma.rn.f32 	%f368, %f298, %f304, %f288;
	fma.rn.f32 	%f369, %f298, %f305, %f289;
	fma.rn.f32 	%f370, %f298, %f306, %f290;
	ld.shared.f32 	%f371, [%r38+1024];
	ld.shared.f32 	%f372, [%r38+1028];
	ld.shared.f32 	%f373, [%r38+1032];
	ld.shared.f32 	%f374, [%r38+1036];
	ld.shared.f32 	%f375, [%r38+1280];
	ld.shared.f32 	%f376, [%r38+1284];
	ld.shared.f32 	%f377, [%r38+1288];
	ld.shared.f32 	%f378, [%r38+1292];
	ld.shared.f32 	%f379, [%r41+8];
	ld.shared.f32 	%f380, [%r41+24];
	ld.shared.f32 	%f381, [%r41+40];
	ld.shared.f32 	%f382, [%r41+56];
	ld.shared.f32 	%f383, [%r41+1032];
	ld.shared.f32 	%f384, [%r41+1048];
	ld.shared.f32 	%f385, [%r41+1064];
	ld.shared.f32 	%f386, [%r41+1080];
	fma.rn.f32 	%f387, %f371, %f379, %f307;
	fma.rn.f32 	%f388, %f371, %f380, %f308;
	fma.rn.f32 	%f389, %f371, %f381, %f309;
	fma.rn.f32 	%f390, %f371, %f382, %f310;
	fma.rn.f32 	%f391, %f371, %f383, %f311;
	fma.rn.f32 	%f392, %f371, %f384, %f312;
	fma.rn.f32 	%f393, %f371, %f385, %f313;
	fma.rn.f32 	%f394, %f371, %f386, %f314;
	fma.rn.f32 	%f395, %f375, %f379, %f315;
	fma.rn.f32 	%f396, %f375, %f380, %f316;
	fma.rn.f32 	%f397, %f375, %f381, %f317;
	fma.rn.f32 	%f398, %f375, %f382, %f318;
	fma.rn.f32 	%f399, %f375, %f383, %f319;
	fma.rn.f32 	%f400, %f375, %f384, %f320;
	fma.rn.f32 	%f401, %f375, %f385, %f321;
	fma.rn.f32 	%f402, %f375, %f386, %f322;
	fma.rn.f32 	%f403, %f372, %f379, %f323;
	fma.rn.f32 	%f404, %f372, %f380, %f324;
	fma.rn.f32 	%f405, %f372, %f381, %f325;
	fma.rn.f32 	%f406, %f372, %f382, %f326;
	fma.rn.f32 	%f407, %f372, %f383, %f327;
	fma.rn.f32 	%f408, %f372, %f384, %f328;
	fma.rn.f32 	%f409, %f372, %f385, %f329;
	fma.rn.f32 	%f410, %f372, %f386, %f330;
	fma.rn.f32 	%f411, %f376, %f379, %f331;
	fma.rn.f32 	%f412, %f376, %f380, %f332;
	fma.rn.f32 	%f413, %f376, %f381, %f333;
	fma.rn.f32 	%f414, %f376, %f382, %f334;
	fma.rn.f32 	%f415, %f376, %f383, %f335;
	fma.rn.f32 	%f416, %f376, %f384, %f336;
	fma.rn.f32 	%f417, %f376, %f385, %f337;
	fma.rn.f32 	%f418, %f376, %f386, %f338;
	fma.rn.f32 	%f419, %f373, %f379, %f339;
	fma.rn.f32 	%f420, %f373, %f380, %f340;
	fma.rn.f32 	%f421, %f373, %f381, %f341;
	fma.rn.f32 	%f422, %f373, %f382, %f342;
	fma.rn.f32 	%f423, %f373, %f383, %f343;
	fma.rn.f32 	%f424, %f373, %f384, %f344;
	fma.rn.f32 	%f425, %f373, %f385, %f345;
	fma.rn.f32 	%f426, %f373, %f386, %f346;
	fma.rn.f32 	%f427, %f377, %f379, %f347;
	fma.rn.f32 	%f428, %f377, %f380, %f348;
	fma.rn.f32 	%f429, %f377, %f381, %f349;
	fma.rn.f32 	%f430, %f377, %f382, %f350;
	fma.rn.f32 	%f431, %f377, %f383, %f351;
	fma.rn.f32 	%f432, %f377, %f384, %f352;
	fma.rn.f32 	%f433, %f377, %f385, %f353;
	fma.rn.f32 	%f434, %f377, %f386, %f354;
	fma.rn.f32 	%f435, %f374, %f379, %f355;
	fma.rn.f32 	%f436, %f374, %f380, %f356;
	fma.rn.f32 	%f437, %f374, %f381, %f357;
	fma.rn.f32 	%f438, %f374, %f382, %f358;
	fma.rn.f32 	%f439, %f374, %f383, %f359;
	fma.rn.f32 	%f440, %f374, %f384, %f360;
	fma.rn.f32 	%f441, %f374, %f385, %f361;
	fma.rn.f32 	%f442, %f374, %f386, %f362;
	fma.rn.f32 	%f443, %f378, %f379, %f363;
	fma.rn.f32 	%f444, %f378, %f380, %f364;
	fma.rn.f32 	%f445, %f378, %f381, %f365;
	fma.rn.f32 	%f446, %f378, %f382, %f366;
	fma.rn.f32 	%f447, %f378, %f383, %f367;
	fma.rn.f32 	%f448, %f378, %f384, %f368;
	fma.rn.f32 	%f449, %f378, %f385, %f369;
	fma.rn.f32 	%f450, %f378, %f386, %f370;
	ld.shared.f32 	%f451, [%r38+1536];
	ld.shared.f32 	%f452, [%r38+1540];
	ld.shared.f32 	%f453, [%r38+1544];
	ld.shared.f32 	%f454, [%r38+1548];
	ld.shared.f32 	%f455, [%r38+1792];
	ld.shared.f32 	%f456, [%r38+1796];
	ld.shared.f32 	%f457, [%r38+1800];
	ld.shared.f32 	%f458, [%r38+1804];
	ld.shared.f32 	%f459, [%r41+12];
	ld.shared.f32 	%f460, [%r41+28];
	ld.shared.f32 	%f461, [%r41+44];
	ld.shared.f32 	%f462, [%r41+60];
	ld.shared.f32 	%f463, [%r41+1036];
	ld.shared.f32 	%f464, [%r41+1052];
	ld.shared.f32 	%f465, [%r41+1068];
	ld.shared.f32 	%f466, [%r41+1084];
	fma.rn.f32 	%f467, %f451, %f459, %f387;
	fma.rn.f32 	%f468, %f451, %f460, %f388;
	fma.rn.f32 	%f469, %f451, %f461, %f389;
	fma.rn.f32 	%f470, %f451, %f462, %f390;
	fma.rn.f32 	%f471, %f451, %f463, %f391;
	fma.rn.f32 	%f472, %f451, %f464, %f392;
	fma.rn.f32 	%f473, %f451, %f465, %f393;
	fma.rn.f32 	%f474, %f451, %f466, %f394;
	fma.rn.f32 	%f475, %f455, %f459, %f395;
	fma.rn.f32 	%f476, %f455, %f460, %f396;
	fma.rn.f32 	%f477, %f455, %f461, %f397;
	fma.rn.f32 	%f478, %f455, %f462, %f398;
	fma.rn.f32 	%f479, %f455, %f463, %f399;
	fma.rn.f32 	%f480, %f455, %f464, %f400;
	fma.rn.f32 	%f481, %f455, %f465, %f401;
	fma.rn.f32 	%f482, %f455, %f466, %f402;
	fma.rn.f32 	%f483, %f452, %f459, %f403;
	fma.rn.f32 	%f484, %f452, %f460, %f404;
	fma.rn.f32 	%f485, %f452, %f461, %f405;
	fma.rn.f32 	%f486, %f452, %f462, %f406;
	fma.rn.f32 	%f487, %f452, %f463, %f407;
	fma.rn.f32 	%f488, %f452, %f464, %f408;
	fma.rn.f32 	%f489, %f452, %f465, %f409;
	fma.rn.f32 	%f490, %f452, %f466, %f410;
	fma.rn.f32 	%f491, %f456, %f459, %f411;
	fma.rn.f32 	%f492, %f456, %f460, %f412;
	fma.rn.f32 	%f493, %f456, %f461, %f413;
	fma.rn.f32 	%f494, %f456, %f462, %f414;
	fma.rn.f32 	%f495, %f456, %f463, %f415;
	fma.rn.f32 	%f496, %f456, %f464, %f416;
	fma.rn.f32 	%f497, %f456, %f465, %f417;
	fma.rn.f32 	%f498, %f456, %f466, %f418;
	fma.rn.f32 	%f499, %f453, %f459, %f419;
	fma.rn.f32 	%f500, %f453, %f460, %f420;
	fma.rn.f32 	%f501, %f453, %f461, %f421;
	fma.rn.f32 	%f502, %f453, %f462, %f422;
	fma.rn.f32 	%f503, %f453, %f463, %f423;
	fma.rn.f32 	%f504, %f453, %f464, %f424;
	fma.rn.f32 	%f505, %f453, %f465, %f425;
	fma.rn.f32 	%f506, %f453, %f466, %f426;
	fma.rn.f32 	%f507, %f457, %f459, %f427;
	fma.rn.f32 	%f508, %f457, %f460, %f428;
	fma.rn.f32 	%f509, %f457, %f461, %f429;
	fma.rn.f32 	%f510, %f457, %f462, %f430;
	fma.rn.f32 	%f511, %f457, %f463, %f431;
	fma.rn.f32 	%f512, %f457, %f464, %f432;
	fma.rn.f32 	%f513, %f457, %f465, %f433;
	fma.rn.f32 	%f514, %f457, %f466, %f434;
	fma.rn.f32 	%f515, %f454, %f459, %f435;
	fma.rn.f32 	%f516, %f454, %f460, %f436;
	fma.rn.f32 	%f517, %f454, %f461, %f437;
	fma.rn.f32 	%f518, %f454, %f462, %f438;
	fma.rn.f32 	%f519, %f454, %f463, %f439;
	fma.rn.f32 	%f520, %f454, %f464, %f440;
	fma.rn.f32 	%f521, %f454, %f465, %f441;
	fma.rn.f32 	%f522, %f454, %f466, %f442;
	fma.rn.f32 	%f523, %f458, %f459, %f443;
	fma.rn.f32 	%f524, %f458, %f460, %f444;
	fma.rn.f32 	%f525, %f458, %f461, %f445;
	fma.rn.f32 	%f526, %f458, %f462, %f446;
	fma.rn.f32 	%f527, %f458, %f463, %f447;
	fma.rn.f32 	%f528, %f458, %f464, %f448;
	fma.rn.f32 	%f529, %f458, %f465, %f449;
	fma.rn.f32 	%f530, %f458, %f466, %f450;
	ld.shared.f32 	%f531, [%r38+2048];
	ld.shared.f32 	%f532, [%r38+2052];
	ld.shared.f32 	%f533, [%r38+2056];
	ld.shared.f32 	%f534, [%r38+2060];
	ld.shared.f32 	%f535, [%r38+2304];
	ld.shared.f32 	%f536, [%r38+2308];
	ld.shared.f32 	%f537, [%r38+2312];
	ld.shared.f32 	%f538, [%r38+2316];
	ld.shared.f32 	%f539, [%r41+2048];
	ld.shared.f32 	%f540, [%r41+2064];
	ld.shared.f32 	%f541, [%r41+2080];
	ld.shared.f32 	%f542, [%r41+2096];
	ld.shared.f32 	%f543, [%r41+3072];
	ld.shared.f32 	%f544, [%r41+3088];
	ld.shared.f32 	%f545, [%r41+3104];
	ld.shared.f32 	%f546, [%r41+3120];
	fma.rn.f32 	%f547, %f531, %f539, %f467;
	fma.rn.f32 	%f548, %f531, %f540, %f468;
	fma.rn.f32 	%f549, %f531, %f541, %f469;
	fma.rn.f32 	%f550, %f531, %f542, %f470;
	fma.rn.f32 	%f551, %f531, %f543, %f471;
	fma.rn.f32 	%f552, %f531, %f544, %f472;
	fma.rn.f32 	%f553, %f531, %f545, %f473;
	fma.rn.f32 	%f554, %f531, %f546, %f474;
	fma.rn.f32 	%f555, %f535, %f539, %f475;
	fma.rn.f32 	%f556, %f535, %f540, %f476;
	fma.rn.f32 	%f557, %f535, %f541, %f477;
	fma.rn.f32 	%f558, %f535, %f542, %f478;
	fma.rn.f32 	%f559, %f535, %f543, %f479;
	fma.rn.f32 	%f560, %f535, %f544, %f480;
	fma.rn.f32 	%f561, %f535, %f545, %f481;
	fma.rn.f32 	%f562, %f535, %f546, %f482;
	fma.rn.f32 	%f563, %f532, %f539, %f483;
	fma.rn.f32 	%f564, %f532, %f540, %f484;
	fma.rn.f32 	%f565, %f532, %f541, %f485;
	fma.rn.f32 	%f566, %f532, %f542, %f486;
	fma.rn.f32 	%f567, %f532, %f543, %f487;
	fma.rn.f32 	%f568, %f532, %f544, %f488;
	fma.rn.f32 	%f569, %f532, %f545, %f489;
	fma.rn.f32 	%f570, %f532, %f546, %f490;
	fma.rn.f32 	%f571, %f536, %f539, %f491;
	fma.rn.f32 	%f572, %f536, %f540, %f492;
	fma.rn.f32 	%f573, %f536, %f541, %f493;
	fma.rn.f32 	%f574, %f536, %f542, %f494;
	fma.rn.f32 	%f575, %f536, %f543, %f495;
	fma.rn.f32 	%f576, %f536, %f544, %f496;
	fma.rn.f32 	%f577, %f536, %f545, %f497;
	fma.rn.f32 	%f578, %f536, %f546, %f498;
	fma.rn.f32 	%f579, %f533, %f539, %f499;
	fma.rn.f32 	%f580, %f533, %f540, %f500;
	fma.rn.f32 	%f581, %f533, %f541, %f501;
	fma.rn.f32 	%f582, %f533, %f542, %f502;
	fma.rn.f32 	%f583, %f533, %f543, %f503;
	fma.rn.f32 	%f584, %f533, %f544, %f504;
	fma.rn.f32 	%f585, %f533, %f545, %f505;
	fma.rn.f32 	%f586, %f533, %f546, %f506;
	fma.rn.f32 	%f587, %f537, %f539, %f507;
	fma.rn.f32 	%f588, %f537, %f540, %f508;
	fma.rn.f32 	%f589, %f537, %f541, %f509;
	fma.rn.f32 	%f590, %f537, %f542, %f510;
	fma.rn.f32 	%f591, %f537, %f543, %f511;
	fma.rn.f32 	%f592, %f537, %f544, %f512;
	fma.rn.f32 	%f593, %f537, %f545, %f513;
	fma.rn.f32 	%f594, %f537, %f546, %f514;
	fma.rn.f32 	%f595, %f534, %f539, %f515;
	fma.rn.f32 	%f596, %f534, %f540, %f516;
	fma.rn.f32 	%f597, %f534, %f541, %f517;
	fma.rn.f32 	%f598, %f534, %f542, %f518;
	fma.rn.f32 	%f599, %f534, %f543, %f519;
	fma.rn.f32 	%f600, %f534, %f544, %f520;
	fma.rn.f32 	%f601, %f534, %f545, %f521;
	fma.rn.f32 	%f602, %f534, %f546, %f522;
	fma.rn.f32 	%f603, %f538, %f539, %f523;
	fma.rn.f32 	%f604, %f538, %f540, %f524;
	fma.rn.f32 	%f605, %f538, %f541, %f525;
	fma.rn.f32 	%f606, %f538, %f542, %f526;
	fma.rn.f32 	%f607, %f538, %f543, %f527;
	fma.rn.f32 	%f608, %f538, %f544, %f528;
	fma.rn.f32 	%f609, %f538, %f545, %f529;
	fma.rn.f32 	%f610, %f538, %f546, %f530;
	ld.shared.f32 	%f611, [%r38+2560];
	ld.shared.f32 	%f612, [%r38+2564];
	ld.shared.f32 	%f613, [%r38+2568];
	ld.shared.f32 	%f614, [%r38+2572];
	ld.shared.f32 	%f615, [%r38+2816];
	ld.shared.f32 	%f616, [%r38+2820];
	ld.shared.f32 	%f617, [%r38+2824];
	ld.shared.f32 	%f618, [%r38+2828];
	ld.shared.f32 	%f619, [%r41+2052];
	ld.shared.f32 	%f620, [%r41+2068];
	ld.shared.f32 	%f621, [%r41+2084];
	ld.shared.f32 	%f622, [%r41+2100];
	ld.shared.f32 	%f623, [%r41+3076];
	ld.shared.f32 	%f624, [%r41+3092];
	ld.shared.f32 	%f625, [%r41+3108];
	ld.shared.f32 	%f626, [%r41+3124];
	fma.rn.f32 	%f627, %f611, %f619, %f547;
	fma.rn.f32 	%f628, %f611, %f620, %f548;
	fma.rn.f32 	%f629, %f611, %f621, %f549;
	fma.rn.f32 	%f630, %f611, %f622, %f550;
	fma.rn.f32 	%f631, %f611, %f623, %f551;
	fma.rn.f32 	%f632, %f611, %f624, %f552;
	fma.rn.f32 	%f633, %f611, %f625, %f553;
	fma.rn.f32 	%f634, %f611, %f626, %f554;
	fma.rn.f32 	%f635, %f615, %f619, %f555;
	fma.rn.f32 	%f636, %f615, %f620, %f556;
	fma.rn.f32 	%f637, %f615, %f621, %f557;
	fma.rn.f32 	%f638, %f615, %f622, %f558;
	fma.rn.f32 	%f639, %f615, %f623, %f559;
	fma.rn.f32 	%f640, %f615, %f624, %f560;
	fma.rn.f32 	%f641, %f615, %f625, %f561;
	fma.rn.f32 	%f642, %f615, %f626, %f562;
	fma.rn.f32 	%f643, %f612, %f619, %f563;
	fma.rn.f32 	%f644, %f612, %f620, %f564;
	fma.rn.f32 	%f645, %f612, %f621, %f565;
	fma.rn.f32 	%f646, %f612, %f622, %f566;
	fma.rn.f32 	%f647, %f612, %f623, %f567;
	fma.rn.f32 	%f648, %f612, %f624, %f568;
	fma.rn.f32 	%f649, %f612, %f625, %f569;
	fma.rn.f32 	%f650, %f612, %f626, %f570;
	fma.rn.f32 	%f651, %f616, %f619, %f571;
	fma.rn.f32 	%f652, %f616, %f620, %f572;
	fma.rn.f32 	%f653, %f616, %f621, %f573;
	fma.rn.f32 	%f654, %f616, %f622, %f574;
	fma.rn.f32 	%f655, %f616, %f623, %f575;
	fma.rn.f32 	%f656, %f616, %f624, %f576;
	fma.rn.f32 	%f657, %f616, %f625, %f577;
	fma.rn.f32 	%f658, %f616, %f626, %f578;
	fma.rn.f32 	%f659, %f613, %f619, %f579;
	fma.rn.f32 	%f660, %f613, %f620, %f580;
	fma.rn.f32 	%f661, %f613, %f621, %f581;
	fma.rn.f32 	%f662, %f613, %f622, %f582;
	fma.rn.f32 	%f663, %f613, %f623, %f583;
	fma.rn.f32 	%f664, %f613, %f624, %f584;
	fma.rn.f32 	%f665, %f613, %f625, %f585;
	fma.rn.f32 	%f666, %f613, %f626, %f586;
	fma.rn.f32 	%f667, %f617, %f619, %f587;
	fma.rn.f32 	%f668, %f617, %f620, %f588;
	fma.rn.f32 	%f669, %f617, %f621, %f589;
	fma.rn.f32 	%f670, %f617, %f622, %f590;
	fma.rn.f32 	%f671, %f617, %f623, %f591;
	fma.rn.f32 	%f672, %f617, %f624, %f592;
	fma.rn.f32 	%f673, %f617, %f625, %f593;
	fma.rn.f32 	%f674, %f617, %f626, %f594;
	fma.rn.f32 	%f675, %f614, %f619, %f595;
	fma.rn.f32 	%f676, %f614, %f620, %f596;
	fma.rn.f32 	%f677, %f614, %f621, %f597;
	fma.rn.f32 	%f678, %f614, %f622, %f598;
	fma.rn.f32 	%f679, %f614, %f623, %f599;
	fma.rn.f32 	%f680, %f614, %f624, %f600;
	fma.rn.f32 	%f681, %f614, %f625, %f601;
	fma.rn.f32 	%f682, %f614, %f626, %f602;
	fma.rn.f32 	%f683, %f618, %f619, %f603;
	fma.rn.f32 	%f684, %f618, %f620, %f604;
	fma.rn.f32 	%f685, %f618, %f621, %f605;
	fma.rn.f32 	%f686, %f618, %f622, %f606;
	fma.rn.f32 	%f687, %f618, %f623, %f607;
	fma.rn.f32 	%f688, %f618, %f624, %f608;
	fma.rn.f32 	%f689, %f618, %f625, %f609;
	fma.rn.f32 	%f690, %f618, %f626, %f610;
	ld.shared.f32 	%f691, [%r38+3072];
	ld.shared.f32 	%f692, [%r38+3076];
	ld.shared.f32 	%f693, [%r38+3080];
	ld.shared.f32 	%f694, [%r38+3084];
	ld.shared.f32 	%f695, [%r38+3328];
	ld.shared.f32 	%f696, [%r38+3332];
	ld.shared.f32 	%f697, [%r38+3336];
	ld.shared.f32 	%f698, [%r38+3340];
	ld.shared.f32 	%f699, [%r41+2056];
	ld.shared.f32 	%f700, [%r41+2072];
	ld.shared.f32 	%f701, [%r41+2088];
	ld.shared.f32 	%f702, [%r41+2104];
	ld.shared.f32 	%f703, [%r41+3080];
	ld.shared.f32 	%f704, [%r41+3096];
	ld.shared.f32 	%f705, [%r41+3112];
	ld.shared.f32 	%f706, [%r41+3128];
	fma.rn.f32 	%f707, %f691, %f699, %f627;
	fma.rn.f32 	%f708, %f691, %f700, %f628;
	fma.rn.f32 	%f709, %f691, %f701, %f629;
	fma.rn.f32 	%f710, %f691, %f702, %f630;
	fma.rn.f32 	%f711, %f691, %f703, %f631;
	fma.rn.f32 	%f712, %f691, %f704, %f632;
	fma.rn.f32 	%f713, %f691, %f705, %f633;
	fma.rn.f32 	%f714, %f691, %f706, %f634;
	fma.rn.f32 	%f715, %f695, %f699, %f635;
	fma.rn.f32 	%f716, %f695, %f700, %f636;
	fma.rn.f32 	%f717, %f695, %f701, %f637;
	fma.rn.f32 	%f718, %f695, %f702, %f638;
	fma.rn.f32 	%f719, %f695, %f703, %f639;
	fma.rn.f32 	%f720, %f695, %f704, %f640;
	fma.rn.f32 	%f721, %f695, %f705, %f641;
	fma.rn.f32 	%f722, %f695, %f706, %f642;
	fma.rn.f32 	%f723, %f692, %f699, %f643;
	fma.rn.f32 	%f724, %f692, %f700, %f644;
	fma.rn.f32 	%f725, %f692, %f701, %f645;
	fma.rn.f32 	%f726, %f692, %f702, %f646;
	fma.rn.f32 	%f727, %f692, %f703, %f647;
	fma.rn.f32 	%f728, %f692, %f704, %f648;
	fma.rn.f32 	%f729, %f692, %f705, %f649;
	fma.rn.f32 	%f730, %f692, %f706, %f650;
	fma.rn.f32 	%f731, %f696, %f699, %f651;
	fma.rn.f32 	%f732, %f696, %f700, %f652;
	fma.rn.f32 	%f733, %f696, %f701, %f653;
	fma.rn.f32 	%f734, %f696, %f702, %f654;
	fma.rn.f32 	%f735, %f696, %f703, %f655;
	fma.rn.f32 	%f736, %f696, %f704, %f656;
	fma.rn.f32 	%f737, %f696, %f705, %f657;
	fma.rn.f32 	%f738, %f696, %f706, %f658;
	fma.rn.f32 	%f739, %f693, %f699, %f659;
	fma.rn.f32 	%f740, %f693, %f700, %f660;
	fma.rn.f32 	%f741, %f693, %f701, %f661;
	fma.rn.f32 	%f742, %f693, %f702, %f662;
	fma.rn.f32 	%f743, %f693, %f703, %f663;
	fma.rn.f32 	%f744, %f693, %f704, %f664;
	fma.rn.f32 	%f745, %f693, %f705, %f665;
	fma.rn.f32 	%f746, %f693, %f706, %f666;
	fma.rn.f32 	%f747, %f697, %f699, %f667;
	fma.rn.f32 	%f748, %f697, %f700, %f668;
	fma.rn.f32 	%f749, %f697, %f701, %f669;
	fma.rn.f32 	%f750, %f697, %f702, %f670;
	fma.rn.f32 	%f751, %f697, %f703, %f671;
	fma.rn.f32 	%f752, %f697, %f704, %f672;
	fma.rn.f32 	%f753, %f697, %f705, %f673;
	fma.rn.f32 	%f754, %f697, %f706, %f674;
	fma.rn.f32 	%f755, %f694, %f699, %f675;
	fma.rn.f32 	%f756, %f694, %f700, %f676;
	fma.rn.f32 	%f757, %f694, %f701, %f677;
	fma.rn.f32 	%f758, %f694, %f702, %f678;
	fma.rn.f32 	%f759, %f694, %f703, %f679;
	fma.rn.f32 	%f760, %f694, %f704, %f680;
	fma.rn.f32 	%f761, %f694, %f705, %f681;
	fma.rn.f32 	%f762, %f694, %f706, %f682;
	fma.rn.f32 	%f763, %f698, %f699, %f683;
	fma.rn.f32 	%f764, %f698, %f700, %f684;
	fma.rn.f32 	%f765, %f698, %f701, %f685;
	fma.rn.f32 	%f766, %f698, %f702, %f686;
	fma.rn.f32 	%f767, %f698, %f703, %f687;
	fma.rn.f32 	%f768, %f698, %f704, %f688;
	fma.rn.f32 	%f769, %f698, %f705, %f689;
	fma.rn.f32 	%f770, %f698, %f706, %f690;
	ld.shared.f32 	%f771, [%r38+3584];
	ld.shared.f32 	%f772, [%r38+3588];
	ld.shared.f32 	%f773, [%r38+3592];
	ld.shared.f32 	%f774, [%r38+3596];
	ld.shared.f32 	%f775, [%r38+3840];
	ld.shared.f32 	%f776, [%r38+3844];
	ld.shared.f32 	%f777, [%r38+3848];
	ld.shared.f32 	%f778, [%r38+3852];
	ld.shared.f32 	%f779, [%r41+2060];
	ld.shared.f32 	%f780, [%r41+2076];
	ld.shared.f32 	%f781, [%r41+2092];
	ld.shared.f32 	%f782, [%r41+2108];
	ld.shared.f32 	%f783, [%r41+3084];
	ld.shared.f32 	%f784, [%r41+3100];
	ld.shared.f32 	%f785, [%r41+3116];
	ld.shared.f32 	%f786, [%r41+3132];
	fma.rn.f32 	%f787, %f771, %f779, %f707;
	fma.rn.f32 	%f788, %f771, %f780, %f708;
	fma.rn.f32 	%f789, %f771, %f781, %f709;
	fma.rn.f32 	%f790, %f771, %f782, %f710;
	fma.rn.f32 	%f791, %f771, %f783, %f711;
	fma.rn.f32 	%f792, %f771, %f784, %f712;
	fma.rn.f32 	%f793, %f771, %f785, %f713;
	fma.rn.f32 	%f794, %f771, %f786, %f714;
	fma.rn.f32 	%f795, %f775, %f779, %f715;
	fma.rn.f32 	%f796, %f775, %f780, %f716;
	fma.rn.f32 	%f797, %f775, %f781, %f717;
	fma.rn.f32 	%f798, %f775, %f782, %f718;
	fma.rn.f32 	%f799, %f775, %f783, %f719;
	fma.rn.f32 	%f800, %f775, %f784, %f720;
	fma.rn.f32 	%f801, %f775, %f785, %f721;
	fma.rn.f32 	%f802, %f775, %f786, %f722;
	fma.rn.f32 	%f803, %f772, %f779, %f723;
	fma.rn.f32 	%f804, %f772, %f780, %f724;
	fma.rn.f32 	%f805, %f772, %f781, %f725;
	fma.rn.f32 	%f806, %f772, %f782, %f726;
	fma.rn.f32 	%f807, %f772, %f783, %f727;
	fma.rn.f32 	%f808, %f772, %f784, %f728;
	fma.rn.f32 	%f809, %f772, %f785, %f729;
	fma.rn.f32 	%f810, %f772, %f786, %f730;
	fma.rn.f32 	%f811, %f776, %f779, %f731;
	fma.rn.f32 	%f812, %f776, %f780, %f732;
	fma.rn.f32 	%f813, %f776, %f781, %f733;
	fma.rn.f32 	%f814, %f776, %f782, %f734;
	fma.rn.f32 	%f815, %f776, %f783, %f735;
	fma.rn.f32 	%f816, %f776, %f784, %f736;
	fma.rn.f32 	%f817, %f776, %f785, %f737;
	fma.rn.f32 	%f818, %f776, %f786, %f738;
	fma.rn.f32 	%f819, %f773, %f779, %f739;
	fma.rn.f32 	%f820, %f773, %f780, %f740;
	fma.rn.f32 	%f821, %f773, %f781, %f741;
	fma.rn.f32 	%f822, %f773, %f782, %f742;
	fma.rn.f32 	%f823, %f773, %f783, %f743;
	fma.rn.f32 	%f824, %f773, %f784, %f744;
	fma.rn.f32 	%f825, %f773, %f785, %f745;
	fma.rn.f32 	%f826, %f773, %f786, %f746;
	fma.rn.f32 	%f827, %f777, %f779, %f747;
	fma.rn.f32 	%f828, %f777, %f780, %f748;
	fma.rn.f32 	%f829, %f777, %f781, %f749;
	fma.rn.f32 	%f830, %f777, %f782, %f750;
	fma.rn.f32 	%f831, %f777, %f783, %f751;
	fma.rn.f32 	%f832, %f777, %f784, %f752;
	fma.rn.f32 	%f833, %f777, %f785, %f753;
	fma.rn.f32 	%f834, %f777, %f786, %f754;
	fma.rn.f32 	%f835, %f774, %f779, %f755;
	fma.rn.f32 	%f836, %f774, %f780, %f756;
	fma.rn.f32 	%f837, %f774, %f781, %f757;
	fma.rn.f32 	%f838, %f774, %f782, %f758;
	fma.rn.f32 	%f839, %f774, %f783, %f759;
	fma.rn.f32 	%f840, %f774, %f784, %f760;
	fma.rn.f32 	%f841, %f774, %f785, %f761;
	fma.rn.f32 	%f842, %f774, %f786, %f762;
	fma.rn.f32 	%f843, %f778, %f779, %f763;
	fma.rn.f32 	%f844, %f778, %f780, %f764;
	fma.rn.f32 	%f845, %f778, %f781, %f765;
	fma.rn.f32 	%f846, %f778, %f782, %f766;
	fma.rn.f32 	%f847, %f778, %f783, %f767;
	fma.rn.f32 	%f848, %f778, %f784, %f768;
	fma.rn.f32 	%f849, %f778, %f785, %f769;
	fma.rn.f32 	%f850, %f778, %f786, %f770;
	ld.shared.f32 	%f851, [%r38+4096];
	ld.shared.f32 	%f852, [%r38+4100];
	ld.shared.f32 	%f853, [%r38+4104];
	ld.shared.f32 	%f854, [%r38+4108];
	ld.shared.f32 	%f855, [%r38+4352];
	ld.shared.f32 	%f856, [%r38+4356];
	ld.shared.f32 	%f857, [%r38+4360];
	ld.shared.f32 	%f858, [%r38+4364];
	ld.shared.f32 	%f859, [%r41+2112];
	ld.shared.f32 	%f860, [%r41+3136];
	fma.rn.f32 	%f861, %f851, %f540, %f787;
	fma.rn.f32 	%f862, %f851, %f541, %f788;
	fma.rn.f32 	%f863, %f851, %f542, %f789;
	fma.rn.f32 	%f864, %f851, %f859, %f790;
	fma.rn.f32 	%f865, %f851, %f544, %f791;
	fma.rn.f32 	%f866, %f851, %f545, %f792;
	fma.rn.f32 	%f867, %f851, %f546, %f793;
	fma.rn.f32 	%f868, %f851, %f860, %f794;
	fma.rn.f32 	%f869, %f855, %f540, %f795;
	fma.rn.f32 	%f870, %f855, %f541, %f796;
	fma.rn.f32 	%f871, %f855, %f542, %f797;
	fma.rn.f32 	%f872, %f855, %f859, %f798;
	fma.rn.f32 	%f873, %f855, %f544, %f799;
	fma.rn.f32 	%f874, %f855, %f545, %f800;
	fma.rn.f32 	%f875, %f855, %f546, %f801;
	fma.rn.f32 	%f876, %f855, %f860, %f802;
	fma.rn.f32 	%f877, %f852, %f540, %f803;
	fma.rn.f32 	%f878, %f852, %f541, %f804;
	fma.rn.f32 	%f879, %f852, %f542, %f805;
	fma.rn.f32 	%f880, %f852, %f859, %f806;
	fma.rn.f32 	%f881, %f852, %f544, %f807;
	fma.rn.f32 	%f882, %f852, %f545, %f808;
	fma.rn.f32 	%f883, %f852, %f546, %f809;
	fma.rn.f32 	%f884, %f852, %f860, %f810;
	fma.rn.f32 	%f885, %f856, %f540, %f811;
	fma.rn.f32 	%f886, %f856, %f541, %f812;
	fma.rn.f32 	%f887, %f856, %f542, %f813;
	fma.rn.f32 	%f888, %f856, %f859, %f814;
	fma.rn.f32 	%f889, %f856, %f544, %f815;
	fma.rn.f32 	%f890, %f856, %f545, %f816;
	fma.rn.f32 	%f891, %f856, %f546, %f817;
	fma.rn.f32 	%f892, %f856, %f860, %f818;
	fma.rn.f32 	%f893, %f853, %f540, %f819;
	fma.rn.f32 	%f894, %f853, %f541, %f820;
	fma.rn.f32 	%f895, %f853, %f542, %f821;
	fma.rn.f32 	%f896, %f853, %f859, %f822;
	fma.rn.f32 	%f897, %f853, %f544, %f823;
	fma.rn.f32 	%f898, %f853, %f545, %f824;
	fma.rn.f32 	%f899, %f853, %f546, %f825;
	fma.rn.f32 	%f900, %f853, %f860, %f826;
	fma.rn.f32 	%f901, %f857, %f540, %f827;
	fma.rn.f32 	%f902, %f857, %f541, %f828;
	fma.rn.f32 	%f903, %f857, %f542, %f829;
	fma.rn.f32 	%f904, %f857, %f859, %f830;
	fma.rn.f32 	%f905, %f857, %f544, %f831;
	fma.rn.f32 	%f906, %f857, %f545, %f832;
	fma.rn.f32 	%f907, %f857, %f546, %f833;
	fma.rn.f32 	%f908, %f857, %f860, %f834;
	fma.rn.f32 	%f909, %f854, %f540, %f835;
	fma.rn.f32 	%f910, %f854, %f541, %f836;
	fma.rn.f32 	%f911, %f854, %f542, %f837;
	fma.rn.f32 	%f912, %f854, %f859, %f838;
	fma.rn.f32 	%f913, %f854, %f544, %f839;
	fma.rn.f32 	%f914, %f854, %f545, %f840;
	fma.rn.f32 	%f915, %f854, %f546, %f841;
	fma.rn.f32 	%f916, %f854, %f860, %f842;
	fma.rn.f32 	%f917, %f858, %f540, %f843;
	fma.rn.f32 	%f918, %f858, %f541, %f844;
	fma.rn.f32 	%f919, %f858, %f542, %f845;
	fma.rn.f32 	%f920, %f858, %f859, %f846;
	fma.rn.f32 	%f921, %f858, %f544, %f847;
	fma.rn.f32 	%f922, %f858, %f545, %f848;
	fma.rn.f32 	%f923, %f858, %f546, %f849;
	fma.rn.f32 	%f924, %f858, %f860, %f850;
	ld.shared.f32 	%f925, [%r38+4608];
	ld.shared.f32 	%f926, [%r38+4612];
	ld.shared.f32 	%f927, [%r38+4616];
	ld.shared.f32 	%f928, [%r38+4620];
	ld.shared.f32 	%f929, [%r38+4864];
	ld.shared.f32 	%f930, [%r38+4868];
	ld.shared.f32 	%f931, [%r38+4872];
	ld.shared.f32 	%f932, [%r38+4876];
	ld.shared.f32 	%f933, [%r41+2116];
	ld.shared.f32 	%f934, [%r41+3140];
	fma.rn.f32 	%f935, %f925, %f620, %f861;
	fma.rn.f32 	%f936, %f925, %f621, %f862;
	fma.rn.f32 	%f937, %f925, %f622, %f863;
	fma.rn.f32 	%f938, %f925, %f933, %f864;
	fma.rn.f32 	%f939, %f925, %f624, %f865;
	fma.rn.f32 	%f940, %f925, %f625, %f866;
	fma.rn.f32 	%f941, %f925, %f626, %f867;
	fma.rn.f32 	%f942, %f925, %f934, %f868;
	fma.rn.f32 	%f943, %f929, %f620, %f869;
	fma.rn.f32 	%f944, %f929, %f621, %f870;
	fma.rn.f32 	%f945, %f929, %f622, %f871;
	fma.rn.f32 	%f946, %f929, %f933, %f872;
	fma.rn.f32 	%f947, %f929, %f624, %f873;
	fma.rn.f32 	%f948, %f929, %f625, %f874;
	fma.rn.f32 	%f949, %f929, %f626, %f875;
	fma.rn.f32 	%f950, %f929, %f934, %f876;
	fma.rn.f32 	%f951, %f926, %f620, %f877;
	fma.rn.f32 	%f952, %f926, %f621, %f878;
	fma.rn.f32 	%f953, %f926, %f622, %f879;
	fma.rn.f32 	%f954, %f926, %f933, %f880;
	fma.rn.f32 	%f955, %f926, %f624, %f881;
	fma.rn.f32 	%f956, %f926, %f625, %f882;
	fma.rn.f32 	%f957, %f926, %f626, %f883;
	fma.rn.f32 	%f958, %f926, %f934, %f884;
	fma.rn.f32 	%f959, %f930, %f620, %f885;
	fma.rn.f32 	%f960, %f930, %f621, %f886;
	fma.rn.f32 	%f961, %f930, %f622, %f887;
	fma.rn.f32 	%f962, %f930, %f933, %f888;
	fma.rn.f32 	%f963, %f930, %f624, %f889;
	fma.rn.f32 	%f964, %f930, %f625, %f890;
	fma.rn.f32 	%f965, %f930, %f626, %f891;
	fma.rn.f32 	%f966, %f930, %f934, %f892;
	fma.rn.f32 	%f967, %f927, %f620, %f893;
	fma.rn.f32 	%f968, %f927, %f621, %f894;
	fma.rn.f32 	%f969, %f927, %f622, %f895;
	fma.rn.f32 	%f970, %f927, %f933, %f896;
	fma.rn.f32 	%f971, %f927, %f624, %f897;
	fma.rn.f32 	%f972, %f927, %f625, %f898;
	fma.rn.f32 	%f973, %f927, %f626, %f899;
	fma.rn.f32 	%f974, %f927, %f934, %f900;
	fma.rn.f32 	%f975, %f931, %f620, %f901;
	fma.rn.f32 	%f976, %f931, %f621, %f902;
	fma.rn.f32 	%f977, %f931, %f622, %f903;
	fma.rn.f32 	%f978, %f931, %f933, %f904;
	fma.rn.f32 	%f979, %f931, %f624, %f905;
	fma.rn.f32 	%f980, %f931, %f625, %f906;
	fma.rn.f32 	%f981, %f931, %f626, %f907;
	fma.rn.f32 	%f982, %f931, %f934, %f908;
	fma.rn.f32 	%f983, %f928, %f620, %f909;
	fma.rn.f32 	%f984, %f928, %f621, %f910;
	fma.rn.f32 	%f985, %f928, %f622, %f911;
	fma.rn.f32 	%f986, %f928, %f933, %f912;
	fma.rn.f32 	%f987, %f928, %f624, %f913;
	fma.rn.f32 	%f988, %f928, %f625, %f914;
	fma.rn.f32 	%f989, %f928, %f626, %f915;
	fma.rn.f32 	%f990, %f928, %f934, %f916;
	fma.rn.f32 	%f991, %f932, %f620, %f917;
	fma.rn.f32 	%f992, %f932, %f621, %f918;
	fma.rn.f32 	%f993, %f932, %f622, %f919;
	fma.rn.f32 	%f994, %f932, %f933, %f920;
	fma.rn.f32 	%f995, %f932, %f624, %f921;
	fma.rn.f32 	%f996, %f932, %f625, %f922;
	fma.rn.f32 	%f997, %f932, %f626, %f923;
	fma.rn.f32 	%f998, %f932, %f934, %f924;
	ld.shared.f32 	%f999, [%r38+5120];
	ld.shared.f32 	%f1000, [%r38+5124];
	ld.shared.f32 	%f1001, [%r38+5128];
	ld.shared.f32 	%f1002, [%r38+5132];
	ld.shared.f32 	%f1003, [%r38+5376];
	ld.shared.f32 	%f1004, [%r38+5380];
	ld.shared.f32 	%f1005, [%r38+5384];
	ld.shared.f32 	%f1006, [%r38+5388];
	ld.shared.f32 	%f1007, [%r41+2120];
	ld.shared.f32 	%f1008, [%r41+3144];
	fma.rn.f32 	%f1009, %f999, %f700, %f935;
	fma.rn.f32 	%f1010, %f999, %f701, %f936;
	fma.rn.f32 	%f1011, %f999, %f702, %f937;
	fma.rn.f32 	%f1012, %f999, %f1007, %f938;
	fma.rn.f32 	%f1013, %f999, %f704, %f939;
	fma.rn.f32 	%f1014, %f999, %f705, %f940;
	fma.rn.f32 	%f1015, %f999, %f706, %f941;
	fma.rn.f32 	%f1016, %f999, %f1008, %f942;
	fma.rn.f32 	%f1017, %f1003, %f700, %f943;
	fma.rn.f32 	%f1018, %f1003, %f701, %f944;
	fma.rn.f32 	%f1019, %f1003, %f702, %f945;
	fma.rn.f32 	%f1020, %f1003, %f1007, %f946;
	fma.rn.f32 	%f1021, %f1003, %f704, %f947;
	fma.rn.f32 	%f1022, %f1003, %f705, %f948;
	fma.rn.f32 	%f1023, %f1003, %f706, %f949;
	fma.rn.f32 	%f1024, %f1003, %f1008, %f950;
	fma.rn.f32 	%f1025, %f1000, %f700, %f951;
	fma.rn.f32 	%f1026, %f1000, %f701, %f952;
	fma.rn.f32 	%f1027, %f1000, %f702, %f953;
	fma.rn.f32 	%f1028, %f1000, %f1007, %f954;
	fma.rn.f32 	%f1029, %f1000, %f704, %f955;
	fma.rn.f32 	%f1030, %f1000, %f705, %f956;
	fma.rn.f32 	%f1031, %f1000, %f706, %f957;
	fma.rn.f32 	%f1032, %f1000, %f1008, %f958;
	fma.rn.f32 	%f1033, %f1004, %f700, %f959;
	fma.rn.f32 	%f1034, %f1004, %f701, %f960;
	fma.rn.f32 	%f1035, %f1004, %f702, %f961;
	fma.rn.f32 	%f1036, %f1004, %f1007, %f962;
	fma.rn.f32 	%f1037, %f1004, %f704, %f963;
	fma.rn.f32 	%f1038, %f1004, %f705, %f964;
	fma.rn.f32 	%f1039, %f1004, %f706, %f965;
	fma.rn.f32 	%f1040, %f1004, %f1008, %f966;
	fma.rn.f32 	%f1041, %f1001, %f700, %f967;
	fma.rn.f32 	%f1042, %f1001, %f701, %f968;
	fma.rn.f32 	%f1043, %f1001, %f702, %f969;
	fma.rn.f32 	%f1044, %f1001, %f1007, %f970;
	fma.rn.f32 	%f1045, %f1001, %f704, %f971;
	fma.rn.f32 	%f1046, %f1001, %f705, %f972;
	fma.rn.f32 	%f1047, %f1001, %f706, %f973;
	fma.rn.f32 	%f1048, %f1001, %f1008, %f974;
	fma.rn.f32 	%f1049, %f1005, %f700, %f975;
	fma.rn.f32 	%f1050, %f1005, %f701, %f976;
	fma.rn.f32 	%f1051, %f1005, %f702, %f977;
	fma.rn.f32 	%f1052, %f1005, %f1007, %f978;
	fma.rn.f32 	%f1053, %f1005, %f704, %f979;
	fma.rn.f32 	%f1054, %f1005, %f705, %f980;
	fma.rn.f32 	%f1055, %f1005, %f706, %f981;
	fma.rn.f32 	%f1056, %f1005, %f1008, %f982;
	fma.rn.f32 	%f1057, %f1002, %f700, %f983;
	fma.rn.f32 	%f1058, %f1002, %f701, %f984;
	fma.rn.f32 	%f1059, %f1002, %f702, %f985;
	fma.rn.f32 	%f1060, %f1002, %f1007, %f986;
	fma.rn.f32 	%f1061, %f1002, %f704, %f987;
	fma.rn.f32 	%f1062, %f1002, %f705, %f988;
	fma.rn.f32 	%f1063, %f1002, %f706, %f989;
	fma.rn.f32 	%f1064, %f1002, %f1008, %f990;
	fma.rn.f32 	%f1065, %f1006, %f700, %f991;
	fma.rn.f32 	%f1066, %f1006, %f701, %f992;
	fma.rn.f32 	%f1067, %f1006, %f702, %f993;
	fma.rn.f32 	%f1068, %f1006, %f1007, %f994;
	fma.rn.f32 	%f1069, %f1006, %f704, %f995;
	fma.rn.f32 	%f1070, %f1006, %f705, %f996;
	fma.rn.f32 	%f1071, %f1006, %f706, %f997;
	fma.rn.f32 	%f1072, %f1006, %f1008, %f998;
	ld.shared.f32 	%f1073, [%r38+5632];
	ld.shared.f32 	%f1074, [%r38+5636];
	ld.shared.f32 	%f1075, [%r38+5640];
	ld.shared.f32 	%f1076, [%r38+5644];
	ld.shared.f32 	%f1077, [%r38+5888];
	ld.shared.f32 	%f1078, [%r38+5892];
	ld.shared.f32 	%f1079, [%r38+5896];
	ld.shared.f32 	%f1080, [%r38+5900];
	ld.shared.f32 	%f1081, [%r41+2124];
	ld.shared.f32 	%f1082, [%r41+3148];
	fma.rn.f32 	%f1083, %f1073, %f780, %f1009;
	fma.rn.f32 	%f1084, %f1073, %f781, %f1010;
	fma.rn.f32 	%f1085, %f1073, %f782, %f1011;
	fma.rn.f32 	%f1086, %f1073, %f1081, %f1012;
	fma.rn.f32 	%f1087, %f1073, %f784, %f1013;
	fma.rn.f32 	%f1088, %f1073, %f785, %f1014;
	fma.rn.f32 	%f1089, %f1073, %f786, %f1015;
	fma.rn.f32 	%f1090, %f1073, %f1082, %f1016;
	fma.rn.f32 	%f1091, %f1077, %f780, %f1017;
	fma.rn.f32 	%f1092, %f1077, %f781, %f1018;
	fma.rn.f32 	%f1093, %f1077, %f782, %f1019;
	fma.rn.f32 	%f1094, %f1077, %f1081, %f1020;
	fma.rn.f32 	%f1095, %f1077, %f784, %f1021;
	fma.rn.f32 	%f1096, %f1077, %f785, %f1022;
	fma.rn.f32 	%f1097, %f1077, %f786, %f1023;
	fma.rn.f32 	%f1098, %f1077, %f1082, %f1024;
	fma.rn.f32 	%f1099, %f1074, %f780, %f1025;
	fma.rn.f32 	%f1100, %f1074, %f781, %f1026;
	fma.rn.f32 	%f1101, %f1074, %f782, %f1027;
	fma.rn.f32 	%f1102, %f1074, %f1081, %f1028;
	fma.rn.f32 	%f1103, %f1074, %f784, %f1029;
	fma.rn.f32 	%f1104, %f1074, %f785, %f1030;
	fma.rn.f32 	%f1105, %f1074, %f786, %f1031;
	fma.rn.f32 	%f1106, %f1074, %f1082, %f1032;
	fma.rn.f32 	%f1107, %f1078, %f780, %f1033;
	fma.rn.f32 	%f1108, %f1078, %f781, %f1034;
	fma.rn.f32 	%f1109, %f1078, %f782, %f1035;
	fma.rn.f32 	%f1110, %f1078, %f1081, %f1036;
	fma.rn.f32 	%f1111, %f1078, %f784, %f1037;
	fma.rn.f32 	%f1112, %f1078, %f785, %f1038;
	fma.rn.f32 	%f1113, %f1078, %f786, %f1039;
	fma.rn.f32 	%f1114, %f1078, %f1082, %f1040;
	fma.rn.f32 	%f1115, %f1075, %f780, %f1041;
	fma.rn.f32 	%f1116, %f1075, %f781, %f1042;
	fma.rn.f32 	%f1117, %f1075, %f782, %f1043;
	fma.rn.f32 	%f1118, %f1075, %f1081, %f1044;
	fma.rn.f32 	%f1119, %f1075, %f784, %f1045;
	fma.rn.f32 	%f1120, %f1075, %f785, %f1046;
	fma.rn.f32 	%f1121, %f1075, %f786, %f1047;
	fma.rn.f32 	%f1122, %f1075, %f1082, %f1048;
	fma.rn.f32 	%f1123, %f1079, %f780, %f1049;
	fma.rn.f32 	%f1124, %f1079, %f781, %f1050;
	fma.rn.f32 	%f1125, %f1079, %f782, %f1051;
	fma.rn.f32 	%f1126, %f1079, %f1081, %f1052;
	fma.rn.f32 	%f1127, %f1079, %f784, %f1053;
	fma.rn.f32 	%f1128, %f1079, %f785, %f1054;
	fma.rn.f32 	%f1129, %f1079, %f786, %f1055;
	fma.rn.f32 	%f1130, %f1079, %f1082, %f1056;
	fma.rn.f32 	%f1131, %f1076, %f780, %f1057;
	fma.rn.f32 	%f1132, %f1076, %f781, %f1058;
	fma.rn.f32 	%f1133, %f1076, %f782, %f1059;
	fma.rn.f32 	%f1134, %f1076, %f1081, %f1060;
	fma.rn.f32 	%f1135, %f1076, %f784, %f1061;
	fma.rn.f32 	%f1136, %f1076, %f785, %f1062;
	fma.rn.f32 	%f1137, %f1076, %f786, %f1063;
	fma.rn.f32 	%f1138, %f1076, %f1082, %f1064;
	fma.rn.f32 	%f1139, %f1080, %f780, %f1065;
	fma.rn.f32 	%f1140, %f1080, %f781, %f1066;
	fma.rn.f32 	%f1141, %f1080, %f782, %f1067;
	fma.rn.f32 	%f1142, %f1080, %f1081, %f1068;
	fma.rn.f32 	%f1143, %f1080, %f784, %f1069;
	fma.rn.f32 	%f1144, %f1080, %f785, %f1070;
	fma.rn.f32 	%f1145, %f1080, %f786, %f1071;
	fma.rn.f32 	%f1146, %f1080, %f1082, %f1072;
	ld.shared.f32 	%f1147, [%r38+6144];
	ld.shared.f32 	%f1148, [%r38+6148];
	ld.shared.f32 	%f1149, [%r38+6152];
	ld.shared.f32 	%f1150, [%r38+6156];
	ld.shared.f32 	%f1151, [%r38+6400];
	ld.shared.f32 	%f1152, [%r38+6404];
	ld.shared.f32 	%f1153, [%r38+6408];
	ld.shared.f32 	%f1154, [%r38+6412];
	ld.shared.f32 	%f1155, [%r41+2128];
	ld.shared.f32 	%f1156, [%r41+3152];
	fma.rn.f32 	%f1157, %f1147, %f541, %f1083;
	fma.rn.f32 	%f1158, %f1147, %f542, %f1084;
	fma.rn.f32 	%f1159, %f1147, %f859, %f1085;
	fma.rn.f32 	%f1160, %f1147, %f1155, %f1086;
	fma.rn.f32 	%f1161, %f1147, %f545, %f1087;
	fma.rn.f32 	%f1162, %f1147, %f546, %f1088;
	fma.rn.f32 	%f1163, %f1147, %f860, %f1089;
	fma.rn.f32 	%f1164, %f1147, %f1156, %f1090;
	fma.rn.f32 	%f1165, %f1151, %f541, %f1091;
	fma.rn.f32 	%f1166, %f1151, %f542, %f1092;
	fma.rn.f32 	%f1167, %f1151, %f859, %f1093;
	fma.rn.f32 	%f1168, %f1151, %f1155, %f1094;
	fma.rn.f32 	%f1169, %f1151, %f545, %f1095;
	fma.rn.f32 	%f1170, %f1151, %f546, %f1096;
	fma.rn.f32 	%f1171, %f1151, %f860, %f1097;
	fma.rn.f32 	%f1172, %f1151, %f1156, %f1098;
	fma.rn.f32 	%f1173, %f1148, %f541, %f1099;
	fma.rn.f32 	%f1174, %f1148, %f542, %f1100;
	fma.rn.f32 	%f1175, %f1148, %f859, %f1101;
	fma.rn.f32 	%f1176, %f1148, %f1155, %f1102;
	fma.rn.f32 	%f1177, %f1148, %f545, %f1103;
	fma.rn.f32 	%f1178, %f1148, %f546, %f1104;
	fma.rn.f32 	%f1179, %f1148, %f860, %f1105;
	fma.rn.f32 	%f1180, %f1148, %f1156, %f1106;
	fma.rn.f32 	%f1181, %f1152, %f541, %f1107;
	fma.rn.f32 	%f1182, %f1152, %f542, %f1108;
	fma.rn.f32 	%f1183, %f1152, %f859, %f1109;
	fma.rn.f32 	%f1184, %f1152, %f1155, %f1110;
	fma.rn.f32 	%f1185, %f1152, %f545, %f1111;
	fma.rn.f32 	%f1186, %f1152, %f546, %f1112;
	fma.rn.f32 	%f1187, %f1152, %f860, %f1113;
	fma.rn.f32 	%f1188, %f1152, %f1156, %f1114;
	fma.rn.f32 	%f1189, %f1149, %f541, %f1115;
	fma.rn.f32 	%f1190, %f1149, %f542, %f1116;
	fma.rn.f32 	%f1191, %f1149, %f859, %f1117;
	fma.rn.f32 	%f1192, %f1149, %f1155, %f1118;
	fma.rn.f32 	%f1193, %f1149, %f545, %f1119;
	fma.rn.f32 	%f1194, %f1149, %f546, %f1120;
	fma.rn.f32 	%f1195, %f1149, %f860, %f1121;
	fma.rn.f32 	%f1196, %f1149, %f1156, %f1122;
	fma.rn.f32 	%f1197, %f1153, %f541, %f1123;
	fma.rn.f32 	%f1198, %f1153, %f542, %f1124;
	fma.rn.f32 	%f1199, %f1153, %f859, %f1125;
	fma.rn.f32 	%f1200, %f1153, %f1155, %f1126;
	fma.rn.f32 	%f1201, %f1153, %f545, %f1127;
	fma.rn.f32 	%f1202, %f1153, %f546, %f1128;
	fma.rn.f32 	%f1203, %f1153, %f860, %f1129;
	fma.rn.f32 	%f1204, %f1153, %f1156, %f1130;
	fma.rn.f32 	%f1205, %f1150, %f541, %f1131;
	fma.rn.f32 	%f1206, %f1150, %f542, %f1132;
	fma.rn.f32 	%f1207, %f1150, %f859, %f1133;
	fma.rn.f32 	%f1208, %f1150, %f1155, %f1134;
	fma.rn.f32 	%f1209, %f1150, %f545, %f1135;
	fma.rn.f32 	%f1210, %f1150, %f546, %f1136;
	fma.rn.f32 	%f1211, %f1150, %f860, %f1137;
	fma.rn.f32 	%f1212, %f1150, %f1156, %f1138;
	fma.rn.f32 	%f1213, %f1154, %f541, %f1139;
	fma.rn.f32 	%f1214, %f1154, %f542, %f1140;
	fma.rn.f32 	%f1215, %f1154, %f859, %f1141;
	fma.rn.f32 	%f1216, %f1154, %f1155, %f1142;
	fma.rn.f32 	%f1217, %f1154, %f545, %f1143;
	fma.rn.f32 	%f1218, %f1154, %f546, %f1144;
	fma.rn.f32 	%f1219, %f1154, %f860, %f1145;
	fma.rn.f32 	%f1220, %f1154, %f1156, %f1146;
	ld.shared.f32 	%f1221, [%r38+6656];
	ld.shared.f32 	%f1222, [%r38+6660];
	ld.shared.f32 	%f1223, [%r38+6664];
	ld.shared.f32 	%f1224, [%r38+6668];
	ld.shared.f32 	%f1225, [%r38+6912];
	ld.shared.f32 	%f1226, [%r38+6916];
	ld.shared.f32 	%f1227, [%r38+6920];
	ld.shared.f32 	%f1228, [%r38+6924];
	ld.shared.f32 	%f1229, [%r41+2132];
	ld.shared.f32 	%f1230, [%r41+3156];
	fma.rn.f32 	%f1231, %f1221, %f621, %f1157;
	fma.rn.f32 	%f1232, %f1221, %f622, %f1158;
	fma.rn.f32 	%f1233, %f1221, %f933, %f1159;
	fma.rn.f32 	%f1234, %f1221, %f1229, %f1160;
	fma.rn.f32 	%f1235, %f1221, %f625, %f1161;
	fma.rn.f32 	%f1236, %f1221, %f626, %f1162;
	fma.rn.f32 	%f1237, %f1221, %f934, %f1163;
	fma.rn.f32 	%f1238, %f1221, %f1230, %f1164;
	fma.rn.f32 	%f1239, %f1225, %f621, %f1165;
	fma.rn.f32 	%f1240, %f1225, %f622, %f1166;
	fma.rn.f32 	%f1241, %f1225, %f933, %f1167;
	fma.rn.f32 	%f1242, %f1225, %f1229, %f1168;
	fma.rn.f32 	%f1243, %f1225, %f625, %f1169;
	fma.rn.f32 	%f1244, %f1225, %f626, %f1170;
	fma.rn.f32 	%f1245, %f1225, %f934, %f1171;
	fma.rn.f32 	%f1246, %f1225, %f1230, %f1172;
	fma.rn.f32 	%f1247, %f1222, %f621, %f1173;
	fma.rn.f32 	%f1248, %f1222, %f622, %f1174;
	fma.rn.f32 	%f1249, %f1222, %f933, %f1175;
	fma.rn.f32 	%f1250, %f1222, %f1229, %f1176;
	fma.rn.f32 	%f1251, %f1222, %f625, %f1177;
	fma.rn.f32 	%f1252, %f1222, %f626, %f1178;
	fma.rn.f32 	%f1253, %f1222, %f934, %f1179;
	fma.rn.f32 	%f1254, %f1222, %f1230, %f1180;
	fma.rn.f32 	%f1255, %f1226, %f621, %f1181;
	fma.rn.f32 	%f1256, %f1226, %f622, %f1182;
	fma.rn.f32 	%f1257, %f1226, %f933, %f1183;
	fma.rn.f32 	%f1258, %f1226, %f1229, %f1184;
	fma.rn.f32 	%f1259, %f1226, %f625, %f1185;
	fma.rn.f32 	%f1260, %f1226, %f626, %f1186;
	fma.rn.f32 	%f1261, %f1226, %f934, %f1187;
	fma.rn.f32 	%f1262, %f1226, %f1230, %f1188;
	fma.rn.f32 	%f1263, %f1223, %f621, %f1189;
	fma.rn.f32 	%f1264, %f1223, %f622, %f1190;
	fma.rn.f32 	%f1265, %f1223, %f933, %f1191;
	fma.rn.f32 	%f1266, %f1223, %f1229, %f1192;
	fma.rn.f32 	%f1267, %f1223, %f625, %f1193;
	fma.rn.f32 	%f1268, %f1223, %f626, %f1194;
	fma.rn.f32 	%f1269, %f1223, %f934, %f1195;
	fma.rn.f32 	%f1270, %f1223, %f1230, %f1196;
	fma.rn.f32 	%f1271, %f1227, %f621, %f1197;
	fma.rn.f32 	%f1272, %f1227, %f622, %f1198;
	fma.rn.f32 	%f1273, %f1227, %f933, %f1199;
	fma.rn.f32 	%f1274, %f1227, %f1229, %f1200;
	fma.rn.f32 	%f1275, %f1227, %f625, %f1201;
	fma.rn.f32 	%f1276, %f1227, %f626, %f1202;
	fma.rn.f32 	%f1277, %f1227, %f934, %f1203;
	fma.rn.f32 	%f1278, %f1227, %f1230, %f1204;
	fma.rn.f32 	%f1279, %f1224, %f621, %f1205;
	fma.rn.f32 	%f1280, %f1224, %f622, %f1206;
	fma.rn.f32 	%f1281, %f1224, %f933, %f1207;
	fma.rn.f32 	%f1282, %f1224, %f1229, %f1208;
	fma.rn.f32 	%f1283, %f1224, %f625, %f1209;
	fma.rn.f32 	%f1284, %f1224, %f626, %f1210;
	fma.rn.f32 	%f1285, %f1224, %f934, %f1211;
	fma.rn.f32 	%f1286, %f1224, %f1230, %f1212;
	fma.rn.f32 	%f1287, %f1228, %f621, %f1213;
	fma.rn.f32 	%f1288, %f1228, %f622, %f1214;
	fma.rn.f32 	%f1289, %f1228, %f933, %f1215;
	fma.rn.f32 	%f1290, %f1228, %f1229, %f1216;
	fma.rn.f32 	%f1291, %f1228, %f625, %f1217;
	fma.rn.f32 	%f1292, %f1228, %f626, %f1218;
	fma.rn.f32 	%f1293, %f1228, %f934, %f1219;
	fma.rn.f32 	%f1294, %f1228, %f1230, %f1220;
	ld.shared.f32 	%f1295, [%r38+7168];
	ld.shared.f32 	%f1296, [%r38+7172];
	ld.shared.f32 	%f1297, [%r38+7176];
	ld.shared.f32 	%f1298, [%r38+7180];
	ld.shared.f32 	%f1299, [%r38+7424];
	ld.shared.f32 	%f1300, [%r38+7428];
	ld.shared.f32 	%f1301, [%r38+7432];
	ld.shared.f32 	%f1302, [%r38+7436];
	ld.shared.f32 	%f1303, [%r41+2136];
	ld.shared.f32 	%f1304, [%r41+3160];
	fma.rn.f32 	%f1305, %f1295, %f701, %f1231;
	fma.rn.f32 	%f1306, %f1295, %f702, %f1232;
	fma.rn.f32 	%f1307, %f1295, %f1007, %f1233;
	fma.rn.f32 	%f1308, %f1295, %f1303, %f1234;
	fma.rn.f32 	%f1309, %f1295, %f705, %f1235;
	fma.rn.f32 	%f1310, %f1295, %f706, %f1236;
	fma.rn.f32 	%f1311, %f1295, %f1008, %f1237;
	fma.rn.f32 	%f1312, %f1295, %f1304, %f1238;
	fma.rn.f32 	%f1313, %f1299, %f701, %f1239;
	fma.rn.f32 	%f1314, %f1299, %f702, %f1240;
	fma.rn.f32 	%f1315, %f1299, %f1007, %f1241;
	fma.rn.f32 	%f1316, %f1299, %f1303, %f1242;
	fma.rn.f32 	%f1317, %f1299, %f705, %f1243;
	fma.rn.f32 	%f1318, %f1299, %f706, %f1244;
	fma.rn.f32 	%f1319, %f1299, %f1008, %f1245;
	fma.rn.f32 	%f1320, %f1299, %f1304, %f1246;
	fma.rn.f32 	%f1321, %f1296, %f701, %f1247;
	fma.rn.f32 	%f1322, %f1296, %f702, %f1248;
	fma.rn.f32 	%f1323, %f1296, %f1007, %f1249;
	fma.rn.f32 	%f1324, %f1296, %f1303, %f1250;
	fma.rn.f32 	%f1325, %f1296, %f705, %f1251;
	fma.rn.f32 	%f1326, %f1296, %f706, %f1252;
	fma.rn.f32 	%f1327, %f1296, %f1008, %f1253;
	fma.rn.f32 	%f1328, %f1296, %f1304, %f1254;
	fma.rn.f32 	%f1329, %f1300, %f701, %f1255;
	fma.rn.f32 	%f1330, %f1300, %f702, %f1256;
	fma.rn.f32 	%f1331, %f1300, %f1007, %f1257;
	fma.rn.f32 	%f1332, %f1300, %f1303, %f1258;
	fma.rn.f32 	%f1333, %f1300, %f705, %f1259;
	fma.rn.f32 	%f1334, %f1300, %f706, %f1260;
	fma.rn.f32 	%f1335, %f1300, %f1008, %f1261;
	fma.rn.f32 	%f1336, %f1300, %f1304, %f1262;
	fma.rn.f32 	%f1337, %f1297, %f701, %f1263;
	fma.rn.f32 	%f1338, %f1297, %f702, %f1264;
	fma.rn.f32 	%f1339, %f1297, %f1007, %f1265;
	fma.rn.f32 	%f1340, %f1297, %f1303, %f1266;
	fma.rn.f32 	%f1341, %f1297, %f705, %f1267;
	fma.rn.f32 	%f1342, %f1297, %f706, %f1268;
	fma.rn.f32 	%f1343, %f1297, %f1008, %f1269;
	fma.rn.f32 	%f1344, %f1297, %f1304, %f1270;
	fma.rn.f32 	%f1345, %f1301, %f701, %f1271;
	fma.rn.f32 	%f1346, %f1301, %f702, %f1272;
	fma.rn.f32 	%f1347, %f1301, %f1007, %f1273;
	fma.rn.f32 	%f1348, %f1301, %f1303, %f1274;
	fma.rn.f32 	%f1349, %f1301, %f705, %f1275;
	fma.rn.f32 	%f1350, %f1301, %f706, %f1276;
	fma.rn.f32 	%f1351, %f1301, %f1008, %f1277;
	fma.rn.f32 	%f1352, %f1301, %f1304, %f1278;
	fma.rn.f32 	%f1353, %f1298, %f701, %f1279;
	fma.rn.f32 	%f1354, %f1298, %f702, %f1280;
	fma.rn.f32 	%f1355, %f1298, %f1007, %f1281;
	fma.rn.f32 	%f1356, %f1298, %f1303, %f1282;
	fma.rn.f32 	%f1357, %f1298, %f705, %f1283;
	fma.rn.f32 	%f1358, %f1298, %f706, %f1284;
	fma.rn.f32 	%f1359, %f1298, %f1008, %f1285;
	fma.rn.f32 	%f1360, %f1298, %f1304, %f1286;
	fma.rn.f32 	%f1361, %f1302, %f701, %f1287;
	fma.rn.f32 	%f1362, %f1302, %f702, %f1288;
	fma.rn.f32 	%f1363, %f1302, %f1007, %f1289;
	fma.rn.f32 	%f1364, %f1302, %f1303, %f1290;
	fma.rn.f32 	%f1365, %f1302, %f705, %f1291;
	fma.rn.f32 	%f1366, %f1302, %f706, %f1292;
	fma.rn.f32 	%f1367, %f1302, %f1008, %f1293;
	fma.rn.f32 	%f1368, %f1302, %f1304, %f1294;
	ld.shared.f32 	%f1369, [%r38+7680];
	ld.shared.f32 	%f1370, [%r38+7684];
	ld.shared.f32 	%f1371, [%r38+7688];
	ld.shared.f32 	%f1372, [%r38+7692];
	ld.shared.f32 	%f1373, [%r38+7936];
	ld.shared.f32 	%f1374, [%r38+7940];
	ld.shared.f32 	%f1375, [%r38+7944];
	ld.shared.f32 	%f1376, [%r38+7948];
	ld.shared.f32 	%f1377, [%r41+2140];
	ld.shared.f32 	%f1378, [%r41+3164];
	fma.rn.f32 	%f1506, %f1369, %f781, %f1305;
	fma.rn.f32 	%f1502, %f1369, %f782, %f1306;
	fma.rn.f32 	%f1498, %f1369, %f1081, %f1307;
	fma.rn.f32 	%f1494, %f1369, %f1377, %f1308;
	fma.rn.f32 	%f1474, %f1369, %f785, %f1309;
	fma.rn.f32 	%f1470, %f1369, %f786, %f1310;
	fma.rn.f32 	%f1466, %f1369, %f1082, %f1311;
	fma.rn.f32 	%f1462, %f1369, %f1378, %f1312;
	fma.rn.f32 	%f1490, %f1373, %f781, %f1313;
	fma.rn.f32 	%f1486, %f1373, %f782, %f1314;
	fma.rn.f32 	%f1482, %f1373, %f1081, %f1315;
	fma.rn.f32 	%f1478, %f1373, %f1377, %f1316;
	fma.rn.f32 	%f1507, %f1373, %f785, %f1317;
	fma.rn.f32 	%f1511, %f1373, %f786, %f1318;
	fma.rn.f32 	%f1515, %f1373, %f1082, %f1319;
	fma.rn.f32 	%f1519, %f1373, %f1378, %f1320;
	fma.rn.f32 	%f1505, %f1370, %f781, %f1321;
	fma.rn.f32 	%f1501, %f1370, %f782, %f1322;
	fma.rn.f32 	%f1497, %f1370, %f1081, %f1323;
	fma.rn.f32 	%f1493, %f1370, %f1377, %f1324;
	fma.rn.f32 	%f1473, %f1370, %f785, %f1325;
	fma.rn.f32 	%f1469, %f1370, %f786, %f1326;
	fma.rn.f32 	%f1465, %f1370, %f1082, %f1327;
	fma.rn.f32 	%f1461, %f1370, %f1378, %f1328;
	fma.rn.f32 	%f1489, %f1374, %f781, %f1329;
	fma.rn.f32 	%f1485, %f1374, %f782, %f1330;
	fma.rn.f32 	%f1481, %f1374, %f1081, %f1331;
	fma.rn.f32 	%f1477, %f1374, %f1377, %f1332;
	fma.rn.f32 	%f1508, %f1374, %f785, %f1333;
	fma.rn.f32 	%f1512, %f1374, %f786, %f1334;
	fma.rn.f32 	%f1516, %f1374, %f1082, %f1335;
	fma.rn.f32 	%f1520, %f1374, %f1378, %f1336;
	fma.rn.f32 	%f1504, %f1371, %f781, %f1337;
	fma.rn.f32 	%f1500, %f1371, %f782, %f1338;
	fma.rn.f32 	%f1496, %f1371, %f1081, %f1339;
	fma.rn.f32 	%f1492, %f1371, %f1377, %f1340;
	fma.rn.f32 	%f1472, %f1371, %f785, %f1341;
	fma.rn.f32 	%f1468, %f1371, %f786, %f1342;
	fma.rn.f32 	%f1464, %f1371, %f1082, %f1343;
	fma.rn.f32 	%f1460, %f1371, %f1378, %f1344;
	fma.rn.f32 	%f1488, %f1375, %f781, %f1345;
	fma.rn.f32 	%f1484, %f1375, %f782, %f1346;
	fma.rn.f32 	%f1480, %f1375, %f1081, %f1347;
	fma.rn.f32 	%f1476, %f1375, %f1377, %f1348;
	fma.rn.f32 	%f1509, %f1375, %f785, %f1349;
	fma.rn.f32 	%f1513, %f1375, %f786, %f1350;
	fma.rn.f32 	%f1517, %f1375, %f1082, %f1351;
	fma.rn.f32 	%f1521, %f1375, %f1378, %f1352;
	fma.rn.f32 	%f1503, %f1372, %f781, %f1353;
	fma.rn.f32 	%f1499, %f1372, %f782, %f1354;
	fma.rn.f32 	%f1495, %f1372, %f1081, %f1355;
	fma.rn.f32 	%f1491, %f1372, %f1377, %f1356;
	fma.rn.f32 	%f1471, %f1372, %f785, %f1357;
	fma.rn.f32 	%f1467, %f1372, %f786, %f1358;
	fma.rn.f32 	%f1463, %f1372, %f1082, %f1359;
	fma.rn.f32 	%f1459, %f1372, %f1378, %f1360;
	fma.rn.f32 	%f1487, %f1376, %f781, %f1361;
	fma.rn.f32 	%f1483, %f1376, %f782, %f1362;
	fma.rn.f32 	%f1479, %f1376, %f1081, %f1363;
	fma.rn.f32 	%f1475, %f1376, %f1377, %f1364;
	fma.rn.f32 	%f1510, %f1376, %f785, %f1365;
	fma.rn.f32 	%f1514, %f1376, %f786, %f1366;
	fma.rn.f32 	%f1518, %f1376, %f1082, %f1367;
	fma.rn.f32 	%f1522, %f1376, %f1378, %f1368;
	xor.b32  	%r61, %r61, 2048;
	add.s32 	%r60, %r60, 16;
	setp.ge.s32 	%p2, %r60, %r58;
	@%p2 bra 	$L__BB15_4;
	ld.param.u32 	%r56, [_Z21gemm_256_128x128_16_2iiiPfS_S__param_0];
	shl.b32 	%r42, %r56, 2;
	mul.wide.s32 	%rd35, %r42, 16;
	add.s64 	%rd51, %rd51, %rd35;
	shl.b32 	%r43, %r61, 2;
	shl.b32 	%r45, %r30, 5;
	mov.u32 	%r46, _ZZ21gemm_256_128x128_16_2iiiPfS_S_E4sh_A;
	add.s32 	%r47, %r46, %r45;
	add.s32 	%r48, %r47, %r43;
	ld.global.v4.f32 	{%f1379, %f1380, %f1381, %f1382}, [%rd51];
	st.shared.v4.f32 	[%r48], {%f1379, %f1380, %f1381, %f1382};
	ld.global.v4.f32 	{%f1383, %f1384, %f1385, %f1386}, [%rd51+16];
	st.shared.v4.f32 	[%r48+16], {%f1383, %f1384, %f1385, %f1386};
	add.s64 	%rd7, %rd52, 64;
	shl.b32 	%r49, %r30, 4;
	mov.u32 	%r50, _ZZ21gemm_256_128x128_16_2iiiPfS_S_E4sh_B;
	add.s32 	%r51, %r50, %r49;
	add.s32 	%r52, %r51, %r43;
	ld.global.v4.f32 	{%f1387, %f1388, %f1389, %f1390}, [%rd52+64];
	st.shared.v4.f32 	[%r52], {%f1387, %f1388, %f1389, %f1390};
	ld.global.v4.f32 	{%f1391, %f1392, %f1393, %f1394}, [%rd52+96];
	st.shared.v4.f32 	[%r52+4096], {%f1391, %f1392, %f1393, %f1394};
	mov.u64 	%rd52, %rd7;
$L__BB15_4:
	ld.param.u32 	%r59, [_Z21gemm_256_128x128_16_2iiiPfS_S__param_2];
	setp.lt.s32 	%p3, %r60, %r59;
	@%p3 bra 	$L__BB15_2;
$L__BB15_5:
	ld.param.u32 	%r57, [_Z21gemm_256_128x128_16_2iiiPfS_S__param_0];
	shl.b32 	%r53, %r57, 4;
	mul.wide.s32 	%rd36, %r53, 16;
	add.s64 	%rd37, %rd1, %rd36;
	shr.s32 	%r54, %r57, 2;
	shr.s32 	%r55, %r57, 1;
	st.global.v4.f32 	[%rd1+-256], {%f1506, %f1505, %f1504, %f1503};
	mul.wide.s32 	%rd38, %r54, 16;
	add.s64 	%rd39, %rd1, %rd38;
	st.global.v4.f32 	[%rd39+-256], {%f1502, %f1501, %f1500, %f1499};
	mul.wide.s32 	%rd40, %r55, 16;
	add.s64 	%rd41, %rd1, %rd40;
	st.global.v4.f32 	[%rd41+-256], {%f1498, %f1497, %f1496, %f1495};
	mul.wide.s32 	%rd42, %r54, 32;
	add.s64 	%rd43, %rd39, %rd42;
	st.global.v4.f32 	[%rd43+-256], {%f1494, %f1493, %f1492, %f1491};
	st.global.v4.f32 	[%rd1], {%f1490, %f1489, %f1488, %f1487};
	st.global.v4.f32 	[%rd39], {%f1486, %f1485, %f1484, %f1483};
	st.global.v4.f32 	[%rd41], {%f1482, %f1481, %f1480, %f1479};
	st.global.v4.f32 	[%rd43], {%f1478, %f1477, %f1476, %f1475};
	st.global.v4.f32 	[%rd37+-256], {%f1474, %f1473, %f1472, %f1471};
	add.s64 	%rd44, %rd37, %rd38;
	st.global.v4.f32 	[%rd44+-256], {%f1470, %f1469, %f1468, %f1467};
	add.s64 	%rd45, %rd37, %rd40;
	add.s64 	%rd46, %rd45, -256;
	st.global.v4.f32 	[%rd45+-256], {%f1466, %f1465, %f1464, %f1463};
	add.s64 	%rd47, %rd44, %rd42;
	st.global.v4.f32 	[%rd47+-256], {%f1462, %f1461, %f1460, %f1459};
	st.global.v4.f32 	[%rd37], {%f1507, %f1508, %f1509, %f1510};
	st.global.v4.f32 	[%rd44], {%f1511, %f1512, %f1513, %f1514};
	st.global.v4.f32 	[%rd45], {%f1515, %f1516, %f1517, %f1518};
	add.s64 	%rd48, %rd46, %rd38;
	st.global.v4.f32 	[%rd48+256], {%f1519, %f1520, %f1521, %f1522};
	ret;

}
	// .globl	_Z18gemm_256_64x128_16iiiPfS_S_
.visible .entry _Z18gemm_256_64x128_16iiiPfS_S_(
	.param .u32 _Z18gemm_256_64x128_16iiiPfS_S__param_0,
	.param .u32 _Z18gemm_256_64x128_16iiiPfS_S__param_1,
	.param .u32 _Z18gemm_256_64x128_16iiiPfS_S__param_2,
	.param .u64 .ptr .align 1 _Z18gemm_256_64x128_16iiiPfS_S__param_3,
	.param .u64 .ptr .align 1 _Z18gemm_256_64x128_16iiiPfS_S__param_4,
	.param .u64 .ptr .align 1 _Z18gemm_256_64x128_16iiiPfS_S__param_5
)
{
	.reg .pred 	%p<4>;
	.reg .b32 	%r<68>;
	.reg .b32 	%f<859>;
	.reg .b64 	%rd<46>;
	// demoted variable
	.shared .align 4 .b8 _ZZ18gemm_256_64x128_16iiiPfS_S_E4sh_A[8192];
	// demoted variable
	.shared .align 4 .b8 _ZZ18gemm_256_64x128_16iiiPfS_S_E4sh_B[16384];
	ld.param.u32 	%r7, [_Z18gemm_256_64x128_16iiiPfS_S__param_0];
	ld.param.u32 	%r8, [_Z18gemm_256_64x128_16iiiPfS_S__param_2];
	ld.param.u64 	%rd10, [_Z18gemm_256_64x128_16iiiPfS_S__param_3];
	ld.param.u64 	%rd11, [_Z18gemm_256_64x128_16iiiPfS_S__param_4];
	ld.param.u64 	%rd12, [_Z18gemm_256_64x128_16iiiPfS_S__param_5];
	cvta.to.global.u64 	%rd13, %rd12;
	cvta.to.global.u64 	%rd14, %rd11;
	cvta.to.global.u64 	%rd15, %rd10;
	mov.u32 	%r9, %ctaid.y;
	shl.b32 	%r10, %r9, 7;
	mov.u32 	%r11, %ctaid.x;
	shl.b32 	%r12, %r11, 6;
	mov.u32 	%r13, %tid.x;
	shr.u32 	%r14, %r13, 4;
	shr.u32 	%r15, %r13, 3;
	and.b32  	%r16, %r13, 127;
	mul.lo.s32 	%r17, %r7, %r10;
	cvt.s64.s32 	%rd16, %r17;
	cvt.s64.s32 	%rd17, %r12;
	shl.b32 	%r18, %r13, 2;
	and.b32  	%r19, %r18, 28;
	cvt.u64.u32 	%rd18, %r19;
	mul.lo.s32 	%r20, %r15, %r7;
	shl.b32 	%r21, %r20, 2;
	cvt.s64.s32 	%rd19, %r21;
	or.b64  	%rd20, %rd18, %rd17;
	add.s64 	%rd21, %rd20, %rd16;
	add.s64 	%rd22, %rd21, %rd19;
	shl.b64 	%rd23, %rd22, 2;
	add.s64 	%rd1, %rd13, %rd23;
	and.b32  	%r22, %r18, 60;
	cvt.u64.u32 	%rd24, %r22;
	or.b64  	%rd25, %rd24, %rd17;
	mul.lo.s32 	%r23, %r7, %r14;
	cvt.s64.s32 	%rd26, %r23;
	add.s64 	%rd27, %rd25, %rd26;
	shl.b64 	%rd28, %rd27, 2;
	add.s64 	%rd44, %rd15, %rd28;
	shl.b32 	%r24, %r13, 4;
	mov.u32 	%r25, _ZZ18gemm_256_64x128_16iiiPfS_S_E4sh_A;
	add.s32 	%r26, %r25, %r24;
	ld.global.v4.f32 	{%f98, %f99, %f100, %f101}, [%rd44];
	st.shared.v4.f32 	[%r26], {%f98, %f99, %f100, %f101};
	mul.lo.s32 	%r27, %r8, %r10;
	cvt.s64.s32 	%rd29, %r27;
	and.b32  	%r28, %r14, 56;
	cvt.u64.u32 	%rd30, %r28;
	or.b64  	%rd31, %rd29, %rd30;
	mul.lo.s32 	%r29, %r8, %r16;
	cvt.s64.s32 	%rd32, %r29;
	add.s64 	%rd33, %rd31, %rd32;
	shl.b64 	%rd34, %rd33, 2;
	add.s64 	%rd45, %rd14, %rd34;
	shl.b32 	%r30, %r13, 5;
	mov.u32 	%r31, _ZZ18gemm_256_64x128_16iiiPfS_S_E4sh_B;
	add.s32 	%r32, %r31, %r30;
	ld.global.v4.f32 	{%f102, %f103, %f104, %f105}, [%rd45];
	st.shared.v4.f32 	[%r32], {%f102, %f103, %f104, %f105};
	ld.global.v4.f32 	{%f106, %f107, %f108, %f109}, [%rd45+16];
	st.shared.v4.f32 	[%r32+16], {%f106, %f107, %f108, %f109};
	setp.lt.s32 	%p1, %r8, 1;
	mov.f32 	%f827, 0f00000000;
	mov.f32 	%f828, %f827;
	mov.f32 	%f829, %f827;
	mov.f32 	%f830, %f827;
	mov.f32 	%f831, %f827;
	mov.f32 	%f832, %f827;
	mov.f32 	%f833, %f827;
	mov.f32 	%f834, %f827;
	mov.f32 	%f835, %f827;
	mov.f32 	%f836, %f827;
	mov.f32 	%f837, %f827;
	mov.f32 	%f838, %f827;
	mov.f32 	%f839, %f827;
	mov.f32 	%f840, %f827;
	mov.f32 	%f841, %f827;
	mov.f32 	%f842, %f827;
	mov.f32 	%f843, %f827;
	mov.f32 	%f844, %f827;
	mov.f32 	%f845, %f827;
	mov.f32 	%f846, %f827;
	mov.f32 	%f847, %f827;
	mov.f32 	%f848, %f827;
	mov.f32 	%f849, %f827;
	mov.f32 	%f850, %f827;
	mov.f32 	%f851, %f827;
	mov.f32 	%f852, %f827;
	mov.f32 	%f853, %f827;
	mov.f32 	%f854, %f827;
	mov.f32 	%f855, %f827;
	mov.f32 	%f856, %f827;
	mov.f32 	%f857, %f827;
	mov.f32 	%f858, %f827;
	@%p1 bra 	$L__BB16_5;
	mov.f32 	%f858, 0f00000000;
	mov.b32 	%r65, 0;
	mov.u32 	%r66, %r65;
	mov.u32 	%r67, %r65;
	mov.f32 	%f857, %f858;
	mov.f32 	%f856, %f858;
	mov.f32 	%f855, %f858;
	mov.f32 	%f854, %f858;
	mov.f32 	%f853, %f858;
	mov.f32 	%f852, %f858;
	mov.f32 	%f851, %f858;
	mov.f32 	%f850, %f858;
	mov.f32 	%f849, %f858;
	mov.f32 	%f848, %f858;
	mov.f32 	%f847, %f858;
	mov.f32 	%f846, %f858;
	mov.f32 	%f845, %f858;
	mov.f32 	%f844, %f858;
	mov.f32 	%f843, %f858;
	mov.f32 	%f842, %f858;
	mov.f32 	%f841, %f858;
	mov.f32 	%f840, %f858;
	mov.f32 	%f839, %f858;
	mov.f32 	%f838, %f858;
	mov.f32 	%f837, %f858;
	mov.f32 	%f836, %f858;
	mov.f32 	%f835, %f858;
	mov.f32 	%f834, %f858;
	mov.f32 	%f833, %f858;
	mov.f32 	%f832, %f858;
	mov.f32 	%f831, %f858;
	mov.f32 	%f830, %f858;
	mov.f32 	%f829, %f858;
	mov.f32 	%f828, %f858;
	mov.f32 	%f827, %f858;
$L__BB16_2:
	ld.param.u32 	%r63, [_Z18gemm_256_64x128_16iiiPfS_S__param_2];
	bar.sync 	0;
	mov.u32 	%r34, %tid.x;
	shl.b32 	%r35, %r34, 2;
	and.b32  	%r36, %r35, 28;
	add.s32 	%r37, %r67, %r36;
	shl.b32 	%r38, %r34, 1;
	and.b32  	%r39, %r38, 2032;
	add.s32 	%r40, %r66, %r39;
	shl.b32 	%r41, %r37, 2;
	mov.u32 	%r42, _ZZ18gemm_256_64x128_16iiiPfS_S_E4sh_A;
	add.s32 	%r43, %r42, %r41;
	ld.shared.v4.f32 	{%f111, %f112, %f113, %f114}, [%r43];
	ld.shared.v4.f32 	{%f115, %f116, %f117, %f118}, [%r43+128];
	shl.b32 	%r44, %r40, 2;
	mov.u32 	%r45, _ZZ18gemm_256_64x128_16iiiPfS_S_E4sh_B;
	add.s32 	%r46, %r45, %r44;
	ld.shared.f32 	%f119, [%r46];
	ld.shared.f32 	%f120, [%r46+32];
	ld.shared.f32 	%f121, [%r46+64];
	ld.shared.f32 	%f122, [%r46+96];
	fma.rn.f32 	%f123, %f111, %f119, %f846;
	fma.rn.f32 	%f124, %f111, %f120, %f842;
	fma.rn.f32 	%f125, %f111, %f121, %f838;
	fma.rn.f32 	%f126, %f111, %f122, %f834;
	fma.rn.f32 	%f127, %f115, %f119, %f830;
	fma.rn.f32 	%f128, %f115, %f120, %f847;
	fma.rn.f32 	%f129, %f115, %f121, %f851;
	fma.rn.f32 	%f130, %f115, %f122, %f855;
	fma.rn.f32 	%f131, %f112, %f119, %f845;
	fma.rn.f32 	%f132, %f112, %f120, %f841;
	fma.rn.f32 	%f133, %f112, %f121, %f837;
	fma.rn.f32 	%f134, %f112, %f122, %f833;
	fma.rn.f32 	%f135, %f116, %f119, %f829;
	fma.rn.f32 	%f136, %f116, %f120, %f848;
	fma.rn.f32 	%f137, %f116, %f121, %f852;
	fma.rn.f32 	%f138, %f116, %f122, %f856;
	fma.rn.f32 	%f139, %f113, %f119, %f844;
	fma.rn.f32 	%f140, %f113, %f120, %f840;
	fma.rn.f32 	%f141, %f113, %f121, %f836;
	fma.rn.f32 	%f142, %f113, %f122, %f832;
	fma.rn.f32 	%f143, %f117, %f119, %f828;
	fma.rn.f32 	%f144, %f117, %f120, %f849;
	fma.rn.f32 	%f145, %f117, %f121, %f853;
	fma.rn.f32 	%f146, %f117, %f122, %f857;
	fma.rn.f32 	%f147, %f114, %f119, %f843;
	fma.rn.f32 	%f148, %f114, %f120, %f839;
	fma.rn.f32 	%f149, %f114, %f121, %f835;
	fma.rn.f32 	%f150, %f114, %f122, %f831;
	fma.rn.f32 	%f151, %f118, %f119, %f827;
	fma.rn.f32 	%f152, %f118, %f120, %f850;
	fma.rn.f32 	%f153, %f118, %f121, %f854;
	fma.rn.f32 	%f154, %f118, %f122, %f858;
	ld.shared.v4.f32 	{%f155, %f156, %f157, %f158}, [%r43+256];
	ld.shared.v4.f32 	{%f159, %f160, %f161, %f162}, [%r43+384];
	ld.shared.f32 	%f163, [%r46+4];
	ld.shared.f32 	%f164, [%r46+36];
	ld.shared.f32 	%f165, [%r46+68];
	ld.shared.f32 	%f166, [%r46+100];
	fma.rn.f32 	%f167, %f155, %f163, %f123;
	fma.rn.f32 	%f168, %f155, %f164, %f124;
	fma.rn.f32 	%f169, %f155, %f165, %f125;
	fma.rn.f32 	%f170, %f155, %f166, %f126;
	fma.rn.f32 	%f171, %f159, %f163, %f127;
	fma.rn.f32 	%f172, %f159, %f164, %f128;
	fma.rn.f32 	%f173, %f159, %f165, %f129;
	fma.rn.f32 	%f174, %f159, %f166, %f130;
	fma.rn.f32 	%f175, %f156, %f163, %f131;
	fma.rn.f32 	%f176, %f156, %f164, %f132;
	fma.rn.f32 	%f177, %f156, %f165, %f133;
	fma.rn.f32 	%f178, %f156, %f166, %f134;
	fma.rn.f32 	%f179, %f160, %f163, %f135;
	fma.rn.f32 	%f180, %f160, %f164, %f136;
	fma.rn.f32 	%f181, %f160, %f165, %f137;
	fma.rn.f32 	%f182, %f160, %f166, %f138;
	fma.rn.f32 	%f183, %f157, %f163, %f139;
	fma.rn.f32 	%f184, %f157, %f164, %f140;
	fma.rn.f32 	%f185, %f157, %f165, %f141;
	fma.rn.f32 	%f186, %f157, %f166, %f142;
	fma.rn.f32 	%f187, %f161, %f163, %f143;
	fma.rn.f32 	%f188, %f161, %f164, %f144;
	fma.rn.f32 	%f189, %f161, %f165, %f145;
	fma.rn.f32 	%f190, %f161, %f166, %f146;
	fma.rn.f32 	%f191, %f158, %f163, %f147;
	fma.rn.f32 	%f192, %f158, %f164, %f148;
	fma.rn.f32 	%f193, %f158, %f165, %f149;
	fma.rn.f32 	%f194, %f158, %f166, %f150;
	fma.rn.f32 	%f195, %f162, %f163, %f151;
	fma.rn.f32 	%f196, %f162, %f164, %f152;
	fma.rn.f32 	%f197, %f162, %f165, %f153;
	fma.rn.f32 	%f198, %f162, %f166, %f154;
	ld.shared.v4.f32 	{%f199, %f200, %f201, %f202}, [%r43+512];
	ld.shared.v4.f32 	{%f203, %f204, %f205, %f206}, [%r43+640];
	ld.shared.f32 	%f207, [%r46+8];
	ld.shared.f32 	%f208, [%r46+40];
	ld.shared.f32 	%f209, [%r46+72];
	ld.shared.f32 	%f210, [%r46+104];
	fma.rn.f32 	%f211, %f199, %f207, %f167;
	fma.rn.f32 	%f212, %f199, %f208, %f168;
	fma.rn.f32 	%f213, %f199, %f209, %f169;
	fma.rn.f32 	%f214, %f199, %f210, %f170;
	fma.rn.f32 	%f215, %f203, %f207, %f171;
	fma.rn.f32 	%f216, %f203, %f208, %f172;
	fma.rn.f32 	%f217, %f203, %f209, %f173;
	fma.rn.f32 	%f218, %f203, %f210, %f174;
	fma.rn.f32 	%f219, %f200, %f207, %f175;
	fma.rn.f32 	%f220, %f200, %f208, %f176;
	fma.rn.f32 	%f221, %f200, %f209, %f177;
	fma.rn.f32 	%f222, %f200, %f210, %f178;
	fma.rn.f32 	%f223, %f204, %f207, %f179;
	fma.rn.f32 	%f224, %f204, %f208, %f180;
	fma.rn.f32 	%f225, %f204, %f209, %f181;
	fma.rn.f32 	%f226, %f204, %f210, %f182;
	fma.rn.f32 	%f227, %f201, %f207, %f183;
	fma.rn.f32 	%f228, %f201, %f208, %f184;
	fma.rn.f32 	%f229, %f201, %f209, %f185;
	fma.rn.f32 	%f230, %f201, %f210, %f186;
	fma.rn.f32 	%f231, %f205, %f207, %f187;
	fma.rn.f32 	%f232, %f205, %f208, %f188;
	fma.rn.f32 	%f233, %f205, %f209, %f189;
	fma.rn.f32 	%f234, %f205, %f210, %f190;
	fma.rn.f32 	%f235, %f202, %f207, %f191;
	fma.rn.f32 	%f236, %f202, %f208, %f192;
	fma.rn.f32 	%f237, %f202, %f209, %f193;
	fma.rn.f32 	%f238, %f202, %f210, %f194;
	fma.rn.f32 	%f239, %f206, %f207, %f195;
	fma.rn.f32 	%f240, %f206, %f208, %f196;
	fma.rn.f32 	%f241, %f206, %f209, %f197;
	fma.rn.f32 	%f242, %f206, %f210, %f198;
	ld.shared.v4.f32 	{%f243, %f244, %f245, %f246}, [%r43+768];
	ld.shared.v4.f32 	{%f247, %f248, %f249, %f250}, [%r43+896];
	ld.shared.f32 	%f251, [%r46+12];
	ld.shared.f32 	%f252, [%r46+44];
	ld.shared.f32 	%f253, [%r46+76];
	ld.shared.f32 	%f254, [%r46+108];
	fma.rn.f32 	%f255, %f243, %f251, %f211;
	fma.rn.f32 	%f256, %f243, %f252, %f212;
	fma.rn.f32 	%f257, %f243, %f253, %f213;
	fma.rn.f32 	%f258, %f243, %f254, %f214;
	fma.rn.f32 	%f259, %f247, %f251, %f215;
	fma.rn.f32 	%f260, %f247, %f252, %f216;
	fma.rn.f32 	%f261, %f247, %f253, %f217;
	fma.rn.f32 	%f262, %f247, %f254, %f218;
	fma.rn.f32 	%f263, %f244, %f251, %f219;
	fma.rn.f32 	%f264, %f244, %f252, %f220;
	fma.rn.f32 	%f265, %f244, %f253, %f221;
	fma.rn.f32 	%f266, %f244, %f254, %f222;
	fma.rn.f32 	%f267, %f248, %f251, %f223;
	fma.rn.f32 	%f268, %f248, %f252, %f224;
	fma.rn.f32 	%f269, %f248, %f253, %f225;
	fma.rn.f32 	%f270, %f248, %f254, %f226;
	fma.rn.f32 	%f271, %f245, %f251, %f227;
	fma.rn.f32 	%f272, %f245, %f252, %f228;
	fma.rn.f32 	%f273, %f245, %f253, %f229;
	fma.rn.f32 	%f274, %f245, %f254, %f230;
	fma.rn.f32 	%f275, %f249, %f251, %f231;
	fma.rn.f32 	%f276, %f249, %f252, %f232;
	fma.rn.f32 	%f277, %f249, %f253, %f233;
	fma.rn.f32 	%f278, %f249, %f254, %f234;
	fma.rn.f32 	%f279, %f246, %f251, %f235;
	fma.rn.f32 	%f280, %f246, %f252, %f236;
	fma.rn.f32 	%f281, %f246, %f253, %f237;
	fma.rn.f32 	%f282, %f246, %f254, %f238;
	fma.rn.f32 	%f283, %f250, %f251, %f239;
	fma.rn.f32 	%f284, %f250, %f252, %f240;
	fma.rn.f32 	%f285, %f250, %f253, %f241;
	fma.rn.f32 	%f286, %f250, %f254, %f242;
	ld.shared.v4.f32 	{%f287, %f288, %f289, %f290}, [%r43+1024];
	ld.shared.v4.f32 	{%f291, %f292, %f293, %f294}, [%r43+1152];
	ld.shared.f32 	%f295, [%r46+16];
	ld.shared.f32 	%f296, [%r46+48];
	ld.shared.f32 	%f297, [%r46+80];
	ld.shared.f32 	%f298, [%r46+112];
	fma.rn.f32 	%f299, %f287, %f295, %f255;
	fma.rn.f32 	%f300, %f287, %f296, %f256;
	fma.rn.f32 	%f301, %f287, %f297, %f257;
	fma.rn.f32 	%f302, %f287, %f298, %f258;
	fma.rn.f32 	%f303, %f291, %f295, %f259;
	fma.rn.f32 	%f304, %f291, %f296, %f260;
	fma.rn.f32 	%f305, %f291, %f297, %f261;
	fma.rn.f32 	%f306, %f291, %f298, %f262;
	fma.rn.f32 	%f307, %f288, %f295, %f263;
	fma.rn.f32 	%f308, %f288, %f296, %f264;
	fma.rn.f32 	%f309, %f288, %f297, %f265;
	fma.rn.f32 	%f310, %f288, %f298, %f266;
	fma.rn.f32 	%f311, %f292, %f295, %f267;
	fma.rn.f32 	%f312, %f292, %f296, %f268;
	fma.rn.f32 	%f313, %f292, %f297, %f269;
	fma.rn.f32 	%f314, %f292, %f298, %f270;
	fma.rn.f32 	%f315, %f289, %f295, %f271;
	fma.rn.f32 	%f316, %f289, %f296, %f272;
	fma.rn.f32 	%f317, %f289, %f297, %f273;
	fma.rn.f32 	%f318, %f289, %f298, %f274;
	fma.rn.f32 	%f319, %f293, %f295, %f275;
	fma.rn.f32 	%f320, %f293, %f296, %f276;
	fma.rn.f32 	%f321, %f293, %f297, %f277;
	fma.rn.f32 	%f322, %f293, %f298, %f278;
	fma.rn.f32 	%f323, %f290, %f295, %f279;
	fma.rn.f32 	%f324, %f290, %f296, %f280;
	fma.rn.f32 	%f325, %f290, %f297, %f281;
	fma.rn.f32 	%f326, %f290, %f298, %f282;
	fma.rn.f32 	%f327, %f294, %f295, %f283;
	fma.rn.f32 	%f328, %f294, %f296, %f284;
	fma.rn.f32 	%f329, %f294, %f297, %f285;
	fma.rn.f32 	%f330, %f294, %f298, %f286;
	ld.shared.v4.f32 	{%f331, %f332, %f333, %f334}, [%r43+1280];
	ld.shared.v4.f32 	{%f335, %f336, %f337, %f338}, [%r43+1408];
	ld.shared.f32 	%f339, [%r46+20];
	ld.shared.f32 	%f340, [%r46+52];
	ld.shared.f32 	%f341, [%r46+84];
	ld.shared.f32 	%f342, [%r46+116];
	fma.rn.f32 	%f343, %f331, %f339, %f299;
	fma.rn.f32 	%f344, %f331, %f340, %f300;
	fma.rn.f32 	%f345, %f331, %f341, %f301;
	fma.rn.f32 	%f346, %f331, %f342, %f302;
	fma.rn.f32 	%f347, %f335, %f339, %f303;
	fma.rn.f32 	%f348, %f335, %f340, %f304;
	fma.rn.f32 	%f349, %f335, %f341, %f305;
	fma.rn.f32 	%f350, %f335, %f342, %f306;
	fma.rn.f32 	%f351, %f332, %f339, %f307;
	fma.rn.f32 	%f352, %f332, %f340, %f308;
	fma.rn.f32 	%f353, %f332, %f341, %f309;
	fma.rn.f32 	%f354, %f332, %f342, %f310;
	fma.rn.f32 	%f355, %f336, %f339, %f311;
	fma.rn.f32 	%f356, %f336, %f340, %f312;
	fma.rn.f32 	%f357, %f336, %f341, %f313;
	fma.rn.f32 	%f358, %f336, %f342, %f314;
	fma.rn.f32 	%f359, %f333, %f339, %f315;
	fma.rn.f32 	%f360, %f333, %f340, %f316;
	fma.rn.f32 	%f361, %f333, %f341, %f317;
	fma.rn.f32 	%f362, %f333, %f342, %f318;
	fma.rn.f32 	%f363, %f337, %f339, %f319;
	fma.rn.f32 	%f364, %f337, %f340, %f320;
	fma.rn.f32 	%f365, %f337, %f341, %f321;
	fma.rn.f32 	%f366, %f337, %f342, %f322;
	fma.rn.f32 	%f367, %f334, %f339, %f323;
	fma.rn.f32 	%f368, %f334, %f340, %f324;
	fma.rn.f32 	%f369, %f334, %f341, %f325;
	fma.rn.f32 	%f370, %f334, %f342, %f326;
	fma.rn.f32 	%f371, %f338, %f339, %f327;
	fma.rn.f32 	%f372, %f338, %f340, %f328;
	fma.rn.f32 	%f373, %f338, %f341, %f329;
	fma.rn.f32 	%f374, %f338, %f342, %f330;
	ld.shared.v4.f32 	{%f375, %f376, %f377, %f378}, [%r43+1536];
	ld.shared.v4.f32 	{%f379, %f380, %f381, %f382}, [%r43+1664];
	ld.shared.f32 	%f383, [%r46+24];
	ld.shared.f32 	%f384, [%r46+56];
	ld.shared.f32 	%f385, [%r46+88];
	ld.shared.f32 	%f386, [%r46+120];
	fma.rn.f32 	%f387, %f375, %f383, %f343;
	fma.rn.f32 	%f388, %f375, %f384, %f344;
	fma.rn.f32 	%f389, %f375, %f385, %f345;
	fma.rn.f32 	%f390, %f375, %f386, %f346;
	fma.rn.f32 	%f391, %f379, %f383, %f347;
	fma.rn.f32 	%f392, %f379, %f384, %f348;
	fma.rn.f32 	%f393, %f379, %f385, %f349;
	fma.rn.f32 	%f394, %f379, %f386, %f350;
	fma.rn.f32 	%f395, %f376, %f383, %f351;
	fma.rn.f32 	%f396, %f376, %f384, %f352;
	fma.rn.f32 	%f397, %f376, %f385, %f353;
	fma.rn.f32 	%f398, %f376, %f386, %f354;
	fma.rn.f32 	%f399, %f380, %f383, %f355;
	fma.rn.f32 	%f400, %f380, %f384, %f356;
	fma.rn.f32 	%f401, %f380, %f385, %f357;
	fma.rn.f32 	%f402, %f380, %f386, %f358;
	fma.rn.f32 	%f403, %f377, %f383, %f359;
	fma.rn.f32 	%f404, %f377, %f384, %f360;
	fma.rn.f32 	%f405, %f377, %f385, %f361;
	fma.rn.f32 	%f406, %f377, %f386, %f362;
	fma.rn.f32 	%f407, %f381, %f383, %f363;
	fma.rn.f32 	%f408, %f381, %f384, %f364;
	fma.rn.f32 	%f409, %f381, %f385, %f365;
	fma.rn.f32 	%f410, %f381, %f386, %f366;
	fma.rn.f32 	%f411, %f378, %f383, %f367;
	fma.rn.f32 	%f412, %f378, %f384, %f368;
	fma.rn.f32 	%f413, %f378, %f385, %f369;
	fma.rn.f32 	%f414, %f378, %f386, %f370;
	fma.rn.f32 	%f415, %f382, %f383, %f371;
	fma.rn.f32 	%f416, %f382, %f384, %f372;
	fma.rn.f32 	%f417, %f382, %f385, %f373;
	fma.rn.f32 	%f418, %f382, %f386, %f374;
	ld.shared.v4.f32 	{%f419, %f420, %f421, %f422}, [%r43+1792];
	ld.shared.v4.f32 	{%f423, %f424, %f425, %f426}, [%r43+1920];
	ld.shared.f32 	%f427, [%r46+28];
	ld.shared.f32 	%f428, [%r46+60];
	ld.shared.f32 	%f429, [%r46+92];
	ld.shared.f32 	%f430, [%r46+124];
	fma.rn.f32 	%f431, %f419, %f427, %f387;
	fma.rn.f32 	%f432, %f419, %f428, %f388;
	fma.rn.f32 	%f433, %f419, %f429, %f389;
	fma.rn.f32 	%f434, %f419, %f430, %f390;
	fma.rn.f32 	%f435, %f423, %f427, %f391;
	fma.rn.f32 	%f436, %f423, %f428, %f392;
	fma.rn.f32 	%f437, %f423, %f429, %f393;
	fma.rn.f32 	%f438, %f423, %f430, %f394;
	fma.rn.f32 	%f439, %f420, %f427, %f395;
	fma.rn.f32 	%f440, %f420, %f428, %f396;
	fma.rn.f32 	%f441, %f420, %f429, %f397;
	fma.rn.f32 	%f442, %f420, %f430, %f398;
	fma.rn.f32 	%f443, %f424, %f427, %f399;
	fma.rn.f32 	%f444, %f424, %f428, %f400;
	fma.rn.f32 	%f445, %f424, %f429, %f401;
	fma.rn.f32 	%f446, %f424, %f430, %f402;
	fma.rn.f32 	%f447, %f421, %f427, %f403;
	fma.rn.f32 	%f448, %f421, %f428, %f404;
	fma.rn.f32 	%f449, %f421, %f429, %f405;
	fma.rn.f32 	%f450, %f421, %f430, %f406;
	fma.rn.f32 	%f451, %f425, %f427, %f407;
	fma.rn.f32 	%f452, %f425, %f428, %f408;
	fma.rn.f32 	%f453, %f425, %f429, %f409;
	fma.rn.f32 	%f454, %f425, %f430, %f410;
	fma.rn.f32 	%f455, %f422, %f427, %f411;
	fma.rn.f32 	%f456, %f422, %f428, %f412;
	fma.rn.f32 	%f457, %f422, %f429, %f413;
	fma.rn.f32 	%f458, %f422, %f430, %f414;
	fma.rn.f32 	%f459, %f426, %f427, %f415;
	fma.rn.f32 	%f460, %f426, %f428, %f416;
	fma.rn.f32 	%f461, %f426, %f429, %f417;
	fma.rn.f32 	%f462, %f426, %f430, %f418;
	ld.shared.v4.f32 	{%f463, %f464, %f465, %f466}, [%r43+2048];
	ld.shared.v4.f32 	{%f467, %f468, %f469, %f470}, [%r43+2176];
	ld.shared.f32 	%f471, [%r46+4096];
	ld.shared.f32 	%f472, [%r46+4128];
	ld.shared.f32 	%f473, [%r46+4160];
	ld.shared.f32 	%f474, [%r46+4192];
	fma.rn.f32 	%f475, %f463, %f471, %f431;
	fma.rn.f32 	%f476, %f463, %f472, %f432;
	fma.rn.f32 	%f477, %f463, %f473, %f433;
	fma.rn.f32 	%f478, %f463, %f474, %f434;
	fma.rn.f32 	%f479, %f467, %f471, %f435;
	fma.rn.f32 	%f480, %f467, %f472, %f436;
	fma.rn.f32 	%f481, %f467, %f473, %f437;
	fma.rn.f32 	%f482, %f467, %f474, %f438;
	fma.rn.f32 	%f483, %f464, %f471, %f439;
	fma.rn.f32 	%f484, %f464, %f472, %f440;
	fma.rn.f32 	%f485, %f464, %f473, %f441;
	fma.rn.f32 	%f486, %f464, %f474, %f442;
	fma.rn.f32 	%f487, %f468, %f471, %f443;
	fma.rn.f32 	%f488, %f468, %f472, %f444;
	fma.rn.f32 	%f489, %f468, %f473, %f445;
	fma.rn.f32 	%f490, %f468, %f474, %f446;
	fma.rn.f32 	%f491, %f465, %f471, %f447;
	fma.rn.f32 	%f492, %f465, %f472, %f448;
	fma.rn.f32 	%f493, %f465, %f473, %f449;
	fma.rn.f32 	%f494, %f465, %f474, %f450;
	fma.rn.f32 	%f495, %f469, %f471, %f451;
	fma.rn.f32 	%f496, %f469, %f472, %f452;
	fma.rn.f32 	%f497, %f469, %f473, %f453;
	fma.rn.f32 	%f498, %f469, %f474, %f454;
	fma.rn.f32 	%f499, %f466, %f471, %f455;
	fma.rn.f32 	%f500, %f466, %f472, %f456;
	fma.rn.f32 	%f501, %f466, %f473, %f457;
	fma.rn.f32 	%f502, %f466, %f474, %f458;
	fma.rn.f32 	%f503, %f470, %f471, %f459;
	fma.rn.f32 	%f504, %f470, %f472, %f460;
	fma.rn.f32 	%f505, %f470, %f473, %f461;
	fma.rn.f32 	%f506, %f470, %f474, %f462;
	ld.shared.v4.f32 	{%f507, %f508, %f509, %f510}, [%r43+2304];
	ld.shared.v4.f32 	{%f511, %f512, %f513, %f514}, [%r43+2432];
	ld.shared.f32 	%f515, [%r46+4100];
	ld.shared.f32 	%f516, [%r46+4132];
	ld.shared.f32 	%f517, [%r46+4164];
	ld.shared.f32 	%f518, [%r46+4196];
	fma.rn.f32 	%f519, %f507, %f515, %f475;
	fma.rn.f32 	%f520, %f507, %f516, %f476;
	fma.rn.f32 	%f521, %f507, %f517, %f477;
	fma.rn.f32 	%f522, %f507, %f518, %f478;
	fma.rn.f32 	%f523, %f511, %f515, %f479;
	fma.rn.f32 	%f524, %f511, %f516, %f480;
	fma.rn.f32 	%f525, %f511, %f517, %f481;
	fma.rn.f32 	%f526, %f511, %f518, %f482;
	fma.rn.f32 	%f527, %f508, %f515, %f483;
	fma.rn.f32 	%f528, %f508, %f516, %f484;
	fma.rn.f32 	%f529, %f508, %f517, %f485;
	fma.rn.f32 	%f530, %f508, %f518, %f486;
	fma.rn.f32 	%f531, %f512, %f515, %f487;
	fma.rn.f32 	%f532, %f512, %f516, %f488;
	fma.rn.f32 	%f533, %f512, %f517, %f489;
	fma.rn.f32 	%f534, %f512, %f518, %f490;
	fma.rn.f32 	%f535, %f509, %f515, %f491;
	fma.rn.f32 	%f536, %f509, %f516, %f492;
	fma.rn.f32 	%f537, %f509, %f517, %f493;
	fma.rn.f32 	%f538, %f509, %f518, %f494;
	fma.rn.f32 	%f539, %f513, %f515, %f495;
	fma.rn.f32 	%f540, %f513, %f516, %f496;
	fma.rn.f32 	%f541, %f513, %f517, %f497;
	fma.rn.f32 	%f542, %f513, %f518, %f498;
	fma.rn.f32 	%f543, %f510, %f515, %f499;
	fma.rn.f32 	%f544, %f510, %f516, %f500;
	fma.rn.f32 	%f545, %f510, %f517, %f501;
	fma.rn.f32 	%f546, %f510, %f518, %f502;
	fma.rn.f32 	%f547, %f514, %f515, %f503;
	fma.rn.f32 	%f548, %f514, %f516, %f504;
	fma.rn.f32 	%f549, %f514, %f517, %f505;
	fma.rn.f32 	%f550, %f514, %f518, %f506;
	ld.shared.v4.f32 	{%f551, %f552, %f553, %f554}, [%r43+2560];
	ld.shared.v4.f32 	{%f555, %f556, %f557, %f558}, [%r43+2688];
	ld.shared.f32 	%f559, [%r46+4104];
	ld.shared.f32 	%f560, [%r46+4136];
	ld.shared.f32 	%f561, [%r46+4168];
	ld.shared.f32 	%f562, [%r46+4200];
	fma.rn.f32 	%f563, %f551, %f559, %f519;
	fma.rn.f32 	%f564, %f551, %f560, %f520;
	fma.rn.f32 	%f565, %f551, %f561, %f521;
	fma.rn.f32 	%f566, %f551, %f562, %f522;
	fma.rn.f32 	%f567, %f555, %f559, %f523;
	fma.rn.f32 	%f568, %f555, %f560, %f524;
	fma.rn.f32 	%f569, %f555, %f561, %f525;
	fma.rn.f32 	%f570, %f555, %f562, %f526;
	fma.rn.f32 	%f571, %f552, %f559, %f527;
	fma.rn.f32 	%f572, %f552, %f560, %f528;
	fma.rn.f32 	%f573, %f552, %f561, %f529;
	fma.rn.f32 	%f574, %f552, %f562, %f530;
	fma.rn.f32 	%f575, %f556, %f559, %f531;
	fma.rn.f32 	%f576, %f556, %f560, %f532;
	fma.rn.f32 	%f577, %f556, %f561, %f533;
	fma.rn.f32 	%f578, %f556, %f562, %f534;
	fma.rn.f32 	%f579, %f553, %f559, %f535;
	fma.rn.f32 	%f580, %f553, %f560, %f536;
	fma.rn.f32 	%f581, %f553, %f561, %f537;
	fma.rn.f32 	%f582, %f553, %f562, %f538;
	fma.rn.f32 	%f583, %f557, %f559, %f539;
	fma.rn.f32 	%f584, %f557, %f560, %f540;
	fma.rn.f32 	%f585, %f557, %f561, %f541;
	fma.rn.f32 	%f586, %f557, %f562, %f542;
	fma.rn.f32 	%f587, %f554, %f559, %f543;
	fma.rn.f32 	%f588, %f554, %f560, %f544;
	fma.rn.f32 	%f589, %f554, %f561, %f545;
	fma.rn.f32 	%f590, %f554, %f562, %f546;
	fma.rn.f32 	%f591, %f558, %f559, %f547;
	fma.rn.f32 	%f592, %f558, %f560, %f548;
	fma.rn.f32 	%f593, %f558, %f561, %f549;
	fma.rn.f32 	%f594, %f558, %f562, %f550;
	ld.shared.v4.f32 	{%f595, %f596, %f597, %f598}, [%r43+2816];
	ld.shared.v4.f32 	{%f599, %f600, %f601, %f602}, [%r43+2944];
	ld.shared.f32 	%f603, [%r46+4108];
	ld.shared.f32 	%f604, [%r46+4140];
	ld.shared.f32 	%f605, [%r46+4172];
	ld.shared.f32 	%f606, [%r46+4204];
	fma.rn.f32 	%f607, %f595, %f603, %f563;
	fma.rn.f32 	%f608, %f595, %f604, %f564;
	fma.rn.f32 	%f609, %f595, %f605, %f565;
	fma.rn.f32 	%f610, %f595, %f606, %f566;
	fma.rn.f32 	%f611, %f599, %f603, %f567;
	fma.rn.f32 	%f612, %f599, %f604, %f568;
	fma.rn.f32 	%f613, %f599, %f605, %f569;
	fma.rn.f32 	%f614, %f599, %f606, %f570;
	fma.rn.f32 	%f615, %f596, %f603, %f571;
	fma.rn.f32 	%f616, %f596, %f604, %f572;
	fma.rn.f32 	%f617, %f596, %f605, %f573;
	fma.rn.f32 	%f618, %f596, %f606, %f574;
	fma.rn.f32 	%f619, %f600, %f603, %f575;
	fma.rn.f32 	%f620, %f600, %f604, %f576;
	fma.rn.f32 	%f621, %f600, %f605, %f577;
	fma.rn.f32 	%f622, %f600, %f606, %f578;
	fma.rn.f32 	%f623, %f597, %f603, %f579;
	fma.rn.f32 	%f624, %f597, %f604, %f580;
	fma.rn.f32 	%f625, %f597, %f605, %f581;
	fma.rn.f32 	%f626, %f597, %f606, %f582;
	fma.rn.f32 	%f627, %f601, %f603, %f583;
	fma.rn.f32 	%f628, %f601, %f604, %f584;
	fma.rn.f32 	%f629, %f601, %f605, %f585;
	fma.rn.f32 	%f630, %f601, %f606, %f586;
	fma.rn.f32 	%f631, %f598, %f603, %f587;
	fma.rn.f32 	%f632, %f598, %f604, %f588;
	fma.rn.f32 	%f633, %f598, %f605, %f589;
	fma.rn.f32 	%f634, %f598, %f606, %f590;
	fma.rn.f32 	%f635, %f602, %f603, %f591;
	fma.rn.f32 	%f636, %f602, %f604, %f592;
	fma.rn.f32 	%f637, %f602, %f605, %f593;
	fma.rn.f32 	%f638, %f602, %f606, %f594;
	ld.shared.v4.f32 	{%f639, %f640, %f641, %f642}, [%r43+3072];
	ld.shared.v4.f32 	{%f643, %f644, %f645, %f646}, [%r43+3200];
	ld.shared.f32 	%f647, [%r46+4112];
	ld.shared.f32 	%f648, [%r46+4144];
	ld.shared.f32 	%f649, [%r46+4176];
	ld.shared.f32 	%f650, [%r46+4208];
	fma.rn.f32 	%f651, %f639, %f647, %f607;
	fma.rn.f32 	%f652, %f639, %f648, %f608;
	fma.rn.f32 	%f653, %f639, %f649, %f609;
	fma.rn.f32 	%f654, %f639, %f650, %f610;
	fma.rn.f32 	%f655, %f643, %f647, %f611;
	fma.rn.f32 	%f656, %f643, %f648, %f612;
	fma.rn.f32 	%f657, %f643, %f649, %f613;
	fma.rn.f32 	%f658, %f643, %f650, %f614;
	fma.rn.f32 	%f659, %f640, %f647, %f615;
	fma.rn.f32 	%f660, %f640, %f648, %f616;
	fma.rn.f32 	%f661, %f640, %f649, %f617;
	fma.rn.f32 	%f662, %f640, %f650, %f618;
	fma.rn.f32 	%f663, %f644, %f647, %f619;
	fma.rn.f32 	%f664, %f644, %f648, %f620;
	fma.rn.f32 	%f665, %f644, %f649, %f621;
	fma.rn.f32 	%f666, %f644, %f650, %f622;
	fma.rn.f32 	%f667, %f641, %f647, %f623;
	fma.rn.f32 	%f668, %f641, %f648, %f624;
	fma.rn.f32 	%f669, %f641, %f649, %f625;
	fma.rn.f32 	%f670, %f641, %f650, %f626;
	fma.rn.f32 	%f671, %f645, %f647, %f627;
	fma.rn.f32 	%f672, %f645, %f648, %f628;
	fma.rn.f32 	%f673, %f645, %f649, %f629;
	fma.rn.f32 	%f674, %f645, %f650, %f630;
	fma.rn.f32 	%f675, %f642, %f647, %f631;
	fma.rn.f32 	%f676, %f642, %f648, %f632;
	fma.rn.f32 	%f677, %f642, %f649, %f633;
	fma.rn.f32 	%f678, %f642, %f650, %f634;
	fma.rn.f32 	%f679, %f646, %f647, %f635;
	fma.rn.f32 	%f680, %f646, %f648, %f636;
	fma.rn.f32 	%f681, %f646, %f649, %f637;
	fma.rn.f32 	%f682, %f646, %f650, %f638;
	ld.shared.v4.f32 	{%f683, %f684, %f685, %f686}, [%r43+3328];
	ld.shared.v4.f32 	{%f687, %f688, %f689, %f690}, [%r43+3456];
	ld.shared.f32 	%f691, [%r46+4116];
	ld.shared.f32 	%f692, [%r46+4148];
	ld.shared.f32 	%f693, [%r46+4180];
	ld.shared.f32 	%f694, [%r46+4212];
	fma.rn.f32 	%f695, %f683, %f691, %f651;
	fma.rn.f32 	%f696, %f683, %f692, %f652;
	fma.rn.f32 	%f697, %f683, %f693, %f653;
	fma.rn.f32 	%f698, %f683, %f694, %f654;
	fma.rn.f32 	%f699, %f687, %f691, %f655;
	fma.rn.f32 	%f700, %f687, %f692, %f656;
	fma.rn.f32 	%f701, %f687, %f693, %f657;
	fma.rn.f32 	%f702, %f687, %f694, %f658;
	fma.rn.f32 	%f703, %f684, %f691, %f659;
	fma.rn.f32 	%f704, %f684, %f692, %f660;
	fma.rn.f32 	%f705, %f684, %f693, %f661;
	fma.rn.f32 	%f706, %f684, %f694, %f662;
	fma.rn.f32 	%f707, %f688, %f691, %f663;
	fma.rn.f32 	%f708, %f688, %f692, %f664;
	fma.rn.f32 	%f709, %f688, %f693, %f665;
	fma.rn.f32 	%f710, %f688, %f694, %f666;
	fma.rn.f32 	%f711, %f685, %f691, %f667;
	fma.rn.f32 	%f712, %f685, %f692, %f668;
	fma.rn.f32 	%f713, %f685, %f693, %f669;
	fma.rn.f32 	%f714, %f685, %f694, %f670;
	fma.rn.f32 	%f715, %f689, %f691, %f671;
	fma.rn.f32 	%f716, %f689, %f692, %f672;
	fma.rn.f32 	%f717, %f689, %f693, %f673;
	fma.rn.f32 	%f718, %f689, %f694, %f674;
	fma.rn.f32 	%f719, %f686, %f691, %f675;
	fma.rn.f32 	%f720, %f686, %f692, %f676;
	fma.rn.f32 	%f721, %f686, %f693, %f677;
	fma.rn.f32 	%f722, %f686, %f694, %f678;
	fma.rn.f32 	%f723, %f690, %f691, %f679;
	fma.rn.f32 	%f724, %f690, %f692, %f680;
	fma.rn.f32 	%f725, %f690, %f693, %f681;
	fma.rn.f32 	%f726, %f690, %f694, %f682;
	ld.shared.v4.f32 	{%f727, %f728, %f729, %f730}, [%r43+3584];
	ld.shared.v4.f32 	{%f731, %f732, %f733, %f734}, [%r43+3712];
	ld.shared.f32 	%f735, [%r46+4120];
	ld.shared.f32 	%f736, [%r46+4152];
	ld.shared.f32 	%f737, [%r46+4184];
	ld.shared.f32 	%f738, [%r46+4216];
	fma.rn.f32 	%f739, %f727, %f735, %f695;
	fma.rn.f32 	%f740, %f727, %f736, %f696;
	fma.rn.f32 	%f741, %f727, %f737, %f697;
	fma.rn.f32 	%f742, %f727, %f738, %f698;
	fma.rn.f32 	%f743, %f731, %f735, %f699;
	fma.rn.f32 	%f744, %f731, %f736, %f700;
	fma.rn.f32 	%f745, %f731, %f737, %f701;
	fma.rn.f32 	%f746, %f731, %f738, %f702;
	fma.rn.f32 	%f747, %f728, %f735, %f703;
	fma.rn.f32 	%f748, %f728, %f736, %f704;
	fma.rn.f32 	%f749, %f728, %f737, %f705;
	fma.rn.f32 	%f750, %f728, %f738, %f706;
	fma.rn.f32 	%f751, %f732, %f735, %f707;
	fma.rn.f32 	%f752, %f732, %f736, %f708;
	fma.rn.f32 	%f753, %f732, %f737, %f709;
	fma.rn.f32 	%f754, %f732, %f738, %f710;
	fma.rn.f32 	%f755, %f729, %f735, %f711;
	fma.rn.f32 	%f756, %f729, %f736, %f712;
	fma.rn.f32 	%f757, %f729, %f737, %f713;
	fma.rn.f32 	%f758, %f729, %f738, %f714;
	fma.rn.f32 	%f759, %f733, %f735, %f715;
	fma.rn.f32 	%f760, %f733, %f736, %f716;
	fma.rn.f32 	%f761, %f733, %f737, %f717;
	fma.rn.f32 	%f762, %f733, %f738, %f718;
	fma.rn.f32 	%f763, %f730, %f735, %f719;
	fma.rn.f32 	%f764, %f730, %f736, %f720;
	fma.rn.f32 	%f765, %f730, %f737, %f721;
	fma.rn.f32 	%f766, %f730, %f738, %f722;
	fma.rn.f32 	%f767, %f734, %f735, %f723;
	fma.rn.f32 	%f768, %f734, %f736, %f724;
	fma.rn.f32 	%f769, %f734, %f737, %f725;
	fma.rn.f32 	%f770, %f734, %f738, %f726;
	ld.shared.v4.f32 	{%f771, %f772, %f773, %f774}, [%r43+3840];
	ld.shared.v4.f32 	{%f775, %f776, %f777, %f778}, [%r43+3968];
	ld.shared.f32 	%f779, [%r46+4124];
	ld.shared.f32 	%f780, [%r46+4156];
	ld.shared.f32 	%f781, [%r46+4188];
	ld.shared.f32 	%f782, [%r46+4220];
	fma.rn.f32 	%f846, %f771, %f779, %f739;
	fma.rn.f32 	%f842, %f771, %f780, %f740;
	fma.rn.f32 	%f838, %f771, %f781, %f741;
	fma.rn.f32 	%f834, %f771, %f782, %f742;
	fma.rn.f32 	%f830, %f775, %f779, %f743;
	fma.rn.f32 	%f847, %f775, %f780, %f744;
	fma.rn.f32 	%f851, %f775, %f781, %f745;
	fma.rn.f32 	%f855, %f775, %f782, %f746;
	fma.rn.f32 	%f845, %f772, %f779, %f747;
	fma.rn.f32 	%f841, %f772, %f780, %f748;
	fma.rn.f32 	%f837, %f772, %f781, %f749;
	fma.rn.f32 	%f833, %f772, %f782, %f750;
	fma.rn.f32 	%f829, %f776, %f779, %f751;
	fma.rn.f32 	%f848, %f776, %f780, %f752;
	fma.rn.f32 	%f852, %f776, %f781, %f753;
	fma.rn.f32 	%f856, %f776, %f782, %f754;
	fma.rn.f32 	%f844, %f773, %f779, %f755;
	fma.rn.f32 	%f840, %f773, %f780, %f756;
	fma.rn.f32 	%f836, %f773, %f781, %f757;
	fma.rn.f32 	%f832, %f773, %f782, %f758;
	fma.rn.f32 	%f828, %f777, %f779, %f759;
	fma.rn.f32 	%f849, %f777, %f780, %f760;
	fma.rn.f32 	%f853, %f777, %f781, %f761;
	fma.rn.f32 	%f857, %f777, %f782, %f762;
	fma.rn.f32 	%f843, %f774, %f779, %f763;
	fma.rn.f32 	%f839, %f774, %f780, %f764;
	fma.rn.f32 	%f835, %f774, %f781, %f765;
	fma.rn.f32 	%f831, %f774, %f782, %f766;
	fma.rn.f32 	%f827, %f778, %f779, %f767;
	fma.rn.f32 	%f850, %f778, %f780, %f768;
	fma.rn.f32 	%f854, %f778, %f781, %f769;
	fma.rn.f32 	%f858, %f778, %f782, %f770;
	xor.b32  	%r67, %r67, 1024;
	xor.b32  	%r66, %r66, 2048;
	add.s32 	%r65, %r65, 16;
	setp.ge.s32 	%p2, %r65, %r63;
	@%p2 bra 	$L__BB16_4;
	ld.param.u32 	%r61, [_Z18gemm_256_64x128_16iiiPfS_S__param_0];
	shl.b32 	%r47, %r61, 2;
	mul.wide.s32 	%rd35, %r47, 16;
	add.s64 	%rd44, %rd44, %rd35;
	mov.u32 	%r48, %tid.x;
	shl.b32 	%r49, %r48, 4;
	mov.u32 	%r50, _ZZ18gemm_256_64x128_16iiiPfS_S_E4sh_A;
	add.s32 	%r51, %r50, %r49;
	shl.b32 	%r52, %r67, 2;
	add.s32 	%r53, %r51, %r52;
	ld.global.v4.f32 	{%f783, %f784, %f785, %f786}, [%rd44];
	st.shared.v4.f32 	[%r53], {%f783, %f784, %f785, %f786};
	add.s64 	%rd7, %rd45, 64;
	shl.b32 	%r54, %r48, 5;
	mov.u32 	%r55, _ZZ18gemm_256_64x128_16iiiPfS_S_E4sh_B;
	add.s32 	%r56, %r55, %r54;
	shl.b32 	%r57, %r66, 2;
	add.s32 	%r58, %r56, %r57;
	ld.global.v4.f32 	{%f787, %f788, %f789, %f790}, [%rd45+64];
	st.shared.v4.f32 	[%r58], {%f787, %f788, %f789, %f790};
	ld.global.v4.f32 	{%f791, %f792, %f793, %f794}, [%rd45+80];
	st.shared.v4.f32 	[%r58+16], {%f791, %f792, %f793, %f794};
	mov.u64 	%rd45, %rd7;
$L__BB16_4:
	ld.param.u32 	%r64, [_Z18gemm_256_64x128_16iiiPfS_S__param_2];
	setp.lt.s32 	%p3, %r65, %r64;
	@%p3 bra 	$L__BB16_2;
$L__BB16_5:
	ld.param.u32 	%r62, [_Z18gemm_256_64x128_16iiiPfS_S__param_0];
	shr.s32 	%r59, %r62, 2;
	shr.s32 	%r60, %r62, 1;
	st.global.v4.f32 	[%rd1+128], {%f830, %f829, %f828, %f827};
	mul.wide.s32 	%rd36, %r59, 16;
	add.s64 	%rd37, %rd1, %rd36;
	st.global.v4.f32 	[%rd37+128], {%f847, %f848, %f849, %f850};
	mul.wide.s32 	%rd38, %r60, 16;
	add.s64 	%rd39, %rd1, %rd38;
	st.global.v4.f32 	[%rd39+128], {%f851, %f852, %f853, %f854};
	mul.wide.s32 	%rd40, %r59, 32;
	add.s64 	%rd41, %rd37, %rd40;
	st.global.v4.f32 	[%rd41+128], {%f855, %f856, %f857, %f858};
	st.global.v4.f32 	[%rd1], {%f846, %f845, %f844, %f843};
	st.global.v4.f32 	[%rd37], {%f842, %f841, %f840, %f839};
	st.global.v4.f32 	[%rd39], {%f838, %f837, %f836, %f835};
	st.global.v4.f32 	[%rd41], {%f834, %f833, %f832, %f831};
	ret;

}
	// .globl	_Z20gemm_256_64x128_16_2iiiPfS_S_
.visible .entry _Z20gemm_256_64x128_16_2iiiPfS_S_(
	.param .u32 _Z20gemm_256_64x128_16_2iiiPfS_S__param_0,
	.param .u32 _Z20gemm_256_64x128_16_2iiiPfS_S__param_1,
	.param .u32 _Z20gemm_256_64x128_16_2iiiPfS_S__param_2,
	.param .u64 .ptr .align 1 _Z20gemm_256_64x128_16_2iiiPfS_S__param_3,
	.param .u64 .ptr .align 1 _Z20gemm_256_64x128_16_2iiiPfS_S__param_4,
	.param .u64 .ptr .align 1 _Z20gemm_256_64x128_16_2iiiPfS_S__param_5
)
{
	.reg .pred 	%p<4>;
	.reg .b32 	%r<67>;
	.reg .b32 	%f<835>;
	.reg .b64 	%rd<46>;
	// demoted variable
	.shared .align 4 .b8 _ZZ20gemm_256_64x128_16_2iiiPfS_S_E4sh_A[8192];
	// demoted variable
	.shared .align 4 .b8 _ZZ20gemm_256_64x128_16_2iiiPfS_S_E4sh_B[16384];
	ld.param.u32 	%r7, [_Z20gemm_256_64x128_16_2iiiPfS_S__param_0];
	ld.param.u32 	%r8, [_Z20gemm_256_64x128_16_2iiiPfS_S__param_2];
	ld.param.u64 	%rd10, [_Z20gemm_256_64x128_16_2iiiPfS_S__param_3];
	ld.param.u64 	%rd11, [_Z20gemm_256_64x128_16_2iiiPfS_S__param_4];
	ld.param.u64 	%rd12, [_Z20gemm_256_64x128_16_2iiiPfS_S__param_5];
	cvta.to.global.u64 	%rd13, %rd12;
	cvta.to.global.u64 	%rd14, %rd11;
	cvta.to.global.u64 	%rd15, %rd10;
	mov.u32 	%r9, %ctaid.y;
	shl.b32 	%r10, %r9, 7;
	mov.u32 	%r11, %ctaid.x;
	shl.b32 	%r12, %r11, 6;
	mov.u32 	%r13, %tid.x;
	shr.u32 	%r14, %r13, 4;
	shr.u32 	%r15, %r13, 3;
	and.b32  	%r16, %r13, 127;
	mul.lo.s32 	%r17, %r7, %r10;
	cvt.s64.s32 	%rd16, %r17;
	cvt.s64.s32 	%rd17, %r12;
	shl.b32 	%r18, %r13, 2;
	and.b32  	%r19, %r18, 28;
	cvt.u64.u32 	%rd18, %r19;
	mul.lo.s32 	%r20, %r15, %r7;
	shl.b32 	%r21, %r20, 2;
	cvt.s64.s32 	%rd19, %r21;
	or.b64  	%rd20, %rd18, %rd17;
	add.s64 	%rd21, %rd20, %rd16;
	add.s64 	%rd22, %rd21, %rd19;
	shl.b64 	%rd23, %rd22, 2;
	add.s64 	%rd1, %rd13, %rd23;
	and.b32  	%r22, %r18, 60;
	cvt.u64.u32 	%rd24, %r22;
	or.b64  	%rd25, %rd24, %rd17;
	mul.lo.s32 	%r23, %r7, %r14;
	cvt.s64.s32 	%rd26, %r23;
	add.s64 	%rd27, %rd25, %rd26;
	shl.b64 	%rd28, %rd27, 2;
	add.s64 	%rd44, %rd15, %rd28;
	shl.b32 	%r24, %r13, 4;
	mov.u32 	%r25, _ZZ20gemm_256_64x128_16_2iiiPfS_S_E4sh_A;
	add.s32 	%r26, %r25, %r24;
	ld.global.v4.f32 	{%f98, %f99, %f100, %f101}, [%rd44];
	st.shared.v4.f32 	[%r26], {%f98, %f99, %f100, %f101};
	mul.lo.s32 	%r27, %r8, %r10;
	cvt.s64.s32 	%rd29, %r27;
	shr.u32 	%r28, %r13, 5;
	and.b32  	%r29, %r28, 28;
	cvt.u64.u32 	%rd30, %r29;
	or.b64  	%rd31, %rd29, %rd30;
	mul.lo.s32 	%r30, %r8, %r16;
	cvt.s64.s32 	%rd32, %r30;
	add.s64 	%rd33, %rd31, %rd32;
	shl.b64 	%rd34, %rd33, 2;
	add.s64 	%rd45, %rd14, %rd34;
	mov.u32 	%r31, _ZZ20gemm_256_64x128_16_2iiiPfS_S_E4sh_B;
	add.s32 	%r32, %r31, %r24;
	ld.global.v4.f32 	{%f102, %f103, %f104, %f105}, [%rd45];
	st.shared.v4.f32 	[%r32], {%f102, %f103, %f104, %f105};
	ld.global.v4.f32 	{%f106, %f107, %f108, %f109}, [%rd45+32];
	st.shared.v4.f32 	[%r32+4096], {%f106, %f107, %f108, %f109};
	setp.lt.s32 	%p1, %r8, 1;
	mov.f32 	%f803, 0f00000000;
	mov.f32 	%f804, %f803;
	mov.f32 	%f805, %f803;
	mov.f32 	%f806, %f803;
	mov.f32 	%f807, %f803;
	mov.f32 	%f808, %f803;
	mov.f32 	%f809, %f803;
	mov.f32 	%f810, %f803;
	mov.f32 	%f811, %f803;
	mov.f32 	%f812, %f803;
	mov.f32 	%f813, %f803;
	mov.f32 	%f814, %f803;
	mov.f32 	%f815, %f803;
	mov.f32 	%f816, %f803;
	mov.f32 	%f817, %f803;
	mov.f32 	%f818, %f803;
	mov.f32 	%f819, %f803;
	mov.f32 	%f820, %f803;
	mov.f32 	%f821, %f803;
	mov.f32 	%f822, %f803;
	mov.f32 	%f823, %f803;
	mov.f32 	%f824, %f803;
	mov.f32 	%f825, %f803;
	mov.f32 	%f826, %f803;
	mov.f32 	%f827, %f803;
	mov.f32 	%f828, %f803;
	mov.f32 	%f829, %f803;
	mov.f32 	%f830, %f803;
	mov.f32 	%f831, %f803;
	mov.f32 	%f832, %f803;
	mov.f32 	%f833, %f803;
	mov.f32 	%f834, %f803;
	@%p1 bra 	$L__BB17_5;
	mov.f32 	%f834, 0f00000000;
	mov.b32 	%r64, 0;
	mov.u32 	%r65, %r64;
	mov.u32 	%r66, %r64;
	mov.f32 	%f833, %f834;
	mov.f32 	%f832, %f834;
	mov.f32 	%f831, %f834;
	mov.f32 	%f830, %f834;
	mov.f32 	%f829, %f834;
	mov.f32 	%f828, %f834;
	mov.f32 	%f827, %f834;
	mov.f32 	%f826, %f834;
	mov.f32 	%f825, %f834;
	mov.f32 	%f824, %f834;
	mov.f32 	%f823, %f834;
	mov.f32 	%f822, %f834;
	mov.f32 	%f821, %f834;
	mov.f32 	%f820, %f834;
	mov.f32 	%f819, %f834;
	mov.f32 	%f818, %f834;
	mov.f32 	%f817, %f834;
	mov.f32 	%f816, %f834;
	mov.f32 	%f815, %f834;
	mov.f32 	%f814, %f834;
	mov.f32 	%f813, %f834;
	mov.f32 	%f812, %f834;
	mov.f32 	%f811, %f834;
	mov.f32 	%f810, %f834;
	mov.f32 	%f809, %f834;
	mov.f32 	%f808, %f834;
	mov.f32 	%f807, %f834;
	mov.f32 	%f806, %f834;
	mov.f32 	%f805, %f834;
	mov.f32 	%f804, %f834;
	mov.f32 	%f803, %f834;
$L__BB17_2:
	ld.param.u32 	%r62, [_Z20gemm_256_64x128_16_2iiiPfS_S__param_2];
	bar.sync 	0;
	mov.u32 	%r34, %tid.x;
	shl.b32 	%r35, %r34, 2;
	and.b32  	%r36, %r35, 28;
	add.s32 	%r37, %r66, %r36;
	shl.b32 	%r38, %r34, 1;
	and.b32  	%r39, %r38, 2032;
	add.s32 	%r40, %r65, %r39;
	shl.b32 	%r41, %r37, 2;
	mov.u32 	%r42, _ZZ20gemm_256_64x128_16_2iiiPfS_S_E4sh_A;
	add.s32 	%r43, %r42, %r41;
	ld.shared.v4.f32 	{%f111, %f112, %f113, %f114}, [%r43];
	ld.shared.v4.f32 	{%f115, %f116, %f117, %f118}, [%r43+128];
	shl.b32 	%r44, %r40, 2;
	mov.u32 	%r45, _ZZ20gemm_256_64x128_16_2iiiPfS_S_E4sh_B;
	add.s32 	%r46, %r45, %r44;
	ld.shared.f32 	%f119, [%r46];
	ld.shared.f32 	%f120, [%r46+16];
	ld.shared.f32 	%f121, [%r46+32];
	ld.shared.f32 	%f122, [%r46+48];
	fma.rn.f32 	%f123, %f111, %f119, %f822;
	fma.rn.f32 	%f124, %f111, %f120, %f818;
	fma.rn.f32 	%f125, %f111, %f121, %f814;
	fma.rn.f32 	%f126, %f111, %f122, %f810;
	fma.rn.f32 	%f127, %f115, %f119, %f806;
	fma.rn.f32 	%f128, %f115, %f120, %f823;
	fma.rn.f32 	%f129, %f115, %f121, %f827;
	fma.rn.f32 	%f130, %f115, %f122, %f831;
	fma.rn.f32 	%f131, %f112, %f119, %f821;
	fma.rn.f32 	%f132, %f112, %f120, %f817;
	fma.rn.f32 	%f133, %f112, %f121, %f813;
	fma.rn.f32 	%f134, %f112, %f122, %f809;
	fma.rn.f32 	%f135, %f116, %f119, %f805;
	fma.rn.f32 	%f136, %f116, %f120, %f824;
	fma.rn.f32 	%f137, %f116, %f121, %f828;
	fma.rn.f32 	%f138, %f116, %f122, %f832;
	fma.rn.f32 	%f139, %f113, %f119, %f820;
	fma.rn.f32 	%f140, %f113, %f120, %f816;
	fma.rn.f32 	%f141, %f113, %f121, %f812;
	fma.rn.f32 	%f142, %f113, %f122, %f808;
	fma.rn.f32 	%f143, %f117, %f119, %f804;
	fma.rn.f32 	%f144, %f117, %f120, %f825;
	fma.rn.f32 	%f145, %f117, %f121, %f829;
	fma.rn.f32 	%f146, %f117, %f122, %f833;
	fma.rn.f32 	%f147, %f114, %f119, %f819;
	fma.rn.f32 	%f148, %f114, %f120, %f815;
	fma.rn.f32 	%f149, %f114, %f121, %f811;
	fma.rn.f32 	%f150, %f114, %f122, %f807;
	fma.rn.f32 	%f151, %f118, %f119, %f803;
	fma.rn.f32 	%f152, %f118, %f120, %f826;
	fma.rn.f32 	%f153, %f118, %f121, %f830;
	fma.rn.f32 	%f154, %f118, %f122, %f834;
	ld.shared.v4.f32 	{%f155, %f156, %f157, %f158}, [%r43+256];
	ld.shared.v4.f32 	{%f159, %f160, %f161, %f162}, [%r43+384];
	ld.shared.f32 	%f163, [%r46+4];
	ld.shared.f32 	%f164, [%r46+20];
	ld.shared.f32 	%f165, [%r46+36];
	ld.shared.f32 	%f166, [%r46+52];
	fma.rn.f32 	%f167, %f155, %f163, %f123;
	fma.rn.f32 	%f168, %f155, %f164, %f124;
	fma.rn.f32 	%f169, %f155, %f165, %f125;
	fma.rn.f32 	%f170, %f155, %f166, %f126;
	fma.rn.f32 	%f171, %f159, %f163, %f127;
	fma.rn.f32 	%f172, %f159, %f164, %f128;
	fma.rn.f32 	%f173, %f159, %f165, %f129;
	fma.rn.f32 	%f174, %f159, %f166, %f130;
	fma.rn.f32 	%f175, %f156, %f163, %f131;
	fma.rn.f32 	%f176, %f156, %f164, %f132;
	fma.rn.f32 	%f177, %f156, %f165, %f133;
	fma.rn.f32 	%f178, %f156, %f166, %f134;
	fma.rn.f32 	%f179, %f160, %f163, %f135;
	fma.rn.f32 	%f180, %f160, %f164, %f136;
	fma.rn.f32 	%f181, %f160, %f165, %f137;
	fma.rn.f32 	%f182, %f160, %f166, %f138;
	fma.rn.f32 	%f183, %f157, %f163, %f139;
	fma.rn.f32 	%f184, %f157, %f164, %f140;
	fma.rn.f32 	%f185, %f157, %f165, %f141;
	fma.rn.f32 	%f186, %f157, %f166, %f142;
	fma.rn.f32 	%f187, %f161, %f163, %f143;
	fma.rn.f32 	%f188, %f161, %f164, %f144;
	fma.rn.f32 	%f189, %f161, %f165, %f145;
	fma.rn.f32 	%f190, %f161, %f166, %f146;
	fma.rn.f32 	%f191, %f158, %f163, %f147;
	fma.rn.f32 	%f192, %f158, %f164, %f148;
	fma.rn.f32 	%f193, %f158, %f165, %f149;
	fma.rn.f32 	%f194, %f158, %f166, %f150;
	fma.rn.f32 	%f195, %f162, %f163, %f151;
	fma.rn.f32 	%f196, %f162, %f164, %f152;
	fma.rn.f32 	%f197, %f162, %f165, %f153;
	fma.rn.f32 	%f198, %f162, %f166, %f154;
	ld.shared.v4.f32 	{%f199, %f200, %f201, %f202}, [%r43+512];
	ld.shared.v4.f32 	{%f203, %f204, %f205, %f206}, [%r43+640];
	ld.shared.f32 	%f207, [%r46+8];
	ld.shared.f32 	%f208, [%r46+24];
	ld.shared.f32 	%f209, [%r46+40];
	ld.shared.f32 	%f210, [%r46+56];
	fma.rn.f32 	%f211, %f199, %f207, %f167;
	fma.rn.f32 	%f212, %f199, %f208, %f168;
	fma.rn.f32 	%f213, %f199, %f209, %f169;
	fma.rn.f32 	%f214, %f199, %f210, %f170;
	fma.rn.f32 	%f215, %f203, %f207, %f171;
	fma.rn.f32 	%f216, %f203, %f208, %f172;
	fma.rn.f32 	%f217, %f203, %f209, %f173;
	fma.rn.f32 	%f218, %f203, %f210, %f174;
	fma.rn.f32 	%f219, %f200, %f207, %f175;
	fma.rn.f32 	%f220, %f200, %f208, %f176;
	fma.rn.f32 	%f221, %f200, %f209, %f177;
	fma.rn.f32 	%f222, %f200, %f210, %f178;
	fma.rn.f32 	%f223, %f204, %f207, %f179;
	fma.rn.f32 	%f224, %f204, %f208, %f180;
	fma.rn.f32 	%f225, %f204, %f209, %f181;
	fma.rn.f32 	%f226, %f204, %f210, %f182;
	fma.rn.f32 	%f227, %f201, %f207, %f183;
	fma.rn.f32 	%f228, %f201, %f208, %f184;
	fma.rn.f32 	%f229, %f201, %f209, %f185;
	fma.rn.f32 	%f230, %f201, %f210, %f186;
	fma.rn.f32 	%f231, %f205, %f207, %f187;
	fma.rn.f32 	%f232, %f205, %f208, %f188;
	fma.rn.f32 	%f233, %f205, %f209, %f189;
	fma.rn.f32 	%f234, %f205, %f210, %f190;
	fma.rn.f32 	%f235, %f202, %f207, %f191;
	fma.rn.f32 	%f236, %f202, %f208, %f192;
	fma.rn.f32 	%f237, %f202, %f209, %f193;
	fma.rn.f32 	%f238, %f202, %f210, %f194;
	fma.rn.f32 	%f239, %f206, %f207, %f195;
	fma.rn.f32 	%f240, %f206, %f208, %f196;
	fma.rn.f32 	%f241, %f206, %f209, %f197;
	fma.rn.f32 	%f242, %f206, %f210, %f198;
	ld.shared.v4.f32 	{%f243, %f244, %f245, %f246}, [%r43+768];
	ld.shared.v4.f32 	{%f247, %f248, %f249, %f250}, [%r43+896];
	ld.shared.f32 	%f251, [%r46+12];
	ld.shared.f32 	%f252, [%r46+28];
	ld.shared.f32 	%f253, [%r46+44];
	ld.shared.f32 	%f254, [%r46+60];
	fma.rn.f32 	%f255, %f243, %f251, %f211;
	fma.rn.f32 	%f256, %f243, %f252, %f212;
	fma.rn.f32 	%f257, %f243, %f253, %f213;
	fma.rn.f32 	%f258, %f243, %f254, %f214;
	fma.rn.f32 	%f259, %f247, %f251, %f215;
	fma.rn.f32 	%f260, %f247, %f252, %f216;
	fma.rn.f32 	%f261, %f247, %f253, %f217;
	fma.rn.f32 	%f262, %f247, %f254, %f218;
	fma.rn.f32 	%f263, %f244, %f251, %f219;
	fma.rn.f32 	%f264, %f244, %f252, %f220;
	fma.rn.f32 	%f265, %f244, %f253, %f221;
	fma.rn.f32 	%f266, %f244, %f254, %f222;
	fma.rn.f32 	%f267, %f248, %f251, %f223;
	fma.rn.f32 	%f268, %f248, %f252, %f224;
	fma.rn.f32 	%f269, %f248, %f253, %f225;
	fma.rn.f32 	%f270, %f248, %f254, %f226;
	fma.rn.f32 	%f271, %f245, %f251, %f227;
	fma.rn.f32 	%f272, %f245, %f252, %f228;
	fma.rn.f32 	%f273, %f245, %f253, %f229;
	fma.rn.f32 	%f274, %f245, %f254, %f230;
	fma.rn.f32 	%f275, %f249, %f251, %f231;
	fma.rn.f32 	%f276, %f249, %f252, %f232;
	fma.rn.f32 	%f277, %f249, %f253, %f233;
	fma.rn.f32 	%f278, %f249, %f254, %f234;
	fma.rn.f32 	%f279, %f246, %f251, %f235;
	fma.rn.f32 	%f280, %f246, %f252, %f236;
	fma.rn.f32 	%f281, %f246, %f253, %f237;
	fma.rn.f32 	%f282, %f246, %f254, %f238;
	fma.rn.f32 	%f283, %f250, %f251, %f239;
	fma.rn.f32 	%f284, %f250, %f252, %f240;
	fma.rn.f32 	%f285, %f250, %f253, %f241;
	fma.rn.f32 	%f286, %f250, %f254, %f242;
	ld.shared.v4.f32 	{%f287, %f288, %f289, %f290}, [%r43+1024];
	ld.shared.v4.f32 	{%f291, %f292, %f293, %f294}, [%r43+1152];
	ld.shared.f32 	%f295, [%r46+2048];
	ld.shared.f32 	%f296, [%r46+2064];
	ld.shared.f32 	%f297, [%r46+2080];
	ld.shared.f32 	%f298, [%r46+2096];
	fma.rn.f32 	%f299, %f287, %f295, %f255;
	fma.rn.f32 	%f300, %f287, %f296, %f256;
	fma.rn.f32 	%f301, %f287, %f297, %f257;
	fma.rn.f32 	%f302, %f287, %f298, %f258;
	fma.rn.f32 	%f303, %f291, %f295, %f259;
	fma.rn.f32 	%f304, %f291, %f296, %f260;
	fma.rn.f32 	%f305, %f291, %f297, %f261;
	fma.rn.f32 	%f306, %f291, %f298, %f262;
	fma.rn.f32 	%f307, %f288, %f295, %f263;
	fma.rn.f32 	%f308, %f288, %f296, %f264;
	fma.rn.f32 	%f309, %f288, %f297, %f265;
	fma.rn.f32 	%f310, %f288, %f298, %f266;
	fma.rn.f32 	%f311, %f292, %f295, %f267;
	fma.rn.f32 	%f312, %f292, %f296, %f268;
	fma.rn.f32 	%f313, %f292, %f297, %f269;
	fma.rn.f32 	%f314, %f292, %f298, %f270;
	fma.rn.f32 	%f315, %f289, %f295, %f271;
	fma.rn.f32 	%f316, %f289, %f296, %f272;
	fma.rn.f32 	%f317, %f289, %f297, %f273;
	fma.rn.f32 	%f318, %f289, %f298, %f274;
	fma.rn.f32 	%f319, %f293, %f295, %f275;
	fma.rn.f32 	%f320, %f293, %f296, %f276;
	fma.rn.f32 	%f321, %f293, %f297, %f277;
	fma.rn.f32 	%f322, %f293, %f298, %f278;
	fma.rn.f32 	%f323, %f290, %f295, %f279;
	fma.rn.f32 	%f324, %f290, %f296, %f280;
	fma.rn.f32 	%f325, %f290, %f297, %f281;
	fma.rn.f32 	%f326, %f290, %f298, %f282;
	fma.rn.f32 	%f327, %f294, %f295, %f283;
	fma.rn.f32 	%f328, %f294, %f296, %f284;
	fma.rn.f32 	%f329, %f294, %f297, %f285;
	fma.rn.f32 	%f330, %f294, %f298, %f286;
	ld.shared.v4.f32 	{%f331, %f332, %f333, %f334}, [%r43+1280];
	ld.shared.v4.f32 	{%f335, %f336, %f337, %f338}, [%r43+1408];
	ld.shared.f32 	%f339, [%r46+2052];
	ld.shared.f32 	%f340, [%r46+2068];
	ld.shared.f32 	%f341, [%r46+2084];
	ld.shared.f32 	%f342, [%r46+2100];
	fma.rn.f32 	%f343, %f331, %f339, %f299;
	fma.rn.f32 	%f344, %f331, %f340, %f300;
	fma.rn.f32 	%f345, %f331, %f341, %f301;
	fma.rn.f32 	%f346, %f331, %f342, %f302;
	fma.rn.f32 	%f347, %f335, %f339, %f303;
	fma.rn.f32 	%f348, %f335, %f340, %f304;
	fma.rn.f32 	%f349, %f335, %f341, %f305;
	fma.rn.f32 	%f350, %f335, %f342, %f306;
	fma.rn.f32 	%f351, %f332, %f339, %f307;
	fma.rn.f32 	%f352, %f332, %f340, %f308;
	fma.rn.f32 	%f353, %f332, %f341, %f309;
	fma.rn.f32 	%f354, %f332, %f342, %f310;
	fma.rn.f32 	%f355, %f336, %f339, %f311;
	fma.rn.f32 	%f356, %f336, %f340, %f312;
	fma.rn.f32 	%f357, %f336, %f341, %f313;
	fma.rn.f32 	%f358, %f336, %f342, %f314;
	fma.rn.f32 	%f359, %f333, %f339, %f315;
	fma.rn.f32 	%f360, %f333, %f340, %f316;
	fma.rn.f32 	%f361, %f333, %f341, %f317;
	fma.rn.f32 	%f362, %f333, %f342, %f318;
	fma.rn.f32 	%f363, %f337, %f339, %f319;
	fma.rn.f32 	%f364, %f337, %f340, %f320;
	fma.rn.f32 	%f365, %f337, %f341, %f321;
	fma.rn.f32 	%f366, %f337, %f342, %f322;
	fma.rn.f32 	%f367, %f334, %f339, %f323;
	fma.rn.f32 	%f368, %f334, %f340, %f324;
	fma.rn.f32 	%f369, %f334, %f341, %f325;
	fma.rn.f32 	%f370, %f334, %f342, %f326;
	fma.rn.f32 	%f371, %f338, %f339, %f327;
	fma.rn.f32 	%f372, %f338, %f340, %f328;
	fma.rn.f32 	%f373, %f338, %f341, %f329;
	fma.rn.f32 	%f374, %f338, %f342, %f330;
	ld.shared.v4.f32 	{%f375, %f376, %f377, %f378}, [%r43+1536];
	ld.shared.v4.f32 	{%f379, %f380, %f381, %f382}, [%r43+1664];
	ld.shared.f32 	%f383, [%r46+2056];
	ld.shared.f32 	%f384, [%r46+2072];
	ld.shared.f32 	%f385, [%r46+2088];
	ld.shared.f32 	%f386, [%r46+2104];
	fma.rn.f32 	%f387, %f375, %f383, %f343;
	fma.rn.f32 	%f388, %f375, %f384, %f344;
	fma.rn.f32 	%f389, %f375, %f385, %f345;
	fma.rn.f32 	%f390, %f375, %f386, %f346;
	fma.rn.f32 	%f391, %f379, %f383, %f347;
	fma.rn.f32 	%f392, %f379, %f384, %f348;
	fma.rn.f32 	%f393, %f379, %f385, %f349;
	fma.rn.f32 	%f394, %f379, %f386, %f350;
	fma.rn.f32 	%f395, %f376, %f383, %f351;
	fma.rn.f32 	%f396, %f376, %f384, %f352;
	fma.rn.f32 	%f397, %f376, %f385, %f353;
	fma.rn.f32 	%f398, %f376, %f386, %f354;
	fma.rn.f32 	%f399, %f380, %f383, %f355;
	fma.rn.f32 	%f400, %f380, %f384, %f356;
	fma.rn.f32 	%f401, %f380, %f385, %f357;
	fma.rn.f32 	%f402, %f380, %f386, %f358;
	fma.rn.f32 	%f403, %f377, %f383, %f359;
	fma.rn.f32 	%f404, %f377, %f384, %f360;
	fma.rn.f32 	%f405, %f377, %f385, %f361;
	fma.rn.f32 	%f406, %f377, %f386, %f362;
	fma.rn.f32 	%f407, %f381, %f383, %f363;
	fma.rn.f32 	%f408, %f381, %f384, %f364;
	fma.rn.f32 	%f409, %f381, %f385, %f365;
	fma.rn.f32 	%f410, %f381, %f386, %f366;
	fma.rn.f32 	%f411, %f378, %f383, %f367;
	fma.rn.f32 	%f412, %f378, %f384, %f368;
	fma.rn.f32 	%f413, %f378, %f385, %f369;
	fma.rn.f32 	%f414, %f378, %f386, %f370;
	fma.rn.f32 	%f415, %f382, %f383, %f371;
	fma.rn.f32 	%f416, %f382, %f384, %f372;
	fma.rn.f32 	%f417, %f382, %f385, %f373;
	fma.rn.f32 	%f418, %f382, %f386, %f374;
	ld.shared.v4.f32 	{%f419, %f420, %f421, %f422}, [%r43+1792];
	ld.shared.v4.f32 	{%f423, %f424, %f425, %f426}, [%r43+1920];
	ld.shared.f32 	%f427, [%r46+2060];
	ld.shared.f32 	%f428, [%r46+2076];
	ld.shared.f32 	%f429, [%r46+2092];
	ld.shared.f32 	%f430, [%r46+2108];
	fma.rn.f32 	%f431, %f419, %f427, %f387;
	fma.rn.f32 	%f432, %f419, %f428, %f388;
	fma.rn.f32 	%f433, %f419, %f429, %f389;
	fma.rn.f32 	%f434, %f419, %f430, %f390;
	fma.rn.f32 	%f435, %f423, %f427, %f391;
	fma.rn.f32 	%f436, %f423, %f428, %f392;
	fma.rn.f32 	%f437, %f423, %f429, %f393;
	fma.rn.f32 	%f438, %f423, %f430, %f394;
	fma.rn.f32 	%f439, %f420, %f427, %f395;
	fma.rn.f32 	%f440, %f420, %f428, %f396;
	fma.rn.f32 	%f441, %f420, %f429, %f397;
	fma.rn.f32 	%f442, %f420, %f430, %f398;
	fma.rn.f32 	%f443, %f424, %f427, %f399;
	fma.rn.f32 	%f444, %f424, %f428, %f400;
	fma.rn.f32 	%f445, %f424, %f429, %f401;
	fma.rn.f32 	%f446, %f424, %f430, %f402;
	fma.rn.f32 	%f447, %f421, %f427, %f403;
	fma.rn.f32 	%f448, %f421, %f428, %f404;
	fma.rn.f32 	%f449, %f421, %f429, %f405;
	fma.rn.f32 	%f450, %f421, %f430, %f406;
	fma.rn.f32 	%f451, %f425, %f427, %f407;
	fma.rn.f32 	%f452, %f425, %f428, %f408;
	fma.rn.f32 	%f453, %f425, %f429, %f409;
	fma.rn.f32 	%f454, %f425, %f430, %f410;
	fma.rn.f32 	%f455, %f422, %f427, %f411;
	fma.rn.f32 	%f456, %f422, %f428, %f412;
	fma.rn.f32 	%f457, %f422, %f429, %f413;
	fma.rn.f32 	%f458, %f422, %f430, %f414;
	fma.rn.f32 	%f459, %f426, %f427, %f415;
	fma.rn.f32 	%f460, %f426, %f428, %f416;
	fma.rn.f32 	%f461, %f426, %f429, %f417;
	fma.rn.f32 	%f462, %f426, %f430, %f418;
	ld.shared.v4.f32 	{%f463, %f464, %f465, %f466}, [%r43+2048];
	ld.shared.v4.f32 	{%f467, %f468, %f469, %f470}, [%r43+2176];
	ld.shared.f32 	%f471, [%r46+2112];
	fma.rn.f32 	%f472, %f463, %f296, %f431;
	fma.rn.f32 	%f473, %f463, %f297, %f432;
	fma.rn.f32 	%f474, %f463, %f298, %f433;
	fma.rn.f32 	%f475, %f463, %f471, %f434;
	fma.rn.f32 	%f476, %f467, %f296, %f435;
	fma.rn.f32 	%f477, %f467, %f297, %f436;
	fma.rn.f32 	%f478, %f467, %f298, %f437;
	fma.rn.f32 	%f479, %f467, %f471, %f438;
	fma.rn.f32 	%f480, %f464, %f296, %f439;
	fma.rn.f32 	%f481, %f464, %f297, %f440;
	fma.rn.f32 	%f482, %f464, %f298, %f441;
	fma.rn.f32 	%f483, %f464, %f471, %f442;
	fma.rn.f32 	%f484, %f468, %f296, %f443;
	fma.rn.f32 	%f485, %f468, %f297, %f444;
	fma.rn.f32 	%f486, %f468, %f298, %f445;
	fma.rn.f32 	%f487, %f468, %f471, %f446;
	fma.rn.f32 	%f488, %f465, %f296, %f447;
	fma.rn.f32 	%f489, %f465, %f297, %f448;
	fma.rn.f32 	%f490, %f465, %f298, %f449;
	fma.rn.f32 	%f491, %f465, %f471, %f450;
	fma.rn.f32 	%f492, %f469, %f296, %f451;
	fma.rn.f32 	%f493, %f469, %f297, %f452;
	fma.rn.f32 	%f494, %f469, %f298, %f453;
	fma.rn.f32 	%f495, %f469, %f471, %f454;
	fma.rn.f32 	%f496, %f466, %f296, %f455;
	fma.rn.f32 	%f497, %f466, %f297, %f456;
	fma.rn.f32 	%f498, %f466, %f298, %f457;
	fma.rn.f32 	%f499, %f466, %f471, %f458;
	fma.rn.f32 	%f500, %f470, %f296, %f459;
	fma.rn.f32 	%f501, %f470, %f297, %f460;
	fma.rn.f32 	%f502, %f470, %f298, %f461;
	fma.rn.f32 	%f503, %f470, %f471, %f462;
	ld.shared.v4.f32 	{%f504, %f505, %f506, %f507}, [%r43+2304];
	ld.shared.v4.f32 	{%f508, %f509, %f510, %f511}, [%r43+2432];
	ld.shared.f32 	%f512, [%r46+2116];
	fma.rn.f32 	%f513, %f504, %f340, %f472;
	fma.rn.f32 	%f514, %f504, %f341, %f473;
	fma.rn.f32 	%f515, %f504, %f342, %f474;
	fma.rn.f32 	%f516, %f504, %f512, %f475;
	fma.rn.f32 	%f517, %f508, %f340, %f476;
	fma.rn.f32 	%f518, %f508, %f341, %f477;
	fma.rn.f32 	%f519, %f508, %f342, %f478;
	fma.rn.f32 	%f520, %f508, %f512, %f479;
	fma.rn.f32 	%f521, %f505, %f340, %f480;
	fma.rn.f32 	%f522, %f505, %f341, %f481;
	fma.rn.f32 	%f523, %f505, %f342, %f482;
	fma.rn.f32 	%f524, %f505, %f512, %f483;
	fma.rn.f32 	%f525, %f509, %f340, %f484;
	fma.rn.f32 	%f526, %f509, %f341, %f485;
	fma.rn.f32 	%f527, %f509, %f342, %f486;
	fma.rn.f32 	%f528, %f509, %f512, %f487;
	fma.rn.f32 	%f529, %f506, %f340, %f488;
	fma.rn.f32 	%f530, %f506, %f341, %f489;
	fma.rn.f32 	%f531, %f506, %f342, %f490;
	fma.rn.f32 	%f532, %f506, %f512, %f491;
	fma.rn.f32 	%f533, %f510, %f340, %f492;
	fma.rn.f32 	%f534, %f510, %f341, %f493;
	fma.rn.f32 	%f535, %f510, %f342, %f494;
	fma.rn.f32 	%f536, %f510, %f512, %f495;
	fma.rn.f32 	%f537, %f507, %f340, %f496;
	fma.rn.f32 	%f538, %f507, %f341, %f497;
	fma.rn.f32 	%f539, %f507, %f342, %f498;
	fma.rn.f32 	%f540, %f507, %f512, %f499;
	fma.rn.f32 	%f541, %f511, %f340, %f500;
	fma.rn.f32 	%f542, %f511, %f341, %f501;
	fma.rn.f32 	%f543, %f511, %f342, %f502;
	fma.rn.f32 	%f544, %f511, %f512, %f503;
	ld.shared.v4.f32 	{%f545, %f546, %f547, %f548}, [%r43+2560];
	ld.shared.v4.f32 	{%f549, %f550, %f551, %f552}, [%r43+2688];
	ld.shared.f32 	%f553, [%r46+2120];
	fma.rn.f32 	%f554, %f545, %f384, %f513;
	fma.rn.f32 	%f555, %f545, %f385, %f514;
	fma.rn.f32 	%f556, %f545, %f386, %f515;
	fma.rn.f32 	%f557, %f545, %f553, %f516;
	fma.rn.f32 	%f558, %f549, %f384, %f517;
	fma.rn.f32 	%f559, %f549, %f385, %f518;
	fma.rn.f32 	%f560, %f549, %f386, %f519;
	fma.rn.f32 	%f561, %f549, %f553, %f520;
	fma.rn.f32 	%f562, %f546, %f384, %f521;
	fma.rn.f32 	%f563, %f546, %f385, %f522;
	fma.rn.f32 	%f564, %f546, %f386, %f523;
	fma.rn.f32 	%f565, %f546, %f553, %f524;
	fma.rn.f32 	%f566, %f550, %f384, %f525;
	fma.rn.f32 	%f567, %f550, %f385, %f526;
	fma.rn.f32 	%f568, %f550, %f386, %f527;
	fma.rn.f32 	%f569, %f550, %f553, %f528;
	fma.rn.f32 	%f570, %f547, %f384, %f529;
	fma.rn.f32 	%f571, %f547, %f385, %f530;
	fma.rn.f32 	%f572, %f547, %f386, %f531;
	fma.rn.f32 	%f573, %f547, %f553, %f532;
	fma.rn.f32 	%f574, %f551, %f384, %f533;
	fma.rn.f32 	%f575, %f551, %f385, %f534;
	fma.rn.f32 	%f576, %f551, %f386, %f535;
	fma.rn.f32 	%f577, %f551, %f553, %f536;
	fma.rn.f32 	%f578, %f548, %f384, %f537;
	fma.rn.f32 	%f579, %f548, %f385, %f538;
	fma.rn.f32 	%f580, %f548, %f386, %f539;
	fma.rn.f32 	%f581, %f548, %f553, %f540;
	fma.rn.f32 	%f582, %f552, %f384, %f541;
	fma.rn.f32 	%f583, %f552, %f385, %f542;
	fma.rn.f32 	%f584, %f552, %f386, %f543;
	fma.rn.f32 	%f585, %f552, %f553, %f544;
	ld.shared.v4.f32 	{%f586, %f587, %f588, %f589}, [%r43+2816];
	ld.shared.v4.f32 	{%f590, %f591, %f592, %f593}, [%r43+2944];
	ld.shared.f32 	%f594, [%r46+2124];
	fma.rn.f32 	%f595, %f586, %f428, %f554;
	fma.rn.f32 	%f596, %f586, %f429, %f555;
	fma.rn.f32 	%f597, %f586, %f430, %f556;
	fma.rn.f32 	%f598, %f586, %f594, %f557;
	fma.rn.f32 	%f599, %f590, %f428, %f558;
	fma.rn.f32 	%f600, %f590, %f429, %f559;
	fma.rn.f32 	%f601, %f590, %f430, %f560;
	fma.rn.f32 	%f602, %f590, %f594, %f561;
	fma.rn.f32 	%f603, %f587, %f428, %f562;
	fma.rn.f32 	%f604, %f587, %f429, %f563;
	fma.rn.f32 	%f605, %f587, %f430, %f564;
	fma.rn.f32 	%f606, %f587, %f594, %f565;
	fma.rn.f32 	%f607, %f591, %f428, %f566;
	fma.rn.f32 	%f608, %f591, %f429, %f567;
	fma.rn.f32 	%f609, %f591, %f430, %f568;
	fma.rn.f32 	%f610, %f591, %f594, %f569;
	fma.rn.f32 	%f611, %f588, %f428, %f570;
	fma.rn.f32 	%f612, %f588, %f429, %f571;
	fma.rn.f32 	%f613, %f588, %f430, %f572;
	fma.rn.f32 	%f614, %f588, %f594, %f573;
	fma.rn.f32 	%f615, %f592, %f428, %f574;
	fma.rn.f32 	%f616, %f592, %f429, %f575;
	fma.rn.f32 	%f617, %f592, %f430, %f576;
	fma.rn.f32 	%f618, %f592, %f594, %f577;
	fma.rn.f32 	%f619, %f589, %f428, %f578;
	fma.rn.f32 	%f620, %f589, %f429, %f579;
	fma.rn.f32 	%f621, %f589, %f430, %f580;
	fma.rn.f32 	%f622, %f589, %f594, %f581;
	fma.rn.f32 	%f623, %f593, %f428, %f582;
	fma.rn.f32 	%f624, %f593, %f429, %f583;
	fma.rn.f32 	%f625, %f593, %f430, %f584;
	fma.rn.f32 	%f626, %f593, %f594, %f585;
	ld.shared.v4.f32 	{%f627, %f628, %f629, %f630}, [%r43+3072];
	ld.shared.v4.f32 	{%f631, %f632, %f633, %f634}, [%r43+3200];
	ld.shared.f32 	%f635, [%r46+2128];
	fma.rn.f32 	%f636, %f627, %f297, %f595;
	fma.rn.f32 	%f637, %f627, %f298, %f596;
	fma.rn.f32 	%f638, %f627, %f471, %f597;
	fma.rn.f32 	%f639, %f627, %f635, %f598;
	fma.rn.f32 	%f640, %f631, %f297, %f599;
	fma.rn.f32 	%f641, %f631, %f298, %f600;
	fma.rn.f32 	%f642, %f631, %f471, %f601;
	fma.rn.f32 	%f643, %f631, %f635, %f602;
	fma.rn.f32 	%f644, %f628, %f297, %f603;
	fma.rn.f32 	%f645, %f628, %f298, %f604;
	fma.rn.f32 	%f646, %f628, %f471, %f605;
	fma.rn.f32 	%f647, %f628, %f635, %f606;
	fma.rn.f32 	%f648, %f632, %f297, %f607;
	fma.rn.f32 	%f649, %f632, %f298, %f608;
	fma.rn.f32 	%f650, %f632, %f471, %f609;
	fma.rn.f32 	%f651, %f632, %f635, %f610;
	fma.rn.f32 	%f652, %f629, %f297, %f611;
	fma.rn.f32 	%f653, %f629, %f298, %f612;
	fma.rn.f32 	%f654, %f629, %f471, %f613;
	fma.rn.f32 	%f655, %f629, %f635, %f614;
	fma.rn.f32 	%f656, %f633, %f297, %f615;
	fma.rn.f32 	%f657, %f633, %f298, %f616;
	fma.rn.f32 	%f658, %f633, %f471, %f617;
	fma.rn.f32 	%f659, %f633, %f635, %f618;
	fma.rn.f32 	%f660, %f630, %f297, %f619;
	fma.rn.f32 	%f661, %f630, %f298, %f620;
	fma.rn.f32 	%f662, %f630, %f471, %f621;
	fma.rn.f32 	%f663, %f630, %f635, %f622;
	fma.rn.f32 	%f664, %f634, %f297, %f623;
	fma.rn.f32 	%f665, %f634, %f298, %f624;
	fma.rn.f32 	%f666, %f634, %f471, %f625;
	fma.rn.f32 	%f667, %f634, %f635, %f626;
	ld.shared.v4.f32 	{%f668, %f669, %f670, %f671}, [%r43+3328];
	ld.shared.v4.f32 	{%f672, %f673, %f674, %f675}, [%r43+3456];
	ld.shared.f32 	%f676, [%r46+2132];
	fma.rn.f32 	%f677, %f668, %f341, %f636;
	fma.rn.f32 	%f678, %f668, %f342, %f637;
	fma.rn.f32 	%f679, %f668, %f512, %f638;
	fma.rn.f32 	%f680, %f668, %f676, %f639;
	fma.rn.f32 	%f681, %f672, %f341, %f640;
	fma.rn.f32 	%f682, %f672, %f342, %f641;
	fma.rn.f32 	%f683, %f672, %f512, %f642;
	fma.rn.f32 	%f684, %f672, %f676, %f643;
	fma.rn.f32 	%f685, %f669, %f341, %f644;
	fma.rn.f32 	%f686, %f669, %f342, %f645;
	fma.rn.f32 	%f687, %f669, %f512, %f646;
	fma.rn.f32 	%f688, %f669, %f676, %f647;
	fma.rn.f32 	%f689, %f673, %f341, %f648;
	fma.rn.f32 	%f690, %f673, %f342, %f649;
	fma.rn.f32 	%f691, %f673, %f512, %f650;
	fma.rn.f32 	%f692, %f673, %f676, %f651;
	fma.rn.f32 	%f693, %f670, %f341, %f652;
	fma.rn.f32 	%f694, %f670, %f342, %f653;
	fma.rn.f32 	%f695, %f670, %f512, %f654;
	fma.rn.f32 	%f696, %f670, %f676, %f655;
	fma.rn.f32 	%f697, %f674, %f341, %f656;
	fma.rn.f32 	%f698, %f674, %f342, %f657;
	fma.rn.f32 	%f699, %f674, %f512, %f658;
	fma.rn.f32 	%f700, %f674, %f676, %f659;
	fma.rn.f32 	%f701, %f671, %f341, %f660;
	fma.rn.f32 	%f702, %f671, %f342, %f661;
	fma.rn.f32 	%f703, %f671, %f512, %f662;
	fma.rn.f32 	%f704, %f671, %f676, %f663;
	fma.rn.f32 	%f705, %f675, %f341, %f664;
	fma.rn.f32 	%f706, %f675, %f342, %f665;
	fma.rn.f32 	%f707, %f675, %f512, %f666;
	fma.rn.f32 	%f708, %f675, %f676, %f667;
	ld.shared.v4.f32 	{%f709, %f710, %f711, %f712}, [%r43+3584];
	ld.shared.v4.f32 	{%f713, %f714, %f715, %f716}, [%r43+3712];
	ld.shared.f32 	%f717, [%r46+2136];
	fma.rn.f32 	%f718, %f709, %f385, %f677;
	fma.rn.f32 	%f719, %f709, %f386, %f678;
	fma.rn.f32 	%f720, %f709, %f553, %f679;
	fma.rn.f32 	%f721, %f709, %f717, %f680;
	fma.rn.f32 	%f722, %f713, %f385, %f681;
	fma.rn.f32 	%f723, %f713, %f386, %f682;
	fma.rn.f32 	%f724, %f713, %f553, %f683;
	fma.rn.f32 	%f725, %f713, %f717, %f684;
	fma.rn.f32 	%f726, %f710, %f385, %f685;
	fma.rn.f32 	%f727, %f710, %f386, %f686;
	fma.rn.f32 	%f728, %f710, %f553, %f687;
	fma.rn.f32 	%f729, %f710, %f717, %f688;
	fma.rn.f32 	%f730, %f714, %f385, %f689;
	fma.rn.f32 	%f731, %f714, %f386, %f690;
	fma.rn.f32 	%f732, %f714, %f553, %f691;
	fma.rn.f32 	%f733, %f714, %f717, %f692;
	fma.rn.f32 	%f734, %f711, %f385, %f693;
	fma.rn.f32 	%f735, %f711, %f386, %f694;
	fma.rn.f32 	%f736, %f711, %f553, %f695;
	fma.rn.f32 	%f737, %f711, %f717, %f696;
	fma.rn.f32 	%f738, %f715, %f385, %f697;
	fma.rn.f32 	%f739, %f715, %f386, %f698;
	fma.rn.f32 	%f740, %f715, %f553, %f699;
	fma.rn.f32 	%f741, %f715, %f717, %f700;
	fma.rn.f32 	%f742, %f712, %f385, %f701;
	fma.rn.f32 	%f743, %f712, %f386, %f702;
	fma.rn.f32 	%f744, %f712, %f553, %f703;
	fma.rn.f32 	%f745, %f712, %f717, %f704;
	fma.rn.f32 	%f746, %f716, %f385, %f705;
	fma.rn.f32 	%f747, %f716, %f386, %f706;
	fma.rn.f32 	%f748, %f716, %f553, %f707;
	fma.rn.f32 	%f749, %f716, %f717, %f708;
	ld.shared.v4.f32 	{%f750, %f751, %f752, %f753}, [%r43+3840];
	ld.shared.v4.f32 	{%f754, %f755, %f756, %f757}, [%r43+3968];
	ld.shared.f32 	%f758, [%r46+2140];
	fma.rn.f32 	%f822, %f750, %f429, %f718;
	fma.rn.f32 	%f818, %f750, %f430, %f719;
	fma.rn.f32 	%f814, %f750, %f594, %f720;
	fma.rn.f32 	%f810, %f750, %f758, %f721;
	fma.rn.f32 	%f806, %f754, %f429, %f722;
	fma.rn.f32 	%f823, %f754, %f430, %f723;
	fma.rn.f32 	%f827, %f754, %f594, %f724;
	fma.rn.f32 	%f831, %f754, %f758, %f725;
	fma.rn.f32 	%f821, %f751, %f429, %f726;
	fma.rn.f32 	%f817, %f751, %f430, %f727;
	fma.rn.f32 	%f813, %f751, %f594, %f728;
	fma.rn.f32 	%f809, %f751, %f758, %f729;
	fma.rn.f32 	%f805, %f755, %f429, %f730;
	fma.rn.f32 	%f824, %f755, %f430, %f731;
	fma.rn.f32 	%f828, %f755, %f594, %f732;
	fma.rn.f32 	%f832, %f755, %f758, %f733;
	fma.rn.f32 	%f820, %f752, %f429, %f734;
	fma.rn.f32 	%f816, %f752, %f430, %f735;
	fma.rn.f32 	%f812, %f752, %f594, %f736;
	fma.rn.f32 	%f808, %f752, %f758, %f737;
	fma.rn.f32 	%f804, %f756, %f429, %f738;
	fma.rn.f32 	%f825, %f756, %f430, %f739;
	fma.rn.f32 	%f829, %f756, %f594, %f740;
	fma.rn.f32 	%f833, %f756, %f758, %f741;
	fma.rn.f32 	%f819, %f753, %f429, %f742;
	fma.rn.f32 	%f815, %f753, %f430, %f743;
	fma.rn.f32 	%f811, %f753, %f594, %f744;
	fma.rn.f32 	%f807, %f753, %f758, %f745;
	fma.rn.f32 	%f803, %f757, %f429, %f746;
	fma.rn.f32 	%f826, %f757, %f430, %f747;
	fma.rn.f32 	%f830, %f757, %f594, %f748;
	fma.rn.f32 	%f834, %f757, %f758, %f749;
	xor.b32  	%r66, %r66, 1024;
	xor.b32  	%r65, %r65, 2048;
	add.s32 	%r64, %r64, 16;
	setp.ge.s32 	%p2, %r64, %r62;
	@%p2 bra 	$L__BB17_4;
	ld.param.u32 	%r60, [_Z20gemm_256_64x128_16_2iiiPfS_S__param_0];
	shl.b32 	%r47, %r60, 2;
	mul.wide.s32 	%rd35, %r47, 16;
	add.s64 	%rd44, %rd44, %rd35;
	shl.b32 	%r49, %r34, 4;
	add.s32 	%r51, %r42, %r49;
	shl.b32 	%r52, %r66, 2;
	add.s32 	%r53, %r51, %r52;
	ld.global.v4.f32 	{%f759, %f760, %f761, %f762}, [%rd44];
	st.shared.v4.f32 	[%r53], {%f759, %f760, %f761, %f762};
	add.s64 	%rd7, %rd45, 64;
	add.s32 	%r55, %r45, %r49;
	shl.b32 	%r56, %r65, 2;
	add.s32 	%r57, %r55, %r56;
	ld.global.v4.f32 	{%f763, %f764, %f765, %f766}, [%rd45+64];
	st.shared.v4.f32 	[%r57], {%f763, %f764, %f765, %f766};
	ld.global.v4.f32 	{%f767, %f768, %f769, %f770}, [%rd45+96];
	st.shared.v4.f32 	[%r57+4096], {%f767, %f768, %f769, %f770};
	mov.u64 	%rd45, %rd7;
$L__BB17_4:
	ld.param.u32 	%r63, [_Z20gemm_256_64x128_16_2iiiPfS_S__param_2];
	setp.lt.s32 	%p3, %r64, %r63;
	@%p3 bra 	$L__BB17_2;
$L__BB17_5:
	ld.param.u32 	%r61, [_Z20gemm_256_64x128_16_2iiiPfS_S__param_0];
	shr.s32 	%r58, %r61, 2;
	shr.s32 	%r59, %r61, 1;
	st.global.v4.f32 	[%rd1+128], {%f806, %f805, %f804, %f803};
	mul.wide.s32 	%rd36, %r58, 16;
	add.s64 	%rd37, %rd1, %rd36;
	st.global.v4.f32 	[%rd37+128], {%f823, %f824, %f825, %f826};
	mul.wide.s32 	%rd38, %r59, 16;
	add.s64 	%rd39, %rd1, %rd38;
	st.global.v4.f32 	[%rd39+128], {%f827, %f828, %f829, %f830};
	mul.wide.s32 	%rd40, %r58, 32;
	add.s64 	%rd41, %rd37, %rd40;
	st.global.v4.f32 	[%rd41+128], {%f831, %f832, %f833, %f834};
	st.global.v4.f32 	[%rd1], {%f822, %f821, %f820, %f819};
	st.global.v4.f32 	[%rd37], {%f818, %f817, %f816, %f815};
	st.global.v4.f32 	[%rd39], {%f814, %f813, %f812, %f811};
	st.global.v4.f32 	[%rd41], {%f810, %f809, %f808, %f807};
	ret;

}
	// .globl	_Z16gemm_256_128x128iiiPfS_S_
.visible .entry _Z16gemm_256_128x128iiiPfS_S_(
	.param .u32 _Z16gemm_256_128x128iiiPfS_S__param_0,
	.param .u32 _Z16gemm_256_128x128iiiPfS_S__param_1,
	.param .u32 _Z16gemm_256_128x128iiiPfS_S__param_2,
	.param .u64 .ptr .align 1 _Z16gemm_256_128x128iiiPfS_S__param_3,
	.param .u64 .ptr .align 1 _Z16gemm_256_128x128iiiPfS_S__param_4,
	.param .u64 .ptr .align 1 _Z16gemm_256_128x128iiiPfS_S__param_5
)
{
	.reg .pred 	%p<4>;
	.reg .b32 	%r<72>;
	.reg .b32 	%f<915>;
	.reg .b64 	%rd<52>;
	// demoted variable
	.shared .align 4 .b8 _ZZ16gemm_256_128x128iiiPfS_S_E4sh_A[8192];
	// demoted variable
	.shared .align 4 .b8 _ZZ16gemm_256_128x128iiiPfS_S_E4sh_B[8192];
	ld.param.u32 	%r5, [_Z16gemm_256_128x128iiiPfS_S__param_0];
	ld.param.u32 	%r6, [_Z16gemm_256_128x128iiiPfS_S__param_2];
	ld.param.u64 	%rd10, [_Z16gemm_256_128x128iiiPfS_S__param_3];
	ld.param.u64 	%rd11, [_Z16gemm_256_128x128iiiPfS_S__param_4];
	ld.param.u64 	%rd12, [_Z16gemm_256_128x128iiiPfS_S__param_5];
	cvta.to.global.u64 	%rd13, %rd12;
	cvta.to.global.u64 	%rd14, %rd11;
	cvta.to.global.u64 	%rd15, %rd10;
	mov.u32 	%r7, %ctaid.y;
	shl.b32 	%r8, %r7, 7;
	mov.u32 	%r9, %ctaid.x;
	shl.b32 	%r10, %r9, 7;
	mul.lo.s32 	%r11, %r5, %r8;
	cvt.s64.s32 	%rd16, %r11;
	cvt.s64.s32 	%rd17, %r10;
	mov.u32 	%r12, %tid.x;
	shl.b32 	%r13, %r12, 2;
	and.b32  	%r14, %r13, 60;
	cvt.u64.u32 	%rd18, %r14;
	shr.u32 	%r15, %r12, 2;
	and.b32  	%r16, %r15, 252;
	mul.lo.s32 	%r17, %r16, %r5;
	cvt.u64.u32 	%rd19, %r17;
	or.b64  	%rd20, %rd18, %rd17;
	add.s64 	%rd21, %rd20, %rd16;
	add.s64 	%rd22, %rd21, %rd19;
	shl.b64 	%rd23, %rd22, 2;
	add.s64 	%rd24, %rd13, %rd23;
	add.s64 	%rd1, %rd24, 256;
	and.b32  	%r18, %r13, 124;
	cvt.u64.u32 	%rd25, %r18;
	or.b64  	%rd26, %rd25, %rd17;
	shr.u32 	%r19, %r12, 5;
	mul.lo.s32 	%r20, %r5, %r19;
	cvt.u64.u32 	%rd27, %r20;
	add.s64 	%rd28, %rd26, %rd27;
	shl.b64 	%rd29, %rd28, 2;
	add.s64 	%rd50, %rd15, %rd29;
	shl.b32 	%r21, %r12, 4;
	mov.u32 	%r22, _ZZ16gemm_256_128x128iiiPfS_S_E4sh_A;
	add.s32 	%r23, %r22, %r21;
	ld.global.v4.f32 	{%f194, %f195, %f196, %f197}, [%rd50];
	st.shared.v4.f32 	[%r23], {%f194, %f195, %f196, %f197};
	mul.lo.s32 	%r24, %r6, %r8;
	cvt.s64.s32 	%rd30, %r24;
	and.b32  	%r25, %r19, 28;
	cvt.u64.u32 	%rd31, %r25;
	or.b64  	%rd32, %rd30, %rd31;
	and.b32  	%r26, %r12, 127;
	mul.lo.s32 	%r27, %r6, %r26;
	cvt.u64.u32 	%rd33, %r27;
	add.s64 	%rd34, %rd32, %rd33;
	shl.b64 	%rd35, %rd34, 2;
	add.s64 	%rd51, %rd14, %rd35;
	mov.u32 	%r28, _ZZ16gemm_256_128x128iiiPfS_S_E4sh_B;
	add.s32 	%r29, %r28, %r21;
	ld.global.v4.f32 	{%f198, %f199, %f200, %f201}, [%rd51];
	st.shared.v4.f32 	[%r29], {%f198, %f199, %f200, %f201};
	setp.lt.s32 	%p1, %r6, 1;
	mov.f32 	%f851, 0f00000000;
	mov.f32 	%f852, %f851;
	mov.f32 	%f853, %f851;
	mov.f32 	%f854, %f851;
	mov.f32 	%f855, %f851;
	mov.f32 	%f856, %f851;
	mov.f32 	%f857, %f851;
	mov.f32 	%f858, %f851;
	mov.f32 	%f859, %f851;
	mov.f32 	%f860, %f851;
	mov.f32 	%f861, %f851;
	mov.f32 	%f862, %f851;
	mov.f32 	%f863, %f851;
	mov.f32 	%f864, %f851;
	mov.f32 	%f865, %f851;
	mov.f32 	%f866, %f851;
	mov.f32 	%f867, %f851;
	mov.f32 	%f868, %f851;
	mov.f32 	%f869, %f851;
	mov.f32 	%f870, %f851;
	mov.f32 	%f871, %f851;
	mov.f32 	%f872, %f851;
	mov.f32 	%f873, %f851;
	mov.f32 	%f874, %f851;
	mov.f32 	%f875, %f851;
	mov.f32 	%f876, %f851;
	mov.f32 	%f877, %f851;
	mov.f32 	%f878, %f851;
	mov.f32 	%f879, %f851;
	mov.f32 	%f880, %f851;
	mov.f32 	%f881, %f851;
	mov.f32 	%f882, %f851;
	mov.f32 	%f883, %f851;
	mov.f32 	%f884, %f851;
	mov.f32 	%f885, %f851;
	mov.f32 	%f886, %f851;
	mov.f32 	%f887, %f851;
	mov.f32 	%f888, %f851;
	mov.f32 	%f889, %f851;
	mov.f32 	%f890, %f851;
	mov.f32 	%f891, %f851;
	mov.f32 	%f892, %f851;
	mov.f32 	%f893, %f851;
	mov.f32 	%f894, %f851;
	mov.f32 	%f895, %f851;
	mov.f32 	%f896, %f851;
	mov.f32 	%f897, %f851;
	mov.f32 	%f898, %f851;
	mov.f32 	%f899, %f851;
	mov.f32 	%f900, %f851;
	mov.f32 	%f901, %f851;
	mov.f32 	%f902, %f851;
	mov.f32 	%f903, %f851;
	mov.f32 	%f904, %f851;
	mov.f32 	%f905, %f851;
	mov.f32 	%f906, %f851;
	mov.f32 	%f907, %f851;
	mov.f32 	%f908, %f851;
	mov.f32 	%f909, %f851;
	mov.f32 	%f910, %f851;
	mov.f32 	%f911, %f851;
	mov.f32 	%f912, %f851;
	mov.f32 	%f913, %f851;
	mov.f32 	%f914, %f851;
	@%p1 bra 	$L__BB18_5;
	mov.f32 	%f914, 0f00000000;
	mov.b32 	%r70, 0;
	mov.u32 	%r71, %r70;
	mov.f32 	%f913, %f914;
	mov.f32 	%f912, %f914;
	mov.f32 	%f911, %f914;
	mov.f32 	%f910, %f914;
	mov.f32 	%f909, %f914;
	mov.f32 	%f908, %f914;
	mov.f32 	%f907, %f914;
	mov.f32 	%f906, %f914;
	mov.f32 	%f905, %f914;
	mov.f32 	%f904, %f914;
	mov.f32 	%f903, %f914;
	mov.f32 	%f902, %f914;
	mov.f32 	%f901, %f914;
	mov.f32 	%f900, %f914;
	mov.f32 	%f899, %f914;
	mov.f32 	%f898, %f914;
	mov.f32 	%f897, %f914;
	mov.f32 	%f896, %f914;
	mov.f32 	%f895, %f914;
	mov.f32 	%f894, %f914;
	mov.f32 	%f893, %f914;
	mov.f32 	%f892, %f914;
	mov.f32 	%f891, %f914;
	mov.f32 	%f890, %f914;
	mov.f32 	%f889, %f914;
	mov.f32 	%f888, %f914;
	mov.f32 	%f887, %f914;
	mov.f32 	%f886, %f914;
	mov.f32 	%f885, %f914;
	mov.f32 	%f884, %f914;
	mov.f32 	%f883, %f914;
	mov.f32 	%f882, %f914;
	mov.f32 	%f881, %f914;
	mov.f32 	%f880, %f914;
	mov.f32 	%f879, %f914;
	mov.f32 	%f878, %f914;
	mov.f32 	%f877, %f914;
	mov.f32 	%f876, %f914;
	mov.f32 	%f875, %f914;
	mov.f32 	%f874, %f914;
	mov.f32 	%f873, %f914;
	mov.f32 	%f872, %f914;
	mov.f32 	%f871, %f914;
	mov.f32 	%f870, %f914;
	mov.f32 	%f869, %f914;
	mov.f32 	%f868, %f914;
	mov.f32 	%f867, %f914;
	mov.f32 	%f866, %f914;
	mov.f32 	%f865, %f914;
	mov.f32 	%f864, %f914;
	mov.f32 	%f863, %f914;
	mov.f32 	%f862, %f914;
	mov.f32 	%f861, %f914;
	mov.f32 	%f860, %f914;
	mov.f32 	%f859, %f914;
	mov.f32 	%f858, %f914;
	mov.f32 	%f857, %f914;
	mov.f32 	%f856, %f914;
	mov.f32 	%f855, %f914;
	mov.f32 	%f854, %f914;
	mov.f32 	%f853, %f914;
	mov.f32 	%f852, %f914;
	mov.f32 	%f851, %f914;
$L__BB18_2:
	ld.param.u32 	%r68, [_Z16gemm_256_128x128iiiPfS_S__param_2];
	bar.sync 	0;
	mov.u32 	%r31, %tid.x;
	shl.b32 	%r32, %r31, 2;
	and.b32  	%r33, %r32, 60;
	add.s32 	%r34, %r71, %r33;
	and.b32  	%r35, %r31, 1008;
	add.s32 	%r36, %r71, %r35;
	shl.b32 	%r37, %r34, 2;
	mov.u32 	%r38, _ZZ16gemm_256_128x128iiiPfS_S_E4sh_A;
	add.s32 	%r39, %r38, %r37;
	ld.shared.f32 	%f203, [%r39];
	ld.shared.f32 	%f204, [%r39+4];
	ld.shared.f32 	%f205, [%r39+8];
	ld.shared.f32 	%f206, [%r39+12];
	ld.shared.f32 	%f207, [%r39+256];
	ld.shared.f32 	%f208, [%r39+260];
	ld.shared.f32 	%f209, [%r39+264];
	ld.shared.f32 	%f210, [%r39+268];
	shl.b32 	%r40, %r36, 2;
	mov.u32 	%r41, _ZZ16gemm_256_128x128iiiPfS_S_E4sh_B;
	add.s32 	%r42, %r41, %r40;
	ld.shared.f32 	%f211, [%r42];
	ld.shared.f32 	%f212, [%r42+16];
	ld.shared.f32 	%f213, [%r42+32];
	ld.shared.f32 	%f214, [%r42+48];
	ld.shared.f32 	%f215, [%r42+1024];
	ld.shared.f32 	%f216, [%r42+1040];
	ld.shared.f32 	%f217, [%r42+1056];
	ld.shared.f32 	%f218, [%r42+1072];
	fma.rn.f32 	%f219, %f203, %f211, %f898;
	fma.rn.f32 	%f220, %f203, %f212, %f894;
	fma.rn.f32 	%f221, %f203, %f213, %f890;
	fma.rn.f32 	%f222, %f203, %f214, %f886;
	fma.rn.f32 	%f223, %f203, %f215, %f866;
	fma.rn.f32 	%f224, %f203, %f216, %f862;
	fma.rn.f32 	%f225, %f203, %f217, %f858;
	fma.rn.f32 	%f226, %f203, %f218, %f854;
	fma.rn.f32 	%f227, %f207, %f211, %f882;
	fma.rn.f32 	%f228, %f207, %f212, %f878;
	fma.rn.f32 	%f229, %f207, %f213, %f874;
	fma.rn.f32 	%f230, %f207, %f214, %f870;
	fma.rn.f32 	%f231, %f207, %f215, %f899;
	fma.rn.f32 	%f232, %f207, %f216, %f903;
	fma.rn.f32 	%f233, %f207, %f217, %f907;
	fma.rn.f32 	%f234, %f207, %f218, %f911;
	fma.rn.f32 	%f235, %f204, %f211, %f897;
	fma.rn.f32 	%f236, %f204, %f212, %f893;
	fma.rn.f32 	%f237, %f204, %f213, %f889;
	fma.rn.f32 	%f238, %f204, %f214, %f885;
	fma.rn.f32 	%f239, %f204, %f215, %f865;
	fma.rn.f32 	%f240, %f204, %f216, %f861;
	fma.rn.f32 	%f241, %f204, %f217, %f857;
	fma.rn.f32 	%f242, %f204, %f218, %f853;
	fma.rn.f32 	%f243, %f208, %f211, %f881;
	fma.rn.f32 	%f244, %f208, %f212, %f877;
	fma.rn.f32 	%f245, %f208, %f213, %f873;
	fma.rn.f32 	%f246, %f208, %f214, %f869;
	fma.rn.f32 	%f247, %f208, %f215, %f900;
	fma.rn.f32 	%f248, %f208, %f216, %f904;
	fma.rn.f32 	%f249, %f208, %f217, %f908;
	fma.rn.f32 	%f250, %f208, %f218, %f912;
	fma.rn.f32 	%f251, %f205, %f211, %f896;
	fma.rn.f32 	%f252, %f205, %f212, %f892;
	fma.rn.f32 	%f253, %f205, %f213, %f888;
	fma.rn.f32 	%f254, %f205, %f214, %f884;
	fma.rn.f32 	%f255, %f205, %f215, %f864;
	fma.rn.f32 	%f256, %f205, %f216, %f860;
	fma.rn.f32 	%f257, %f205, %f217, %f856;
	fma.rn.f32 	%f258, %f205, %f218, %f852;
	fma.rn.f32 	%f259, %f209, %f211, %f880;
	fma.rn.f32 	%f260, %f209, %f212, %f876;
	fma.rn.f32 	%f261, %f209, %f213, %f872;
	fma.rn.f32 	%f262, %f209, %f214, %f868;
	fma.rn.f32 	%f263, %f209, %f215, %f901;
	fma.rn.f32 	%f264, %f209, %f216, %f905;
	fma.rn.f32 	%f265, %f209, %f217, %f909;
	fma.rn.f32 	%f266, %f209, %f218, %f913;
	fma.rn.f32 	%f267, %f206, %f211, %f895;
	fma.rn.f32 	%f268, %f206, %f212, %f891;
	fma.rn.f32 	%f269, %f206, %f213, %f887;
	fma.rn.f32 	%f270, %f206, %f214, %f883;
	fma.rn.f32 	%f271, %f206, %f215, %f863;
	fma.rn.f32 	%f272, %f206, %f216, %f859;
	fma.rn.f32 	%f273, %f206, %f217, %f855;
	fma.rn.f32 	%f274, %f206, %f218, %f851;
	fma.rn.f32 	%f275, %f210, %f211, %f879;
	fma.rn.f32 	%f276, %f210, %f212, %f875;
	fma.rn.f32 	%f277, %f210, %f213, %f871;
	fma.rn.f32 	%f278, %f210, %f214, %f867;
	fma.rn.f32 	%f279, %f210, %f215, %f902;
	fma.rn.f32 	%f280, %f210, %f216, %f906;
	fma.rn.f32 	%f281, %f210, %f217, %f910;
	fma.rn.f32 	%f282, %f210, %f218, %f914;
	ld.shared.f32 	%f283, [%r39+512];
	ld.shared.f32 	%f284, [%r39+516];
	ld.shared.f32 	%f285, [%r39+520];
	ld.shared.f32 	%f286, [%r39+524];
	ld.shared.f32 	%f287, [%r39+768];
	ld.shared.f32 	%f288, [%r39+772];
	ld.shared.f32 	%f289, [%r39+776];
	ld.shared.f32 	%f290, [%r39+780];
	ld.shared.f32 	%f291, [%r42+4];
	ld.shared.f32 	%f292, [%r42+20];
	ld.shared.f32 	%f293, [%r42+36];
	ld.shared.f32 	%f294, [%r42+52];
	ld.shared.f32 	%f295, [%r42+1028];
	ld.shared.f32 	%f296, [%r42+1044];
	ld.shared.f32 	%f297, [%r42+1060];
	ld.shared.f32 	%f298, [%r42+1076];
	fma.rn.f32 	%f299, %f283, %f291, %f219;
	fma.rn.f32 	%f300, %f283, %f292, %f220;
	fma.rn.f32 	%f301, %f283, %f293, %f221;
	fma.rn.f32 	%f302, %f283, %f294, %f222;
	fma.rn.f32 	%f303, %f283, %f295, %f223;
	fma.rn.f32 	%f304, %f283, %f296, %f224;
	fma.rn.f32 	%f305, %f283, %f297, %f225;
	fma.rn.f32 	%f306, %f283, %f298, %f226;
	fma.rn.f32 	%f307, %f287, %f291, %f227;
	fma.rn.f32 	%f308, %f287, %f292, %f228;
	fma.rn.f32 	%f309, %f287, %f293, %f229;
	fma.rn.f32 	%f310, %f287, %f294, %f230;
	fma.rn.f32 	%f311, %f287, %f295, %f231;
	fma.rn.f32 	%f312, %f287, %f296, %f232;
	fma.rn.f32 	%f313, %f287, %f297, %f233;
	fma.rn.f32 	%f314, %f287, %f298, %f234;
	fma.rn.f32 	%f315, %f284, %f291, %f235;
	fma.rn.f32 	%f316, %f284, %f292, %f236;
	fma.rn.f32 	%f317, %f284, %f293, %f237;
	fma.rn.f32 	%f318, %f284, %f294, %f238;
	fma.rn.f32 	%f319, %f284, %f295, %f239;
	fma.rn.f32 	%f320, %f284, %f296, %f240;
	fma.rn.f32 	%f321, %f284, %f297, %f241;
	fma.rn.f32 	%f322, %f284, %f298, %f242;
	fma.rn.f32 	%f323, %f288, %f291, %f243;
	fma.rn.f32 	%f324, %f288, %f292, %f244;
	fma.rn.f32 	%f325, %f288, %f293, %f245;
	fma.rn.f32 	%f326, %f288, %f294, %f246;
	fma.rn.f32 	%f327, %f288, %f295, %f247;
	fma.rn.f32 	%f328, %f288, %f296, %f248;
	fma.rn.f32 	%f329, %f288, %f297, %f249;
	fma.rn.f32 	%f330, %f288, %f298, %f250;
	fma.rn.f32 	%f331, %f285, %f291, %f251;
	fma.rn.f32 	%f332, %f285, %f292, %f252;
	fma.rn.f32 	%f333, %f285, %f293, %f253;
	fma.rn.f32 	%f334, %f285, %f294, %f254;
	fma.rn.f32 	%f335, %f285, %f295, %f255;
	fma.rn.f32 	%f336, %f285, %f296, %f256;
	fma.rn.f32 	%f337, %f285, %f297, %f257;
	fma.rn.f32 	%f338, %f285, %f298, %f258;
	fma.rn.f32 	%f339, %f289, %f291, %f259;
	fma.rn.f32 	%f340, %f289, %f292, %f260;
	fma.rn.f32 	%f341, %f289, %f293, %f261;
	fma.rn.f32 	%f342, %f289, %f294, %f262;
	fma.rn.f32 	%f343, %f289, %f295, %f263;
	fma.rn.f32 	%f344, %f289, %f296, %f264;
	fma.rn.f32 	%f345, %f289, %f297, %f265;
	fma.rn.f32 	%f346, %f289, %f298, %f266;
	fma.rn.f32 	%f347, %f286, %f291, %f267;
	fma.rn.f32 	%f348, %f286, %f292, %f268;
	fma.rn.f32 	%f349, %f286, %f293, %f269;
	fma.rn.f32 	%f350, %f286, %f294, %f270;
	fma.rn.f32 	%f351, %f286, %f295, %f271;
	fma.rn.f32 	%f352, %f286, %f296, %f272;
	fma.rn.f32 	%f353, %f286, %f297, %f273;
	fma.rn.f32 	%f354, %f286, %f298, %f274;
	fma.rn.f32 	%f355, %f290, %f291, %f275;
	fma.rn.f32 	%f356, %f290, %f292, %f276;
	fma.rn.f32 	%f357, %f290, %f293, %f277;
	fma.rn.f32 	%f358, %f290, %f294, %f278;
	fma.rn.f32 	%f359, %f290, %f295, %f279;
	fma.rn.f32 	%f360, %f290, %f296, %f280;
	fma.rn.f32 	%f361, %f290, %f297, %f281;
	fma.rn.f32 	%f362, %f290, %f298, %f282;
	ld.shared.f32 	%f363, [%r39+1024];
	ld.shared.f32 	%f364, [%r39+1028];
	ld.shared.f32 	%f365, [%r39+1032];
	ld.shared.f32 	%f366, [%r39+1036];
	ld.shared.f32 	%f367, [%r39+1280];
	ld.shared.f32 	%f368, [%r39+1284];
	ld.shared.f32 	%f369, [%r39+1288];
	ld.shared.f32 	%f370, [%r39+1292];
	ld.shared.f32 	%f371, [%r42+8];
	ld.shared.f32 	%f372, [%r42+24];
	ld.shared.f32 	%f373, [%r42+40];
	ld.shared.f32 	%f374, [%r42+56];
	ld.shared.f32 	%f375, [%r42+1032];
	ld.shared.f32 	%f376, [%r42+1048];
	ld.shared.f32 	%f377, [%r42+1064];
	ld.shared.f32 	%f378, [%r42+1080];
	fma.rn.f32 	%f379, %f363, %f371, %f299;
	fma.rn.f32 	%f380, %f363, %f372, %f300;
	fma.rn.f32 	%f381, %f363, %f373, %f301;
	fma.rn.f32 	%f382, %f363, %f374, %f302;
	fma.rn.f32 	%f383, %f363, %f375, %f303;
	fma.rn.f32 	%f384, %f363, %f376, %f304;
	fma.rn.f32 	%f385, %f363, %f377, %f305;
	fma.rn.f32 	%f386, %f363, %f378, %f306;
	fma.rn.f32 	%f387, %f367, %f371, %f307;
	fma.rn.f32 	%f388, %f367, %f372, %f308;
	fma.rn.f32 	%f389, %f367, %f373, %f309;
	fma.rn.f32 	%f390, %f367, %f374, %f310;
	fma.rn.f32 	%f391, %f367, %f375, %f311;
	fma.rn.f32 	%f392, %f367, %f376, %f312;
	fma.rn.f32 	%f393, %f367, %f377, %f313;
	fma.rn.f32 	%f394, %f367, %f378, %f314;
	fma.rn.f32 	%f395, %f364, %f371, %f315;
	fma.rn.f32 	%f396, %f364, %f372, %f316;
	fma.rn.f32 	%f397, %f364, %f373, %f317;
	fma.rn.f32 	%f398, %f364, %f374, %f318;
	fma.rn.f32 	%f399, %f364, %f375, %f319;
	fma.rn.f32 	%f400, %f364, %f376, %f320;
	fma.rn.f32 	%f401, %f364, %f377, %f321;
	fma.rn.f32 	%f402, %f364, %f378, %f322;
	fma.rn.f32 	%f403, %f368, %f371, %f323;
	fma.rn.f32 	%f404, %f368, %f372, %f324;
	fma.rn.f32 	%f405, %f368, %f373, %f325;
	fma.rn.f32 	%f406, %f368, %f374, %f326;
	fma.rn.f32 	%f407, %f368, %f375, %f327;
	fma.rn.f32 	%f408, %f368, %f376, %f328;
	fma.rn.f32 	%f409, %f368, %f377, %f329;
	fma.rn.f32 	%f410, %f368, %f378, %f330;
	fma.rn.f32 	%f411, %f365, %f371, %f331;
	fma.rn.f32 	%f412, %f365, %f372, %f332;
	fma.rn.f32 	%f413, %f365, %f373, %f333;
	fma.rn.f32 	%f414, %f365, %f374, %f334;
	fma.rn.f32 	%f415, %f365, %f375, %f335;
	fma.rn.f32 	%f416, %f365, %f376, %f336;
	fma.rn.f32 	%f417, %f365, %f377, %f337;
	fma.rn.f32 	%f418, %f365, %f378, %f338;
	fma.rn.f32 	%f419, %f369, %f371, %f339;
	fma.rn.f32 	%f420, %f369, %f372, %f340;
	fma.rn.f32 	%f421, %f369, %f373, %f341;
	fma.rn.f32 	%f422, %f369, %f374, %f342;
	fma.rn.f32 	%f423, %f369, %f375, %f343;
	fma.rn.f32 	%f424, %f369, %f376, %f344;
	fma.rn.f32 	%f425, %f369, %f377, %f345;
	fma.rn.f32 	%f426, %f369, %f378, %f346;
	fma.rn.f32 	%f427, %f366, %f371, %f347;
	fma.rn.f32 	%f428, %f366, %f372, %f348;
	fma.rn.f32 	%f429, %f366, %f373, %f349;
	fma.rn.f32 	%f430, %f366, %f374, %f350;
	fma.rn.f32 	%f431, %f366, %f375, %f351;
	fma.rn.f32 	%f432, %f366, %f376, %f352;
	fma.rn.f32 	%f433, %f366, %f377, %f353;
	fma.rn.f32 	%f434, %f366, %f378, %f354;
	fma.rn.f32 	%f435, %f370, %f371, %f355;
	fma.rn.f32 	%f436, %f370, %f372, %f356;
	fma.rn.f32 	%f437, %f370, %f373, %f357;
	fma.rn.f32 	%f438, %f370, %f374, %f358;
	fma.rn.f32 	%f439, %f370, %f375, %f359;
	fma.rn.f32 	%f440, %f370, %f376, %f360;
	fma.rn.f32 	%f441, %f370, %f377, %f361;
	fma.rn.f32 	%f442, %f370, %f378, %f362;
	ld.shared.f32 	%f443, [%r39+1536];
	ld.shared.f32 	%f444, [%r39+1540];
	ld.shared.f32 	%f445, [%r39+1544];
	ld.shared.f32 	%f446, [%r39+1548];
	ld.shared.f32 	%f447, [%r39+1792];
	ld.shared.f32 	%f448, [%r39+1796];
	ld.shared.f32 	%f449, [%r39+1800];
	ld.shared.f32 	%f450, [%r39+1804];
	ld.shared.f32 	%f451, [%r42+12];
	ld.shared.f32 	%f452, [%r42+28];
	ld.shared.f32 	%f453, [%r42+44];
	ld.shared.f32 	%f454, [%r42+60];
	ld.shared.f32 	%f455, [%r42+1036];
	ld.shared.f32 	%f456, [%r42+1052];
	ld.shared.f32 	%f457, [%r42+1068];
	ld.shared.f32 	%f458, [%r42+1084];
	fma.rn.f32 	%f459, %f443, %f451, %f379;
	fma.rn.f32 	%f460, %f443, %f452, %f380;
	fma.rn.f32 	%f461, %f443, %f453, %f381;
	fma.rn.f32 	%f462, %f443, %f454, %f382;
	fma.rn.f32 	%f463, %f443, %f455, %f383;
	fma.rn.f32 	%f464, %f443, %f456, %f384;
	fma.rn.f32 	%f465, %f443, %f457, %f385;
	fma.rn.f32 	%f466, %f443, %f458, %f386;
	fma.rn.f32 	%f467, %f447, %f451, %f387;
	fma.rn.f32 	%f468, %f447, %f452, %f388;
	fma.rn.f32 	%f469, %f447, %f453, %f389;
	fma.rn.f32 	%f470, %f447, %f454, %f390;
	fma.rn.f32 	%f471, %f447, %f455, %f391;
	fma.rn.f32 	%f472, %f447, %f456, %f392;
	fma.rn.f32 	%f473, %f447, %f457, %f393;
	fma.rn.f32 	%f474, %f447, %f458, %f394;
	fma.rn.f32 	%f475, %f444, %f451, %f395;
	fma.rn.f32 	%f476, %f444, %f452, %f396;
	fma.rn.f32 	%f477, %f444, %f453, %f397;
	fma.rn.f32 	%f478, %f444, %f454, %f398;
	fma.rn.f32 	%f479, %f444, %f455, %f399;
	fma.rn.f32 	%f480, %f444, %f456, %f400;
	fma.rn.f32 	%f481, %f444, %f457, %f401;
	fma.rn.f32 	%f482, %f444, %f458, %f402;
	fma.rn.f32 	%f483, %f448, %f451, %f403;
	fma.rn.f32 	%f484, %f448, %f452, %f404;
	fma.rn.f32 	%f485, %f448, %f453, %f405;
	fma.rn.f32 	%f486, %f448, %f454, %f406;
	fma.rn.f32 	%f487, %f448, %f455, %f407;
	fma.rn.f32 	%f488, %f448, %f456, %f408;
	fma.rn.f32 	%f489, %f448, %f457, %f409;
	fma.rn.f32 	%f490, %f448, %f458, %f410;
	fma.rn.f32 	%f491, %f445, %f451, %f411;
	fma.rn.f32 	%f492, %f445, %f452, %f412;
	fma.rn.f32 	%f493, %f445, %f453, %f413;
	fma.rn.f32 	%f494, %f445, %f454, %f414;
	fma.rn.f32 	%f495, %f445, %f455, %f415;
	fma.rn.f32 	%f496, %f445, %f456, %f416;
	fma.rn.f32 	%f497, %f445, %f457, %f417;
	fma.rn.f32 	%f498, %f445, %f458, %f418;
	fma.rn.f32 	%f499, %f449, %f451, %f419;
	fma.rn.f32 	%f500, %f449, %f452, %f420;
	fma.rn.f32 	%f501, %f449, %f453, %f421;
	fma.rn.f32 	%f502, %f449, %f454, %f422;
	fma.rn.f32 	%f503, %f449, %f455, %f423;
	fma.rn.f32 	%f504, %f449, %f456, %f424;
	fma.rn.f32 	%f505, %f449, %f457, %f425;
	fma.rn.f32 	%f506, %f449, %f458, %f426;
	fma.rn.f32 	%f507, %f446, %f451, %f427;
	fma.rn.f32 	%f508, %f446, %f452, %f428;
	fma.rn.f32 	%f509, %f446, %f453, %f429;
	fma.rn.f32 	%f510, %f446, %f454, %f430;
	fma.rn.f32 	%f511, %f446, %f455, %f431;
	fma.rn.f32 	%f512, %f446, %f456, %f432;
	fma.rn.f32 	%f513, %f446, %f457, %f433;
	fma.rn.f32 	%f514, %f446, %f458, %f434;
	fma.rn.f32 	%f515, %f450, %f451, %f435;
	fma.rn.f32 	%f516, %f450, %f452, %f436;
	fma.rn.f32 	%f517, %f450, %f453, %f437;
	fma.rn.f32 	%f518, %f450, %f454, %f438;
	fma.rn.f32 	%f519, %f450, %f455, %f439;
	fma.rn.f32 	%f520, %f450, %f456, %f440;
	fma.rn.f32 	%f521, %f450, %f457, %f441;
	fma.rn.f32 	%f522, %f450, %f458, %f442;
	ld.shared.f32 	%f523, [%r39+2048];
	ld.shared.f32 	%f524, [%r39+2052];
	ld.shared.f32 	%f525, [%r39+2056];
	ld.shared.f32 	%f526, [%r39+2060];
	ld.shared.f32 	%f527, [%r39+2304];
	ld.shared.f32 	%f528, [%r39+2308];
	ld.shared.f32 	%f529, [%r39+2312];
	ld.shared.f32 	%f530, [%r39+2316];
	ld.shared.f32 	%f531, [%r42+2048];
	ld.shared.f32 	%f532, [%r42+2064];
	ld.shared.f32 	%f533, [%r42+2080];
	ld.shared.f32 	%f534, [%r42+2096];
	ld.shared.f32 	%f535, [%r42+3072];
	ld.shared.f32 	%f536, [%r42+3088];
	ld.shared.f32 	%f537, [%r42+3104];
	ld.shared.f32 	%f538, [%r42+3120];
	fma.rn.f32 	%f539, %f523, %f531, %f459;
	fma.rn.f32 	%f540, %f523, %f532, %f460;
	fma.rn.f32 	%f541, %f523, %f533, %f461;
	fma.rn.f32 	%f542, %f523, %f534, %f462;
	fma.rn.f32 	%f543, %f523, %f535, %f463;
	fma.rn.f32 	%f544, %f523, %f536, %f464;
	fma.rn.f32 	%f545, %f523, %f537, %f465;
	fma.rn.f32 	%f546, %f523, %f538, %f466;
	fma.rn.f32 	%f547, %f527, %f531, %f467;
	fma.rn.f32 	%f548, %f527, %f532, %f468;
	fma.rn.f32 	%f549, %f527, %f533, %f469;
	fma.rn.f32 	%f550, %f527, %f534, %f470;
	fma.rn.f32 	%f551, %f527, %f535, %f471;
	fma.rn.f32 	%f552, %f527, %f536, %f472;
	fma.rn.f32 	%f553, %f527, %f537, %f473;
	fma.rn.f32 	%f554, %f527, %f538, %f474;
	fma.rn.f32 	%f555, %f524, %f531, %f475;
	fma.rn.f32 	%f556, %f524, %f532, %f476;
	fma.rn.f32 	%f557, %f524, %f533, %f477;
	fma.rn.f32 	%f558, %f524, %f534, %f478;
	fma.rn.f32 	%f559, %f524, %f535, %f479;
	fma.rn.f32 	%f560, %f524, %f536, %f480;
	fma.rn.f32 	%f561, %f524, %f537, %f481;
	fma.rn.f32 	%f562, %f524, %f538, %f482;
	fma.rn.f32 	%f563, %f528, %f531, %f483;
	fma.rn.f32 	%f564, %f528, %f532, %f484;
	fma.rn.f32 	%f565, %f528, %f533, %f485;
	fma.rn.f32 	%f566, %f528, %f534, %f486;
	fma.rn.f32 	%f567, %f528, %f535, %f487;
	fma.rn.f32 	%f568, %f528, %f536, %f488;
	fma.rn.f32 	%f569, %f528, %f537, %f489;
	fma.rn.f32 	%f570, %f528, %f538, %f490;
	fma.rn.f32 	%f571, %f525, %f531, %f491;
	fma.rn.f32 	%f572, %f525, %f532, %f492;
	fma.rn.f32 	%f573, %f525, %f533, %f493;
	fma.rn.f32 	%f574, %f525, %f534, %f494;
	fma.rn.f32 	%f575, %f525, %f535, %f495;
	fma.rn.f32 	%f576, %f525, %f536, %f496;
	fma.rn.f32 	%f577, %f525, %f537, %f497;
	fma.rn.f32 	%f578, %f525, %f538, %f498;
	fma.rn.f32 	%f579, %f529, %f531, %f499;
	fma.rn.f32 	%f580, %f529, %f532, %f500;
	fma.rn.f32 	%f581, %f529, %f533, %f501;
	fma.rn.f32 	%f582, %f529, %f534, %f502;
	fma.rn.f32 	%f583, %f529, %f535, %f503;
	fma.rn.f32 	%f584, %f529, %f536, %f504;
	fma.rn.f32 	%f585, %f529, %f537, %f505;
	fma.rn.f32 	%f586, %f529, %f538, %f506;
	fma.rn.f32 	%f587, %f526, %f531, %f507;
	fma.rn.f32 	%f588, %f526, %f532, %f508;
	fma.rn.f32 	%f589, %f526, %f533, %f509;
	fma.rn.f32 	%f590, %f526, %f534, %f510;
	fma.rn.f32 	%f591, %f526, %f535, %f511;
	fma.rn.f32 	%f592, %f526, %f536, %f512;
	fma.rn.f32 	%f593, %f526, %f537, %f513;
	fma.rn.f32 	%f594, %f526, %f538, %f514;
	fma.rn.f32 	%f595, %f530, %f531, %f515;
	fma.rn.f32 	%f596, %f530, %f532, %f516;
	fma.rn.f32 	%f597, %f530, %f533, %f517;
	fma.rn.f32 	%f598, %f530, %f534, %f518;
	fma.rn.f32 	%f599, %f530, %f535, %f519;
	fma.rn.f32 	%f600, %f530, %f536, %f520;
	fma.rn.f32 	%f601, %f530, %f537, %f521;
	fma.rn.f32 	%f602, %f530, %f538, %f522;
	ld.shared.f32 	%f603, [%r39+2560];
	ld.shared.f32 	%f604, [%r39+2564];
	ld.shared.f32 	%f605, [%r39+2568];
	ld.shared.f32 	%f606, [%r39+2572];
	ld.shared.f32 	%f607, [%r39+2816];
	ld.shared.f32 	%f608, [%r39+2820];
	ld.shared.f32 	%f609, [%r39+2824];
	ld.shared.f32 	%f610, [%r39+2828];
	ld.shared.f32 	%f611, [%r42+2052];
	ld.shared.f32 	%f612, [%r42+2068];
	ld.shared.f32 	%f613, [%r42+2084];
	ld.shared.f32 	%f614, [%r42+2100];
	ld.shared.f32 	%f615, [%r42+3076];
	ld.shared.f32 	%f616, [%r42+3092];
	ld.shared.f32 	%f617, [%r42+3108];
	ld.shared.f32 	%f618, [%r42+3124];
	fma.rn.f32 	%f619, %f603, %f611, %f539;
	fma.rn.f32 	%f620, %f603, %f612, %f540;
	fma.rn.f32 	%f621, %f603, %f613, %f541;
	fma.rn.f32 	%f622, %f603, %f614, %f542;
	fma.rn.f32 	%f623, %f603, %f615, %f543;
	fma.rn.f32 	%f624, %f603, %f616, %f544;
	fma.rn.f32 	%f625, %f603, %f617, %f545;
	fma.rn.f32 	%f626, %f603, %f618, %f546;
	fma.rn.f32 	%f627, %f607, %f611, %f547;
	fma.rn.f32 	%f628, %f607, %f612, %f548;
	fma.rn.f32 	%f629, %f607, %f613, %f549;
	fma.rn.f32 	%f630, %f607, %f614, %f550;
	fma.rn.f32 	%f631, %f607, %f615, %f551;
	fma.rn.f32 	%f632, %f607, %f616, %f552;
	fma.rn.f32 	%f633, %f607, %f617, %f553;
	fma.rn.f32 	%f634, %f607, %f618, %f554;
	fma.rn.f32 	%f635, %f604, %f611, %f555;
	fma.rn.f32 	%f636, %f604, %f612, %f556;
	fma.rn.f32 	%f637, %f604, %f613, %f557;
	fma.rn.f32 	%f638, %f604, %f614, %f558;
	fma.rn.f32 	%f639, %f604, %f615, %f559;
	fma.rn.f32 	%f640, %f604, %f616, %f560;
	fma.rn.f32 	%f641, %f604, %f617, %f561;
	fma.rn.f32 	%f642, %f604, %f618, %f562;
	fma.rn.f32 	%f643, %f608, %f611, %f563;
	fma.rn.f32 	%f644, %f608, %f612, %f564;
	fma.rn.f32 	%f645, %f608, %f613, %f565;
	fma.rn.f32 	%f646, %f608, %f614, %f566;
	fma.rn.f32 	%f647, %f608, %f615, %f567;
	fma.rn.f32 	%f648, %f608, %f616, %f568;
	fma.rn.f32 	%f649, %f608, %f617, %f569;
	fma.rn.f32 	%f650, %f608, %f618, %f570;
	fma.rn.f32 	%f651, %f605, %f611, %f571;
	fma.rn.f32 	%f652, %f605, %f612, %f572;
	fma.rn.f32 	%f653, %f605, %f613, %f573;
	fma.rn.f32 	%f654, %f605, %f614, %f574;
	fma.rn.f32 	%f655, %f605, %f615, %f575;
	fma.rn.f32 	%f656, %f605, %f616, %f576;
	fma.rn.f32 	%f657, %f605, %f617, %f577;
	fma.rn.f32 	%f658, %f605, %f618, %f578;
	fma.rn.f32 	%f659, %f609, %f611, %f579;
	fma.rn.f32 	%f660, %f609, %f612, %f580;
	fma.rn.f32 	%f661, %f609, %f613, %f581;
	fma.rn.f32 	%f662, %f609, %f614, %f582;
	fma.rn.f32 	%f663, %f609, %f615, %f583;
	fma.rn.f32 	%f664, %f609, %f616, %f584;
	fma.rn.f32 	%f665, %f609, %f617, %f585;
	fma.rn.f32 	%f666, %f609, %f618, %f586;
	fma.rn.f32 	%f667, %f606, %f611, %f587;
	fma.rn.f32 	%f668, %f606, %f612, %f588;
	fma.rn.f32 	%f669, %f606, %f613, %f589;
	fma.rn.f32 	%f670, %f606, %f614, %f590;
	fma.rn.f32 	%f671, %f606, %f615, %f591;
	fma.rn.f32 	%f672, %f606, %f616, %f592;
	fma.rn.f32 	%f673, %f606, %f617, %f593;
	fma.rn.f32 	%f674, %f606, %f618, %f594;
	fma.rn.f32 	%f675, %f610, %f611, %f595;
	fma.rn.f32 	%f676, %f610, %f612, %f596;
	fma.rn.f32 	%f677, %f610, %f613, %f597;
	fma.rn.f32 	%f678, %f610, %f614, %f598;
	fma.rn.f32 	%f679, %f610, %f615, %f599;
	fma.rn.f32 	%f680, %f610, %f616, %f600;
	fma.rn.f32 	%f681, %f610, %f617, %f601;
	fma.rn.f32 	%f682, %f610, %f618, %f602;
	ld.shared.f32 	%f683, [%r39+3072];
	ld.shared.f32 	%f684, [%r39+3076];
	ld.shared.f32 	%f685, [%r39+3080];
	ld.shared.f32 	%f686, [%r39+3084];
	ld.shared.f32 	%f687, [%r39+3328];
	ld.shared.f32 	%f688, [%r39+3332];
	ld.shared.f32 	%f689, [%r39+3336];
	ld.shared.f32 	%f690, [%r39+3340];
	ld.shared.f32 	%f691, [%r42+2056];
	ld.shared.f32 	%f692, [%r42+2072];
	ld.shared.f32 	%f693, [%r42+2088];
	ld.shared.f32 	%f694, [%r42+2104];
	ld.shared.f32 	%f695, [%r42+3080];
	ld.shared.f32 	%f696, [%r42+3096];
	ld.shared.f32 	%f697, [%r42+3112];
	ld.shared.f32 	%f698, [%r42+3128];
	fma.rn.f32 	%f699, %f683, %f691, %f619;
	fma.rn.f32 	%f700, %f683, %f692, %f620;
	fma.rn.f32 	%f701, %f683, %f693, %f621;
	fma.rn.f32 	%f702, %f683, %f694, %f622;
	fma.rn.f32 	%f703, %f683, %f695, %f623;
	fma.rn.f32 	%f704, %f683, %f696, %f624;
	fma.rn.f32 	%f705, %f683, %f697, %f625;
	fma.rn.f32 	%f706, %f683, %f698, %f626;
	fma.rn.f32 	%f707, %f687, %f691, %f627;
	fma.rn.f32 	%f708, %f687, %f692, %f628;
	fma.rn.f32 	%f709, %f687, %f693, %f629;
	fma.rn.f32 	%f710, %f687, %f694, %f630;
	fma.rn.f32 	%f711, %f687, %f695, %f631;
	fma.rn.f32 	%f712, %f687, %f696, %f632;
	fma.rn.f32 	%f713, %f687, %f697, %f633;
	fma.rn.f32 	%f714, %f687, %f698, %f634;
	fma.rn.f32 	%f715, %f684, %f691, %f635;
	fma.rn.f32 	%f716, %f684, %f692, %f636;
	fma.rn.f32 	%f717, %f684, %f693, %f637;
	fma.rn.f32 	%f718, %f684, %f694, %f638;
	fma.rn.f32 	%f719, %f684, %f695, %f639;
	fma.rn.f32 	%f720, %f684, %f696, %f640;
	fma.rn.f32 	%f721, %f684, %f697, %f641;
	fma.rn.f32 	%f722, %f684, %f698, %f642;
	fma.rn.f32 	%f723, %f688, %f691, %f643;
	fma.rn.f32 	%f724, %f688, %f692, %f644;
	fma.rn.f32 	%f725, %f688, %f693, %f645;
	fma.rn.f32 	%f726, %f688, %f694, %f646;
	fma.rn.f32 	%f727, %f688, %f695, %f647;
	fma.rn.f32 	%f728, %f688, %f696, %f648;
	fma.rn.f32 	%f729, %f688, %f697, %f649;
	fma.rn.f32 	%f730, %f688, %f698, %f650;
	fma.rn.f32 	%f731, %f685, %f691, %f651;
	fma.rn.f32 	%f732, %f685, %f692, %f652;
	fma.rn.f32 	%f733, %f685, %f693, %f653;
	fma.rn.f32 	%f734, %f685, %f694, %f654;
	fma.rn.f32 	%f735, %f685, %f695, %f655;
	fma.rn.f32 	%f736, %f685, %f696, %f656;
	fma.rn.f32 	%f737, %f685, %f697, %f657;
	fma.rn.f32 	%f738, %f685, %f698, %f658;
	fma.rn.f32 	%f739, %f689, %f691, %f659;
	fma.rn.f32 	%f740, %f689, %f692, %f660;
	fma.rn.f32 	%f741, %f689, %f693, %f661;
	fma.rn.f32 	%f742, %f689, %f694, %f662;
	fma.rn.f32 	%f743, %f689, %f695, %f663;
	fma.rn.f32 	%f744, %f689, %f696, %f664;
	fma.rn.f32 	%f745, %f689, %f697, %f665;
	fma.rn.f32 	%f746, %f689, %f698, %f666;
	fma.rn.f32 	%f747, %f686, %f691, %f667;
	fma.rn.f32 	%f748, %f686, %f692, %f668;
	fma.rn.f32 	%f749, %f686, %f693, %f669;
	fma.rn.f32 	%f750, %f686, %f694, %f670;
	fma.rn.f32 	%f751, %f686, %f695, %f671;
	fma.rn.f32 	%f752, %f686, %f696, %f672;
	fma.rn.f32 	%f753, %f686, %f697, %f673;
	fma.rn.f32 	%f754, %f686, %f698, %f674;
	fma.rn.f32 	%f755, %f690, %f691, %f675;
	fma.rn.f32 	%f756, %f690, %f692, %f676;
	fma.rn.f32 	%f757, %f690, %f693, %f677;
	fma.rn.f32 	%f758, %f690, %f694, %f678;
	fma.rn.f32 	%f759, %f690, %f695, %f679;
	fma.rn.f32 	%f760, %f690, %f696, %f680;
	fma.rn.f32 	%f761, %f690, %f697, %f681;
	fma.rn.f32 	%f762, %f690, %f698, %f682;
	ld.shared.f32 	%f763, [%r39+3584];
	ld.shared.f32 	%f764, [%r39+3588];
	ld.shared.f32 	%f765, [%r39+3592];
	ld.shared.f32 	%f766, [%r39+3596];
	ld.shared.f32 	%f767, [%r39+3840];
	ld.shared.f32 	%f768, [%r39+3844];
	ld.shared.f32 	%f769, [%r39+3848];
	ld.shared.f32 	%f770, [%r39+3852];
	ld.shared.f32 	%f771, [%r42+2060];
	ld.shared.f32 	%f772, [%r42+2076];
	ld.shared.f32 	%f773, [%r42+2092];
	ld.shared.f32 	%f774, [%r42+2108];
	ld.shared.f32 	%f775, [%r42+3084];
	ld.shared.f32 	%f776, [%r42+3100];
	ld.shared.f32 	%f777, [%r42+3116];
	ld.shared.f32 	%f778, [%r42+3132];
	fma.rn.f32 	%f898, %f763, %f771, %f699;
	fma.rn.f32 	%f894, %f763, %f772, %f700;
	fma.rn.f32 	%f890, %f763, %f773, %f701;
	fma.rn.f32 	%f886, %f763, %f774, %f702;
	fma.rn.f32 	%f866, %f763, %f775, %f703;
	fma.rn.f32 	%f862, %f763, %f776, %f704;
	fma.rn.f32 	%f858, %f763, %f777, %f705;
	fma.rn.f32 	%f854, %f763, %f778, %f706;
	fma.rn.f32 	%f882, %f767, %f771, %f707;
	fma.rn.f32 	%f878, %f767, %f772, %f708;
	fma.rn.f32 	%f874, %f767, %f773, %f709;
	fma.rn.f32 	%f870, %f767, %f774, %f710;
	fma.rn.f32 	%f899, %f767, %f775, %f711;
	fma.rn.f32 	%f903, %f767, %f776, %f712;
	fma.rn.f32 	%f907, %f767, %f777, %f713;
	fma.rn.f32 	%f911, %f767, %f778, %f714;
	fma.rn.f32 	%f897, %f764, %f771, %f715;
	fma.rn.f32 	%f893, %f764, %f772, %f716;
	fma.rn.f32 	%f889, %f764, %f773, %f717;
	fma.rn.f32 	%f885, %f764, %f774, %f718;
	fma.rn.f32 	%f865, %f764, %f775, %f719;
	fma.rn.f32 	%f861, %f764, %f776, %f720;
	fma.rn.f32 	%f857, %f764, %f777, %f721;
	fma.rn.f32 	%f853, %f764, %f778, %f722;
	fma.rn.f32 	%f881, %f768, %f771, %f723;
	fma.rn.f32 	%f877, %f768, %f772, %f724;
	fma.rn.f32 	%f873, %f768, %f773, %f725;
	fma.rn.f32 	%f869, %f768, %f774, %f726;
	fma.rn.f32 	%f900, %f768, %f775, %f727;
	fma.rn.f32 	%f904, %f768, %f776, %f728;
	fma.rn.f32 	%f908, %f768, %f777, %f729;
	fma.rn.f32 	%f912, %f768, %f778, %f730;
	fma.rn.f32 	%f896, %f765, %f771, %f731;
	fma.rn.f32 	%f892, %f765, %f772, %f732;
	fma.rn.f32 	%f888, %f765, %f773, %f733;
	fma.rn.f32 	%f884, %f765, %f774, %f734;
	fma.rn.f32 	%f864, %f765, %f775, %f735;
	fma.rn.f32 	%f860, %f765, %f776, %f736;
	fma.rn.f32 	%f856, %f765, %f777, %f737;
	fma.rn.f32 	%f852, %f765, %f778, %f738;
	fma.rn.f32 	%f880, %f769, %f771, %f739;
	fma.rn.f32 	%f876, %f769, %f772, %f740;
	fma.rn.f32 	%f872, %f769, %f773, %f741;
	fma.rn.f32 	%f868, %f769, %f774, %f742;
	fma.rn.f32 	%f901, %f769, %f775, %f743;
	fma.rn.f32 	%f905, %f769, %f776, %f744;
	fma.rn.f32 	%f909, %f769, %f777, %f745;
	fma.rn.f32 	%f913, %f769, %f778, %f746;
	fma.rn.f32 	%f895, %f766, %f771, %f747;
	fma.rn.f32 	%f891, %f766, %f772, %f748;
	fma.rn.f32 	%f887, %f766, %f773, %f749;
	fma.rn.f32 	%f883, %f766, %f774, %f750;
	fma.rn.f32 	%f863, %f766, %f775, %f751;
	fma.rn.f32 	%f859, %f766, %f776, %f752;
	fma.rn.f32 	%f855, %f766, %f777, %f753;
	fma.rn.f32 	%f851, %f766, %f778, %f754;
	fma.rn.f32 	%f879, %f770, %f771, %f755;
	fma.rn.f32 	%f875, %f770, %f772, %f756;
	fma.rn.f32 	%f871, %f770, %f773, %f757;
	fma.rn.f32 	%f867, %f770, %f774, %f758;
	fma.rn.f32 	%f902, %f770, %f775, %f759;
	fma.rn.f32 	%f906, %f770, %f776, %f760;
	fma.rn.f32 	%f910, %f770, %f777, %f761;
	fma.rn.f32 	%f914, %f770, %f778, %f762;
	xor.b32  	%r71, %r71, 1024;
	add.s32 	%r70, %r70, 8;
	setp.ge.s32 	%p2, %r70, %r68;
	@%p2 bra 	$L__BB18_4;
	ld.param.u32 	%r66, [_Z16gemm_256_128x128iiiPfS_S__param_0];
	shl.b32 	%r43, %r66, 1;
	mul.wide.s32 	%rd36, %r43, 16;
	add.s64 	%rd50, %rd50, %rd36;
	shl.b32 	%r45, %r31, 4;
	mov.u32 	%r46, _ZZ16gemm_256_128x128iiiPfS_S_E4sh_A;
	add.s32 	%r47, %r46, %r45;
	shl.b32 	%r48, %r71, 2;
	add.s32 	%r49, %r47, %r48;
	ld.global.v4.f32 	{%f779, %f780, %f781, %f782}, [%rd50];
	st.shared.v4.f32 	[%r49], {%f779, %f780, %f781, %f782};
	add.s64 	%rd7, %rd51, 32;
	mov.u32 	%r50, _ZZ16gemm_256_128x128iiiPfS_S_E4sh_B;
	add.s32 	%r51, %r50, %r45;
	add.s32 	%r52, %r51, %r48;
	ld.global.v4.f32 	{%f783, %f784, %f785, %f786}, [%rd51+32];
	st.shared.v4.f32 	[%r52], {%f783, %f784, %f785, %f786};
	mov.u64 	%rd51, %rd7;
$L__BB18_4:
	ld.param.u32 	%r69, [_Z16gemm_256_128x128iiiPfS_S__param_2];
	setp.lt.s32 	%p3, %r70, %r69;
	@%p3 bra 	$L__BB18_2;
$L__BB18_5:
	ld.param.u32 	%r67, [_Z16gemm_256_128x128iiiPfS_S__param_0];
	shl.b32 	%r53, %r67, 4;
	mul.wide.s32 	%rd37, %r53, 16;
	add.s64 	%rd38, %rd1, %rd37;
	st.global.v4.f32 	[%rd1+-256], {%f898, %f897, %f896, %f895};
	shr.s32 	%r54, %r67, 31;
	shr.u32 	%r55, %r54, 30;
	add.s32 	%r56, %r67, %r55;
	shr.s32 	%r57, %r56, 2;
	mul.wide.s32 	%rd39, %r57, 16;
	add.s64 	%rd40, %rd1, %rd39;
	st.global.v4.f32 	[%rd40+-256], {%f894, %f893, %f892, %f891};
	shr.u32 	%r58, %r67, 31;
	add.s32 	%r59, %r67, %r58;
	shr.s32 	%r60, %r59, 1;
	mul.wide.s32 	%rd41, %r60, 16;
	add.s64 	%rd42, %rd1, %rd41;
	st.global.v4.f32 	[%rd42+-256], {%f890, %f889, %f888, %f887};
	mul.lo.s32 	%r61, %r67, 3;
	shr.s32 	%r62, %r61, 31;
	shr.u32 	%r63, %r62, 30;
	add.s32 	%r64, %r61, %r63;
	shr.s32 	%r65, %r64, 2;
	mul.wide.s32 	%rd43, %r65, 16;
	add.s64 	%rd44, %rd1, %rd43;
	st.global.v4.f32 	[%rd44+-256], {%f886, %f885, %f884, %f883};
	st.global.v4.f32 	[%rd1], {%f882, %f881, %f880, %f879};
	st.global.v4.f32 	[%rd40], {%f878, %f877, %f876, %f875};
	st.global.v4.f32 	[%rd42], {%f874, %f873, %f872, %f871};
	st.global.v4.f32 	[%rd44], {%f870, %f869, %f868, %f867};
	st.global.v4.f32 	[%rd38+-256], {%f866, %f865, %f864, %f863};
	add.s64 	%rd45, %rd38, %rd39;
	st.global.v4.f32 	[%rd45+-256], {%f862, %f861, %f860, %f859};
	add.s64 	%rd46, %rd38, %rd41;
	st.global.v4.f32 	[%rd46+-256], {%f858, %f857, %f856, %f855};
	add.s64 	%rd47, %rd38, %rd43;
	st.global.v4.f32 	[%rd47+-256], {%f854, %f853, %f852, %f851};
	st.global.v4.f32 	[%rd38], {%f899, %f900, %f901, %f902};
	st.global.v4.f32 	[%rd45], {%f903, %f904, %f905, %f906};
	st.global.v4.f32 	[%rd46], {%f907, %f908, %f909, %f910};
	st.global.v4.f32 	[%rd47], {%f911, %f912, %f913, %f914};
	ret;

}
	// .globl	_Z18gemm_256_128x64_16iiiPfS_S_
.visible .entry _Z18gemm_256_128x64_16iiiPfS_S_(
	.param .u32 _Z18gemm_256_128x64_16iiiPfS_S__param_0,
	.param .u32 _Z18gemm_256_128x64_16iiiPfS_S__param_1,
	.param .u32 _Z18gemm_256_128x64_16iiiPfS_S__param_2,
	.param .u64 .ptr .align 1 _Z18gemm_256_128x64_16iiiPfS_S__param_3,
	.param .u64 .ptr .align 1 _Z18gemm_256_128x64_16iiiPfS_S__param_4,
	.param .u64 .ptr .align 1 _Z18gemm_256_128x64_16iiiPfS_S__param_5
)
{
	.reg .pred 	%p<4>;
	.reg .b32 	%r<73>;
	.reg .b32 	%f<859>;
	.reg .b64 	%rd<44>;
	// demoted variable
	.shared .align 4 .b8 _ZZ18gemm_256_128x64_16iiiPfS_S_E4sh_A[16384];
	// demoted variable
	.shared .align 4 .b8 _ZZ18gemm_256_128x64_16iiiPfS_S_E4sh_B[8192];
	ld.param.u32 	%r7, [_Z18gemm_256_128x64_16iiiPfS_S__param_0];
	ld.param.u32 	%r8, [_Z18gemm_256_128x64_16iiiPfS_S__param_2];
	ld.param.u64 	%rd10, [_Z18gemm_256_128x64_16iiiPfS_S__param_3];
	ld.param.u64 	%rd11, [_Z18gemm_256_128x64_16iiiPfS_S__param_4];
	ld.param.u64 	%rd12, [_Z18gemm_256_128x64_16iiiPfS_S__param_5];
	cvta.to.global.u64 	%rd13, %rd12;
	cvta.to.global.u64 	%rd14, %rd11;
	cvta.to.global.u64 	%rd15, %rd10;
	mov.u32 	%r9, %ctaid.y;
	shl.b32 	%r10, %r9, 6;
	mov.u32 	%r11, %ctaid.x;
	shl.b32 	%r12, %r11, 7;
	mov.u32 	%r13, %tid.x;
	shr.u32 	%r14, %r13, 4;
	and.b32  	%r15, %r13, 63;
	shr.u32 	%r16, %r13, 6;
	mul.lo.s32 	%r17, %r7, %r10;
	cvt.s64.s32 	%rd16, %r17;
	cvt.s64.s32 	%rd17, %r12;
	shl.b32 	%r18, %r13, 2;
	and.b32  	%r19, %r18, 60;
	cvt.u64.u32 	%rd18, %r19;
	mul.lo.s32 	%r20, %r7, %r14;
	shl.b32 	%r21, %r20, 2;
	cvt.s64.s32 	%rd19, %r21;
	or.b64  	%rd20, %rd18, %rd17;
	add.s64 	%rd21, %rd20, %rd16;
	add.s64 	%rd22, %rd21, %rd19;
	shl.b64 	%rd23, %rd22, 2;
	add.s64 	%rd1, %rd13, %rd23;
	add.s64 	%rd24, %rd20, %rd18;
	cvt.s64.s32 	%rd25, %r20;
	add.s64 	%rd26, %rd24, %rd25;
	shl.b64 	%rd27, %rd26, 2;
	add.s64 	%rd42, %rd15, %rd27;
	shl.b32 	%r22, %r13, 5;
	mov.u32 	%r23, _ZZ18gemm_256_128x64_16iiiPfS_S_E4sh_A;
	add.s32 	%r24, %r23, %r22;
	ld.global.v4.f32 	{%f98, %f99, %f100, %f101}, [%rd42];
	st.shared.v4.f32 	[%r24], {%f98, %f99, %f100, %f101};
	ld.global.v4.f32 	{%f102, %f103, %f104, %f105}, [%rd42+16];
	st.shared.v4.f32 	[%r24+16], {%f102, %f103, %f104, %f105};
	mul.lo.s32 	%r25, %r8, %r10;
	cvt.s64.s32 	%rd28, %r25;
	shl.b32 	%r26, %r16, 2;
	cvt.u64.u32 	%rd29, %r26;
	or.b64  	%rd30, %rd28, %rd29;
	mul.lo.s32 	%r27, %r8, %r15;
	cvt.s64.s32 	%rd31, %r27;
	add.s64 	%rd32, %rd30, %rd31;
	shl.b64 	%rd33, %rd32, 2;
	add.s64 	%rd43, %rd14, %rd33;
	shl.b32 	%r28, %r13, 3;
	and.b32  	%r29, %r28, 504;
	shl.b32 	%r30, %r16, 10;
	or.b32  	%r31, %r30, %r29;
	mov.u32 	%r32, _ZZ18gemm_256_128x64_16iiiPfS_S_E4sh_B;
	add.s32 	%r33, %r32, %r31;
	ld.global.v2.f32 	{%f106, %f107}, [%rd43];
	st.shared.v2.f32 	[%r33], {%f106, %f107};
	ld.global.v2.f32 	{%f108, %f109}, [%rd43+8];
	st.shared.v2.f32 	[%r33+512], {%f108, %f109};
	setp.lt.s32 	%p1, %r8, 1;
	mov.f32 	%f827, 0f00000000;
	mov.f32 	%f828, %f827;
	mov.f32 	%f829, %f827;
	mov.f32 	%f830, %f827;
	mov.f32 	%f831, %f827;
	mov.f32 	%f832, %f827;
	mov.f32 	%f833, %f827;
	mov.f32 	%f834, %f827;
	mov.f32 	%f835, %f827;
	mov.f32 	%f836, %f827;
	mov.f32 	%f837, %f827;
	mov.f32 	%f838, %f827;
	mov.f32 	%f839, %f827;
	mov.f32 	%f840, %f827;
	mov.f32 	%f841, %f827;
	mov.f32 	%f842, %f827;
	mov.f32 	%f843, %f827;
	mov.f32 	%f844, %f827;
	mov.f32 	%f845, %f827;
	mov.f32 	%f846, %f827;
	mov.f32 	%f847, %f827;
	mov.f32 	%f848, %f827;
	mov.f32 	%f849, %f827;
	mov.f32 	%f850, %f827;
	mov.f32 	%f851, %f827;
	mov.f32 	%f852, %f827;
	mov.f32 	%f853, %f827;
	mov.f32 	%f854, %f827;
	mov.f32 	%f855, %f827;
	mov.f32 	%f856, %f827;
	mov.f32 	%f857, %f827;
	mov.f32 	%f858, %f827;
	@%p1 bra 	$L__BB19_5;
	mov.f32 	%f858, 0f00000000;
	mov.b32 	%r70, 0;
	mov.u32 	%r71, %r70;
	mov.u32 	%r72, %r70;
	mov.f32 	%f857, %f858;
	mov.f32 	%f856, %f858;
	mov.f32 	%f855, %f858;
	mov.f32 	%f854, %f858;
	mov.f32 	%f853, %f858;
	mov.f32 	%f852, %f858;
	mov.f32 	%f851, %f858;
	mov.f32 	%f850, %f858;
	mov.f32 	%f849, %f858;
	mov.f32 	%f848, %f858;
	mov.f32 	%f847, %f858;
	mov.f32 	%f846, %f858;
	mov.f32 	%f845, %f858;
	mov.f32 	%f844, %f858;
	mov.f32 	%f843, %f858;
	mov.f32 	%f842, %f858;
	mov.f32 	%f841, %f858;
	mov.f32 	%f840, %f858;
	mov.f32 	%f839, %f858;
	mov.f32 	%f838, %f858;
	mov.f32 	%f837, %f858;
	mov.f32 	%f836, %f858;
	mov.f32 	%f835, %f858;
	mov.f32 	%f834, %f858;
	mov.f32 	%f833, %f858;
	mov.f32 	%f832, %f858;
	mov.f32 	%f831, %f858;
	mov.f32 	%f830, %f858;
	mov.f32 	%f829, %f858;
	mov.f32 	%f828, %f858;
	mov.f32 	%f827, %f858;
$L__BB19_2:
	ld.param.u32 	%r68, [_Z18gemm_256_128x64_16iiiPfS_S__param_2];
	bar.sync 	0;
	mov.u32 	%r35, %tid.x;
	shl.b32 	%r36, %r35, 2;
	and.b32  	%r37, %r36, 60;
	add.s32 	%r38, %r72, %r37;
	shr.u32 	%r39, %r35, 1;
	and.b32  	%r40, %r39, 504;
	add.s32 	%r41, %r71, %r40;
	shl.b32 	%r42, %r38, 2;
	mov.u32 	%r43, _ZZ18gemm_256_128x64_16iiiPfS_S_E4sh_A;
	add.s32 	%r44, %r43, %r42;
	ld.shared.v4.f32 	{%f111, %f112, %f113, %f114}, [%r44];
	ld.shared.v4.f32 	{%f115, %f116, %f117, %f118}, [%r44+256];
	shl.b32 	%r45, %r41, 2;
	mov.u32 	%r46, _ZZ18gemm_256_128x64_16iiiPfS_S_E4sh_B;
	add.s32 	%r47, %r46, %r45;
	ld.shared.f32 	%f119, [%r47];
	ld.shared.f32 	%f120, [%r47+8];
	ld.shared.f32 	%f121, [%r47+16];
	ld.shared.f32 	%f122, [%r47+24];
	fma.rn.f32 	%f123, %f111, %f119, %f846;
	fma.rn.f32 	%f124, %f111, %f120, %f842;
	fma.rn.f32 	%f125, %f111, %f121, %f838;
	fma.rn.f32 	%f126, %f111, %f122, %f834;
	fma.rn.f32 	%f127, %f115, %f119, %f830;
	fma.rn.f32 	%f128, %f115, %f120, %f847;
	fma.rn.f32 	%f129, %f115, %f121, %f851;
	fma.rn.f32 	%f130, %f115, %f122, %f855;
	fma.rn.f32 	%f131, %f112, %f119, %f845;
	fma.rn.f32 	%f132, %f112, %f120, %f841;
	fma.rn.f32 	%f133, %f112, %f121, %f837;
	fma.rn.f32 	%f134, %f112, %f122, %f833;
	fma.rn.f32 	%f135, %f116, %f119, %f829;
	fma.rn.f32 	%f136, %f116, %f120, %f848;
	fma.rn.f32 	%f137, %f116, %f121, %f852;
	fma.rn.f32 	%f138, %f116, %f122, %f856;
	fma.rn.f32 	%f139, %f113, %f119, %f844;
	fma.rn.f32 	%f140, %f113, %f120, %f840;
	fma.rn.f32 	%f141, %f113, %f121, %f836;
	fma.rn.f32 	%f142, %f113, %f122, %f832;
	fma.rn.f32 	%f143, %f117, %f119, %f828;
	fma.rn.f32 	%f144, %f117, %f120, %f849;
	fma.rn.f32 	%f145, %f117, %f121, %f853;
	fma.rn.f32 	%f146, %f117, %f122, %f857;
	fma.rn.f32 	%f147, %f114, %f119, %f843;
	fma.rn.f32 	%f148, %f114, %f120, %f839;
	fma.rn.f32 	%f149, %f114, %f121, %f835;
	fma.rn.f32 	%f150, %f114, %f122, %f831;
	fma.rn.f32 	%f151, %f118, %f119, %f827;
	fma.rn.f32 	%f152, %f118, %f120, %f850;
	fma.rn.f32 	%f153, %f118, %f121, %f854;
	fma.rn.f32 	%f154, %f118, %f122, %f858;
	ld.shared.v4.f32 	{%f155, %f156, %f157, %f158}, [%r44+512];
	ld.shared.v4.f32 	{%f159, %f160, %f161, %f162}, [%r44+768];
	ld.shared.f32 	%f163, [%r47+4];
	ld.shared.f32 	%f164, [%r47+12];
	ld.shared.f32 	%f165, [%r47+20];
	ld.shared.f32 	%f166, [%r47+28];
	fma.rn.f32 	%f167, %f155, %f163, %f123;
	fma.rn.f32 	%f168, %f155, %f164, %f124;
	fma.rn.f32 	%f169, %f155, %f165, %f125;
	fma.rn.f32 	%f170, %f155, %f166, %f126;
	fma.rn.f32 	%f171, %f159, %f163, %f127;
	fma.rn.f32 	%f172, %f159, %f164, %f128;
	fma.rn.f32 	%f173, %f159, %f165, %f129;
	fma.rn.f32 	%f174, %f159, %f166, %f130;
	fma.rn.f32 	%f175, %f156, %f163, %f131;
	fma.rn.f32 	%f176, %f156, %f164, %f132;
	fma.rn.f32 	%f177, %f156, %f165, %f133;
	fma.rn.f32 	%f178, %f156, %f166, %f134;
	fma.rn.f32 	%f179, %f160, %f163, %f135;
	fma.rn.f32 	%f180, %f160, %f164, %f136;
	fma.rn.f32 	%f181, %f160, %f165, %f137;
	fma.rn.f32 	%f182, %f160, %f166, %f138;
	fma.rn.f32 	%f183, %f157, %f163, %f139;
	fma.rn.f32 	%f184, %f157, %f164, %f140;
	fma.rn.f32 	%f185, %f157, %f165, %f141;
	fma.rn.f32 	%f186, %f157, %f166, %f142;
	fma.rn.f32 	%f187, %f161, %f163, %f143;
	fma.rn.f32 	%f188, %f161, %f164, %f144;
	fma.rn.f32 	%f189, %f161, %f165, %f145;
	fma.rn.f32 	%f190, %f161, %f166, %f146;
	fma.rn.f32 	%f191, %f158, %f163, %f147;
	fma.rn.f32 	%f192, %f158, %f164, %f148;
	fma.rn.f32 	%f193, %f158, %f165, %f149;
	fma.rn.f32 	%f194, %f158, %f166, %f150;
	fma.rn.f32 	%f195, %f162, %f163, %f151;
	fma.rn.f32 	%f196, %f162, %f164, %f152;
	fma.rn.f32 	%f197, %f162, %f165, %f153;
	fma.rn.f32 	%f198, %f162, %f166, %f154;
	ld.shared.v4.f32 	{%f199, %f200, %f201, %f202}, [%r44+1024];
	ld.shared.v4.f32 	{%f203, %f204, %f205, %f206}, [%r44+1280];
	ld.shared.f32 	%f207, [%r47+512];
	ld.shared.f32 	%f208, [%r47+520];
	ld.shared.f32 	%f209, [%r47+528];
	ld.shared.f32 	%f210, [%r47+536];
	fma.rn.f32 	%f211, %f199, %f207, %f167;
	fma.rn.f32 	%f212, %f199, %f208, %f168;
	fma.rn.f32 	%f213, %f199, %f209, %f169;
	fma.rn.f32 	%f214, %f199, %f210, %f170;
	fma.rn.f32 	%f215, %f203, %f207, %f171;
	fma.rn.f32 	%f216, %f203, %f208, %f172;
	fma.rn.f32 	%f217, %f203, %f209, %f173;
	fma.rn.f32 	%f218, %f203, %f210, %f174;
	fma.rn.f32 	%f219, %f200, %f207, %f175;
	fma.rn.f32 	%f220, %f200, %f208, %f176;
	fma.rn.f32 	%f221, %f200, %f209, %f177;
	fma.rn.f32 	%f222, %f200, %f210, %f178;
	fma.rn.f32 	%f223, %f204, %f207, %f179;
	fma.rn.f32 	%f224, %f204, %f208, %f180;
	fma.rn.f32 	%f225, %f204, %f209, %f181;
	fma.rn.f32 	%f226, %f204, %f210, %f182;
	fma.rn.f32 	%f227, %f201, %f207, %f183;
	fma.rn.f32 	%f228, %f201, %f208, %f184;
	fma.rn.f32 	%f229, %f201, %f209, %f185;
	fma.rn.f32 	%f230, %f201, %f210, %f186;
	fma.rn.f32 	%f231, %f205, %f207, %f187;
	fma.rn.f32 	%f232, %f205, %f208, %f188;
	fma.rn.f32 	%f233, %f205, %f209, %f189;
	fma.rn.f32 	%f234, %f205, %f210, %f190;
	fma.rn.f32 	%f235, %f202, %f207, %f191;
	fma.rn.f32 	%f236, %f202, %f208, %f192;
	fma.rn.f32 	%f237, %f202, %f209, %f193;
	fma.rn.f32 	%f238, %f202, %f210, %f194;
	fma.rn.f32 	%f239, %f206, %f207, %f195;
	fma.rn.f32 	%f240, %f206, %f208, %f196;
	fma.rn.f32 	%f241, %f206, %f209, %f197;
	fma.rn.f32 	%f242, %f206, %f210, %f198;
	ld.shared.v4.f32 	{%f243, %f244, %f245, %f246}, [%r44+1536];
	ld.shared.v4.f32 	{%f247, %f248, %f249, %f250}, [%r44+1792];
	ld.shared.f32 	%f251, [%r47+516];
	ld.shared.f32 	%f252, [%r47+524];
	ld.shared.f32 	%f253, [%r47+532];
	ld.shared.f32 	%f254, [%r47+540];
	fma.rn.f32 	%f255, %f243, %f251, %f211;
	fma.rn.f32 	%f256, %f243, %f252, %f212;
	fma.rn.f32 	%f257, %f243, %f253, %f213;
	fma.rn.f32 	%f258, %f243, %f254, %f214;
	fma.rn.f32 	%f259, %f247, %f251, %f215;
	fma.rn.f32 	%f260, %f247, %f252, %f216;
	fma.rn.f32 	%f261, %f247, %f253, %f217;
	fma.rn.f32 	%f262, %f247, %f254, %f218;
	fma.rn.f32 	%f263, %f244, %f251, %f219;
	fma.rn.f32 	%f264, %f244, %f252, %f220;
	fma.rn.f32 	%f265, %f244, %f253, %f221;
	fma.rn.f32 	%f266, %f244, %f254, %f222;
	fma.rn.f32 	%f267, %f248, %f251, %f223;
	fma.rn.f32 	%f268, %f248, %f252, %f224;
	fma.rn.f32 	%f269, %f248, %f253, %f225;
	fma.rn.f32 	%f270, %f248, %f254, %f226;
	fma.rn.f32 	%f271, %f245, %f251, %f227;
	fma.rn.f32 	%f272, %f245, %f252, %f228;
	fma.rn.f32 	%f273, %f245, %f253, %f229;
	fma.rn.f32 	%f274, %f245, %f254, %f230;
	fma.rn.f32 	%f275, %f249, %f251, %f231;
	fma.rn.f32 	%f276, %f249, %f252, %f232;
	fma.rn.f32 	%f277, %f249, %f253, %f233;
	fma.rn.f32 	%f278, %f249, %f254, %f234;
	fma.rn.f32 	%f279, %f246, %f251, %f235;
	fma.rn.f32 	%f280, %f246, %f252, %f236;
	fma.rn.f32 	%f281, %f246, %f253, %f237;
	fma.rn.f32 	%f282, %f246, %f254, %f238;
	fma.rn.f32 	%f283, %f250, %f251, %f239;
	fma.rn.f32 	%f284, %f250, %f252, %f240;
	fma.rn.f32 	%f285, %f250, %f253, %f241;
	fma.rn.f32 	%f286, %f250, %f254, %f242;
	ld.shared.v4.f32 	{%f287, %f288, %f289, %f290}, [%r44+2048];
	ld.shared.v4.f32 	{%f291, %f292, %f293, %f294}, [%r44+2304];
	ld.shared.f32 	%f295, [%r47+1024];
	ld.shared.f32 	%f296, [%r47+1032];
	ld.shared.f32 	%f297, [%r47+1040];
	ld.shared.f32 	%f298, [%r47+1048];
	fma.rn.f32 	%f299, %f287, %f295, %f255;
	fma.rn.f32 	%f300, %f287, %f296, %f256;
	fma.rn.f32 	%f301, %f287, %f297, %f257;
	fma.rn.f32 	%f302, %f287, %f298, %f258;
	fma.rn.f32 	%f303, %f291, %f295, %f259;
	fma.rn.f32 	%f304, %f291, %f296, %f260;
	fma.rn.f32 	%f305, %f291, %f297, %f261;
	fma.rn.f32 	%f306, %f291, %f298, %f262;
	fma.rn.f32 	%f307, %f288, %f295, %f263;
	fma.rn.f32 	%f308, %f288, %f296, %f264;
	fma.rn.f32 	%f309, %f288, %f297, %f265;
	fma.rn.f32 	%f310, %f288, %f298, %f266;
	fma.rn.f32 	%f311, %f292, %f295, %f267;
	fma.rn.f32 	%f312, %f292, %f296, %f268;
	fma.rn.f32 	%f313, %f292, %f297, %f269;
	fma.rn.f32 	%f314, %f292, %f298, %f270;
	fma.rn.f32 	%f315, %f289, %f295, %f271;
	fma.rn.f32 	%f316, %f289, %f296, %f272;
	fma.rn.f32 	%f317, %f289, %f297, %f273;
	fma.rn.f32 	%f318, %f289, %f298, %f274;
	fma.rn.f32 	%f319, %f293, %f295, %f275;
	fma.rn.f32 	%f320, %f293, %f296, %f276;
	fma.rn.f32 	%f321, %f293, %f297, %f277;
	fma.rn.f32 	%f322, %f293, %f298, %f278;
	fma.rn.f32 	%f323, %f290, %f295, %f279;
	fma.rn.f32 	%f324, %f290, %f296, %f280;
	fma.rn.f32 	%f325, %f290, %f297, %f281;
	fma.rn.f32 	%f326, %f290, %f298, %f282;
	fma.rn.f32 	%f327, %f294, %f295, %f283;
	fma.rn.f32 	%f328, %f294, %f296, %f284;
	fma.rn.f32 	%f329, %f294, %f297, %f285;
	fma.rn.f32 	%f330, %f294, %f298, %f286;
	ld.shared.v4.f32 	{%f331, %f332, %f333, %f334}, [%r44+2560];
	ld.shared.v4.f32 	{%f335, %f336, %f337, %f338}, [%r44+2816];
	ld.shared.f32 	%f339, [%r47+1028];
	ld.shared.f32 	%f340, [%r47+1036];
	ld.shared.f32 	%f341, [%r47+1044];
	ld.shared.f32 	%f342, [%r47+1052];
	fma.rn.f32 	%f343, %f331, %f339, %f299;
	fma.rn.f32 	%f344, %f331, %f340, %f300;
	fma.rn.f32 	%f345, %f331, %f341, %f301;
	fma.rn.f32 	%f346, %f331, %f342, %f302;
	fma.rn.f32 	%f347, %f335, %f339, %f303;
	fma.rn.f32 	%f348, %f335, %f340, %f304;
	fma.rn.f32 	%f349, %f335, %f341, %f305;
	fma.rn.f32 	%f350, %f335, %f342, %f306;
	fma.rn.f32 	%f351, %f332, %f339, %f307;
	fma.rn.f32 	%f352, %f332, %f340, %f308;
	fma.rn.f32 	%f353, %f332, %f341, %f309;
	fma.rn.f32 	%f354, %f332, %f342, %f310;
	fma.rn.f32 	%f355, %f336, %f339, %f311;
	fma.rn.f32 	%f356, %f336, %f340, %f312;
	fma.rn.f32 	%f357, %f336, %f341, %f313;
	fma.rn.f32 	%f358, %f336, %f342, %f314;
	fma.rn.f32 	%f359, %f333, %f339, %f315;
	fma.rn.f32 	%f360, %f333, %f340, %f316;
	fma.rn.f32 	%f361, %f333, %f341, %f317;
	fma.rn.f32 	%f362, %f333, %f342, %f318;
	fma.rn.f32 	%f363, %f337, %f339, %f319;
	fma.rn.f32 	%f364, %f337, %f340, %f320;
	fma.rn.f32 	%f365, %f337, %f341, %f321;
	fma.rn.f32 	%f366, %f337, %f342, %f322;
	fma.rn.f32 	%f367, %f334, %f339, %f323;
	fma.rn.f32 	%f368, %f334, %f340, %f324;
	fma.rn.f32 	%f369, %f334, %f341, %f325;
	fma.rn.f32 	%f370, %f334, %f342, %f326;
	fma.rn.f32 	%f371, %f338, %f339, %f327;
	fma.rn.f32 	%f372, %f338, %f340, %f328;
	fma.rn.f32 	%f373, %f338, %f341, %f329;
	fma.rn.f32 	%f374, %f338, %f342, %f330;
	ld.shared.v4.f32 	{%f375, %f376, %f377, %f378}, [%r44+3072];
	ld.shared.v4.f32 	{%f379, %f380, %f381, %f382}, [%r44+3328];
	ld.shared.f32 	%f383, [%r47+1536];
	ld.shared.f32 	%f384, [%r47+1544];
	ld.shared.f32 	%f385, [%r47+1552];
	ld.shared.f32 	%f386, [%r47+1560];
	fma.rn.f32 	%f387, %f375, %f383, %f343;
	fma.rn.f32 	%f388, %f375, %f384, %f344;
	fma.rn.f32 	%f389, %f375, %f385, %f345;
	fma.rn.f32 	%f390, %f375, %f386, %f346;
	fma.rn.f32 	%f391, %f379, %f383, %f347;
	fma.rn.f32 	%f392, %f379, %f384, %f348;
	fma.rn.f32 	%f393, %f379, %f385, %f349;
	fma.rn.f32 	%f394, %f379, %f386, %f350;
	fma.rn.f32 	%f395, %f376, %f383, %f351;
	fma.rn.f32 	%f396, %f376, %f384, %f352;
	fma.rn.f32 	%f397, %f376, %f385, %f353;
	fma.rn.f32 	%f398, %f376, %f386, %f354;
	fma.rn.f32 	%f399, %f380, %f383, %f355;
	fma.rn.f32 	%f400, %f380, %f384, %f356;
	fma.rn.f32 	%f401, %f380, %f385, %f357;
	fma.rn.f32 	%f402, %f380, %f386, %f358;
	fma.rn.f32 	%f403, %f377, %f383, %f359;
	fma.rn.f32 	%f404, %f377, %f384, %f360;
	fma.rn.f32 	%f405, %f377, %f385, %f361;
	fma.rn.f32 	%f406, %f377, %f386, %f362;
	fma.rn.f32 	%f407, %f381, %f383, %f363;
	fma.rn.f32 	%f408, %f381, %f384, %f364;
	fma.rn.f32 	%f409, %f381, %f385, %f365;
	fma.rn.f32 	%f410, %f381, %f386, %f366;
	fma.rn.f32 	%f411, %f378, %f383, %f367;
	fma.rn.f32 	%f412, %f378, %f384, %f368;
	fma.rn.f32 	%f413, %f378, %f385, %f369;
	fma.rn.f32 	%f414, %f378, %f386, %f370;
	fma.rn.f32 	%f415, %f382, %f383, %f371;
	fma.rn.f32 	%f416, %f382, %f384, %f372;
	fma.rn.f32 	%f417, %f382, %f385, %f373;
	fma.rn.f32 	%f418, %f382, %f386, %f374;
	ld.shared.v4.f32 	{%f419, %f420, %f421, %f422}, [%r44+3584];
	ld.shared.v4.f32 	{%f423, %f424, %f425, %f426}, [%r44+3840];
	ld.shared.f32 	%f427, [%r47+1540];
	ld.shared.f32 	%f428, [%r47+1548];
	ld.shared.f32 	%f429, [%r47+1556];
	ld.shared.f32 	%f430, [%r47+1564];
	fma.rn.f32 	%f431, %f419, %f427, %f387;
	fma.rn.f32 	%f432, %f419, %f428, %f388;
	fma.rn.f32 	%f433, %f419, %f429, %f389;
	fma.rn.f32 	%f434, %f419, %f430, %f390;
	fma.rn.f32 	%f435, %f423, %f427, %f391;
	fma.rn.f32 	%f436, %f423, %f428, %f392;
	fma.rn.f32 	%f437, %f423, %f429, %f393;
	fma.rn.f32 	%f438, %f423, %f430, %f394;
	fma.rn.f32 	%f439, %f420, %f427, %f395;
	fma.rn.f32 	%f440, %f420, %f428, %f396;
	fma.rn.f32 	%f441, %f420, %f429, %f397;
	fma.rn.f32 	%f442, %f420, %f430, %f398;
	fma.rn.f32 	%f443, %f424, %f427, %f399;
	fma.rn.f32 	%f444, %f424, %f428, %f400;
	fma.rn.f32 	%f445, %f424, %f429, %f401;
	fma.rn.f32 	%f446, %f424, %f430, %f402;
	fma.rn.f32 	%f447, %f421, %f427, %f403;
	fma.rn.f32 	%f448, %f421, %f428, %f404;
	fma.rn.f32 	%f449, %f421, %f429, %f405;
	fma.rn.f32 	%f450, %f421, %f430, %f406;
	fma.rn.f32 	%f451, %f425, %f427, %f407;
	fma.rn.f32 	%f452, %f425, %f428, %f408;
	fma.rn.f32 	%f453, %f425, %f429, %f409;
	fma.rn.f32 	%f454, %f425, %f430, %f410;
	fma.rn.f32 	%f455, %f422, %f427, %f411;
	fma.rn.f32 	%f456, %f422, %f428, %f412;
	fma.rn.f32 	%f457, %f422, %f429, %f413;
	fma.rn.f32 	%f458, %f422, %f430, %f414;
	fma.rn.f32 	%f459, %f426, %f427, %f415;
	fma.rn.f32 	%f460, %f426, %f428, %f416;
	fma.rn.f32 	%f461, %f426, %f429, %f417;
	fma.rn.f32 	%f462, %f426, %f430, %f418;
	ld.shared.v4.f32 	{%f463, %f464, %f465, %f466}, [%r44+4096];
	ld.shared.v4.f32 	{%f467, %f468, %f469, %f470}, [%r44+4352];
	ld.shared.f32 	%f471, [%r47+2048];
	ld.shared.f32 	%f472, [%r47+2056];
	ld.shared.f32 	%f473, [%r47+2064];
	ld.shared.f32 	%f474, [%r47+2072];
	fma.rn.f32 	%f475, %f463, %f471, %f431;
	fma.rn.f32 	%f476, %f463, %f472, %f432;
	fma.rn.f32 	%f477, %f463, %f473, %f433;
	fma.rn.f32 	%f478, %f463, %f474, %f434;
	fma.rn.f32 	%f479, %f467, %f471, %f435;
	fma.rn.f32 	%f480, %f467, %f472, %f436;
	fma.rn.f32 	%f481, %f467, %f473, %f437;
	fma.rn.f32 	%f482, %f467, %f474, %f438;
	fma.rn.f32 	%f483, %f464, %f471, %f439;
	fma.rn.f32 	%f484, %f464, %f472, %f440;
	fma.rn.f32 	%f485, %f464, %f473, %f441;
	fma.rn.f32 	%f486, %f464, %f474, %f442;
	fma.rn.f32 	%f487, %f468, %f471, %f443;
	fma.rn.f32 	%f488, %f468, %f472, %f444;
	fma.rn.f32 	%f489, %f468, %f473, %f445;
	fma.rn.f32 	%f490, %f468, %f474, %f446;
	fma.rn.f32 	%f491, %f465, %f471, %f447;
	fma.rn.f32 	%f492, %f465, %f472, %f448;
	fma.rn.f32 	%f493, %f465, %f473, %f449;
	fma.rn.f32 	%f494, %f465, %f474, %f450;
	fma.rn.f32 	%f495, %f469, %f471, %f451;
	fma.rn.f32 	%f496, %f469, %f472, %f452;
	fma.rn.f32 	%f497, %f469, %f473, %f453;
	fma.rn.f32 	%f498, %f469, %f474, %f454;
	fma.rn.f32 	%f499, %f466, %f471, %f455;
	fma.rn.f32 	%f500, %f466, %f472, %f456;
	fma.rn.f32 	%f501, %f466, %f473, %f457;
	fma.rn.f32 	%f502, %f466, %f474, %f458;
	fma.rn.f32 	%f503, %f470, %f471, %f459;
	fma.rn.f32 	%f504, %f470, %f472, %f460;
	fma.rn.f32 	%f505, %f470, %f473, %f461;
	fma.rn.f32 	%f506, %f470, %f474, %f462;
	ld.shared.v4.f32 	{%f507, %f508, %f509, %f510}, [%r44+4608];
	ld.shared.v4.f32 	{%f511, %f512, %f513, %f514}, [%r44+4864];
	ld.shared.f32 	%f515, [%r47+2052];
	ld.shared.f32 	%f516, [%r47+2060];
	ld.shared.f32 	%f517, [%r47+2068];
	ld.shared.f32 	%f518, [%r47+2076];
	fma.rn.f32 	%f519, %f507, %f515, %f475;
	fma.rn.f32 	%f520, %f507, %f516, %f476;
	fma.rn.f32 	%f521, %f507, %f517, %f477;
	fma.rn.f32 	%f522, %f507, %f518, %f478;
	fma.rn.f32 	%f523, %f511, %f515, %f479;
	fma.rn.f32 	%f524, %f511, %f516, %f480;
	fma.rn.f32 	%f525, %f511, %f517, %f481;
	fma.rn.f32 	%f526, %f511, %f518, %f482;
	fma.rn.f32 	%f527, %f508, %f515, %f483;
	fma.rn.f32 	%f528, %f508, %f516, %f484;
	fma.rn.f32 	%f529, %f508, %f517, %f485;
	fma.rn.f32 	%f530, %f508, %f518, %f486;
	fma.rn.f32 	%f531, %f512, %f515, %f487;
	fma.rn.f32 	%f532, %f512, %f516, %f488;
	fma.rn.f32 	%f533, %f512, %f517, %f489;
	fma.rn.f32 	%f534, %f512, %f518, %f490;
	fma.rn.f32 	%f535, %f509, %f515, %f491;
	fma.rn.f32 	%f536, %f509, %f516, %f492;
	fma.rn.f32 	%f537, %f509, %f517, %f493;
	fma.rn.f32 	%f538, %f509, %f518, %f494;
	fma.rn.f32 	%f539, %f513, %f515, %f495;
	fma.rn.f32 	%f540, %f513, %f516, %f496;
	fma.rn.f32 	%f541, %f513, %f517, %f497;
	fma.rn.f32 	%f542, %f513, %f518, %f498;
	fma.rn.f32 	%f543, %f510, %f515, %f499;
	fma.rn.f32 	%f544, %f510, %f516, %f500;
	fma.rn.f32 	%f545, %f510, %f517, %f501;
	fma.rn.f32 	%f546, %f510, %f518, %f502;
	fma.rn.f32 	%f547, %f514, %f515, %f503;
	fma.rn.f32 	%f548, %f514, %f516, %f504;
	fma.rn.f32 	%f549, %f514, %f517, %f505;
	fma.rn.f32 	%f550, %f514, %f518, %f506;
	ld.shared.v4.f32 	{%f551, %f552, %f553, %f554}, [%r44+5120];
	ld.shared.v4.f32 	{%f555, %f556, %f557, %f558}, [%r44+5376];
	ld.shared.f32 	%f559, [%r47+2560];
	ld.shared.f32 	%f560, [%r47+2568];
	ld.shared.f32 	%f561, [%r47+2576];
	ld.shared.f32 	%f562, [%r47+2584];
	fma.rn.f32 	%f563, %f551, %f559, %f519;
	fma.rn.f32 	%f564, %f551, %f560, %f520;
	fma.rn.f32 	%f565, %f551, %f561, %f521;
	fma.rn.f32 	%f566, %f551, %f562, %f522;
	fma.rn.f32 	%f567, %f555, %f559, %f523;
	fma.rn.f32 	%f568, %f555, %f560, %f524;
	fma.rn.f32 	%f569, %f555, %f561, %f525;
	fma.rn.f32 	%f570, %f555, %f562, %f526;
	fma.rn.f32 	%f571, %f552, %f559, %f527;
	fma.rn.f32 	%f572, %f552, %f560, %f528;
	fma.rn.f32 	%f573, %f552, %f561, %f529;
	fma.rn.f32 	%f574, %f552, %f562, %f530;
	fma.rn.f32 	%f575, %f556, %f559, %f531;
	fma.rn.f32 	%f576, %f556, %f560, %f532;
	fma.rn.f32 	%f577, %f556, %f561, %f533;
	fma.rn.f32 	%f578, %f556, %f562, %f534;
	fma.rn.f32 	%f579, %f553, %f559, %f535;
	fma.rn.f32 	%f580, %f553, %f560, %f536;
	fma.rn.f32 	%f581, %f553, %f561, %f537;
	fma.rn.f32 	%f582, %f553, %f562, %f538;
	fma.rn.f32 	%f583, %f557, %f559, %f539;
	fma.rn.f32 	%f584, %f557, %f560, %f540;
	fma.rn.f32 	%f585, %f557, %f561, %f541;
	fma.rn.f32 	%f586, %f557, %f562, %f542;
	fma.rn.f32 	%f587, %f554, %f559, %f543;
	fma.rn.f32 	%f588, %f554, %f560, %f544;
	fma.rn.f32 	%f589, %f554, %f561, %f545;
	fma.rn.f32 	%f590, %f554, %f562, %f546;
	fma.rn.f32 	%f591, %f558, %f559, %f547;
	fma.rn.f32 	%f592, %f558, %f560, %f548;
	fma.rn.f32 	%f593, %f558, %f561, %f549;
	fma.rn.f32 	%f594, %f558, %f562, %f550;
	ld.shared.v4.f32 	{%f595, %f596, %f597, %f598}, [%r44+5632];
	ld.shared.v4.f32 	{%f599, %f600, %f601, %f602}, [%r44+5888];
	ld.shared.f32 	%f603, [%r47+2564];
	ld.shared.f32 	%f604, [%r47+2572];
	ld.shared.f32 	%f605, [%r47+2580];
	ld.shared.f32 	%f606, [%r47+2588];
	fma.rn.f32 	%f607, %f595, %f603, %f563;
	fma.rn.f32 	%f608, %f595, %f604, %f564;
	fma.rn.f32 	%f609, %f595, %f605, %f565;
	fma.rn.f32 	%f610, %f595, %f606, %f566;
	fma.rn.f32 	%f611, %f599, %f603, %f567;
	fma.rn.f32 	%f612, %f599, %f604, %f568;
	fma.rn.f32 	%f613, %f599, %f605, %f569;
	fma.rn.f32 	%f614, %f599, %f606, %f570;
	fma.rn.f32 	%f615, %f596, %f603, %f571;
	fma.rn.f32 	%f616, %f596, %f604, %f572;
	fma.rn.f32 	%f617, %f596, %f605, %f573;
	fma.rn.f32 	%f618, %f596, %f606, %f574;
	fma.rn.f32 	%f619, %f600, %f603, %f575;
	fma.rn.f32 	%f620, %f600, %f604, %f576;
	fma.rn.f32 	%f621, %f600, %f605, %f577;
	fma.rn.f32 	%f622, %f600, %f606, %f578;
	fma.rn.f32 	%f623, %f597, %f603, %f579;
	fma.rn.f32 	%f624, %f597, %f604, %f580;
	fma.rn.f32 	%f625, %f597, %f605, %f581;
	fma.rn.f32 	%f626, %f597, %f606, %f582;
	fma.rn.f32 	%f627, %f601, %f603, %f583;
	fma.rn.f32 	%f628, %f601, %f604, %f584;
	fma.rn.f32 	%f629, %f601, %f605, %f585;
	fma.rn.f32 	%f630, %f601, %f606, %f586;
	fma.rn.f32 	%f631, %f598, %f603, %f587;
	fma.rn.f32 	%f632, %f598, %f604, %f588;
	fma.rn.f32 	%f633, %f598, %f605, %f589;
	fma.rn.f32 	%f634, %f598, %f606, %f590;
	fma.rn.f32 	%f635, %f602, %f603, %f591;
	fma.rn.f32 	%f636, %f602, %f604, %f592;
	fma.rn.f32 	%f637, %f602, %f605, %f593;
	fma.rn.f32 	%f638, %f602, %f606, %f594;
	ld.shared.v4.f32 	{%f639, %f640, %f641, %f642}, [%r44+6144];
	ld.shared.v4.f32 	{%f643, %f644, %f645, %f646}, [%r44+6400];
	ld.shared.f32 	%f647, [%r47+3072];
	ld.shared.f32 	%f648, [%r47+3080];
	ld.shared.f32 	%f649, [%r47+3088];
	ld.shared.f32 	%f650, [%r47+3096];
	fma.rn.f32 	%f651, %f639, %f647, %f607;
	fma.rn.f32 	%f652, %f639, %f648, %f608;
	fma.rn.f32 	%f653, %f639, %f649, %f609;
	fma.rn.f32 	%f654, %f639, %f650, %f610;
	fma.rn.f32 	%f655, %f643, %f647, %f611;
	fma.rn.f32 	%f656, %f643, %f648, %f612;
	fma.rn.f32 	%f657, %f643, %f649, %f613;
	fma.rn.f32 	%f658, %f643, %f650, %f614;
	fma.rn.f32 	%f659, %f640, %f647, %f615;
	fma.rn.f32 	%f660, %f640, %f648, %f616;
	fma.rn.f32 	%f661, %f640, %f649, %f617;
	fma.rn.f32 	%f662, %f640, %f650, %f618;
	fma.rn.f32 	%f663, %f644, %f647, %f619;
	fma.rn.f32 	%f664, %f644, %f648, %f620;
	fma.rn.f32 	%f665, %f644, %f649, %f621;
	fma.rn.f32 	%f666, %f644, %f650, %f622;
	fma.rn.f32 	%f667, %f641, %f647, %f623;
	fma.rn.f32 	%f668, %f641, %f648, %f624;
	fma.rn.f32 	%f669, %f641, %f649, %f625;
	fma.rn.f32 	%f670, %f641, %f650, %f626;
	fma.rn.f32 	%f671, %f645, %f647, %f627;
	fma.rn.f32 	%f672, %f645, %f648, %f628;
	fma.rn.f32 	%f673, %f645, %f649, %f629;
	fma.rn.f32 	%f674, %f645, %f650, %f630;
	fma.rn.f32 	%f675, %f642, %f647, %f631;
	fma.rn.f32 	%f676, %f642, %f648, %f632;
	fma.rn.f32 	%f677, %f642, %f649, %f633;
	fma.rn.f32 	%f678, %f642, %f650, %f634;
	fma.rn.f32 	%f679, %f646, %f647, %f635;
	fma.rn.f32 	%f680, %f646, %f648, %f636;
	fma.rn.f32 	%f681, %f646, %f649, %f637;
	fma.rn.f32 	%f682, %f646, %f650, %f638;
	ld.shared.v4.f32 	{%f683, %f684, %f685, %f686}, [%r44+6656];
	ld.shared.v4.f32 	{%f687, %f688, %f689, %f690}, [%r44+6912];
	ld.shared.f32 	%f691, [%r47+3076];
	ld.shared.f32 	%f692, [%r47+3084];
	ld.shared.f32 	%f693, [%r47+3092];
	ld.shared.f32 	%f694, [%r47+3100];
	fma.rn.f32 	%f695, %f683, %f691, %f651;
	fma.rn.f32 	%f696, %f683, %f692, %f652;
	fma.rn.f32 	%f697, %f683, %f693, %f653;
	fma.rn.f32 	%f698, %f683, %f694, %f654;
	fma.rn.f32 	%f699, %f687, %f691, %f655;
	fma.rn.f32 	%f700, %f687, %f692, %f656;
	fma.rn.f32 	%f701, %f687, %f693, %f657;
	fma.rn.f32 	%f702, %f687, %f694, %f658;
	fma.rn.f32 	%f703, %f684, %f691, %f659;
	fma.rn.f32 	%f704, %f684, %f692, %f660;
	fma.rn.f32 	%f705, %f684, %f693, %f661;
	fma.rn.f32 	%f706, %f684, %f694, %f662;
	fma.rn.f32 	%f707, %f688, %f691, %f663;
	fma.rn.f32 	%f708, %f688, %f692, %f664;
	fma.rn.f32 	%f709, %f688, %f693, %f665;
	fma.rn.f32 	%f710, %f688, %f694, %f666;
	fma.rn.f32 	%f711, %f685, %f691, %f667;
	fma.rn.f32 	%f712, %f685, %f692, %f668;
	fma.rn.f32 	%f713, %f685, %f693, %f669;
	fma.rn.f32 	%f714, %f685, %f694, %f670;
	fma.rn.f32 	%f715, %f689, %f691, %f671;
	fma.rn.f32 	%f716, %f689, %f692, %f672;
	fma.rn.f32 	%f717, %f689, %f693, %f673;
	fma.rn.f32 	%f718, %f689, %f694, %f674;
	fma.rn.f32 	%f719, %f686, %f691, %f675;
	fma.rn.f32 	%f720, %f686, %f692, %f676;
	fma.rn.f32 	%f721, %f686, %f693, %f677;
	fma.rn.f32 	%f722, %f686, %f694, %f678;
	fma.rn.f32 	%f723, %f690, %f691, %f679;
	fma.rn.f32 	%f724, %f690, %f692, %f680;
	fma.rn.f32 	%f725, %f690, %f693, %f681;
	fma.rn.f32 	%f726, %f690, %f694, %f682;
	ld.shared.v4.f32 	{%f727, %f728, %f729, %f730}, [%r44+7168];
	ld.shared.v4.f32 	{%f731, %f732, %f733, %f734}, [%r44+7424];
	ld.shared.f32 	%f735, [%r47+3584];
	ld.shared.f32 	%f736, [%r47+3592];
	ld.shared.f32 	%f737, [%r47+3600];
	ld.shared.f32 	%f738, [%r47+3608];
	fma.rn.f32 	%f739, %f727, %f735, %f695;
	fma.rn.f32 	%f740, %f727, %f736, %f696;
	fma.rn.f32 	%f741, %f727, %f737, %f697;
	fma.rn.f32 	%f742, %f727, %f738, %f698;
	fma.rn.f32 	%f743, %f731, %f735, %f699;
	fma.rn.f32 	%f744, %f731, %f736, %f700;
	fma.rn.f32 	%f745, %f731, %f737, %f701;
	fma.rn.f32 	%f746, %f731, %f738, %f702;
	fma.rn.f32 	%f747, %f728, %f735, %f703;
	fma.rn.f32 	%f748, %f728, %f736, %f704;
	fma.rn.f32 	%f749, %f728, %f737, %f705;
	fma.rn.f32 	%f750, %f728, %f738, %f706;
	fma.rn.f32 	%f751, %f732, %f735, %f707;
	fma.rn.f32 	%f752, %f732, %f736, %f708;
	fma.rn.f32 	%f753, %f732, %f737, %f709;
	fma.rn.f32 	%f754, %f732, %f738, %f710;
	fma.rn.f32 	%f755, %f729, %f735, %f711;
	fma.rn.f32 	%f756, %f729, %f736, %f712;
	fma.rn.f32 	%f757, %f729, %f737, %f713;
	fma.rn.f32 	%f758, %f729, %f738, %f714;
	fma.rn.f32 	%f759, %f733, %f735, %f715;
	fma.rn.f32 	%f760, %f733, %f736, %f716;
	fma.rn.f32 	%f761, %f733, %f737, %f717;
	fma.rn.f32 	%f762, %f733, %f738, %f718;
	fma.rn.f32 	%f763, %f730, %f735, %f719;
	fma.rn.f32 	%f764, %f730, %f736, %f720;
	fma.rn.f32 	%f765, %f730, %f737, %f721;
	fma.rn.f32 	%f766, %f730, %f738, %f722;
	fma.rn.f32 	%f767, %f734, %f735, %f723;
	fma.rn.f32 	%f768, %f734, %f736, %f724;
	fma.rn.f32 	%f769, %f734, %f737, %f725;
	fma.rn.f32 	%f770, %f734, %f738, %f726;
	ld.shared.v4.f32 	{%f771, %f772, %f773, %f774}, [%r44+7680];
	ld.shared.v4.f32 	{%f775, %f776, %f777, %f778}, [%r44+7936];
	ld.shared.f32 	%f779, [%r47+3588];
	ld.shared.f32 	%f780, [%r47+3596];
	ld.shared.f32 	%f781, [%r47+3604];
	ld.shared.f32 	%f782, [%r47+3612];
	fma.rn.f32 	%f846, %f771, %f779, %f739;
	fma.rn.f32 	%f842, %f771, %f780, %f740;
	fma.rn.f32 	%f838, %f771, %f781, %f741;
	fma.rn.f32 	%f834, %f771, %f782, %f742;
	fma.rn.f32 	%f830, %f775, %f779, %f743;
	fma.rn.f32 	%f847, %f775, %f780, %f744;
	fma.rn.f32 	%f851, %f775, %f781, %f745;
	fma.rn.f32 	%f855, %f775, %f782, %f746;
	fma.rn.f32 	%f845, %f772, %f779, %f747;
	fma.rn.f32 	%f841, %f772, %f780, %f748;
	fma.rn.f32 	%f837, %f772, %f781, %f749;
	fma.rn.f32 	%f833, %f772, %f782, %f750;
	fma.rn.f32 	%f829, %f776, %f779, %f751;
	fma.rn.f32 	%f848, %f776, %f780, %f752;
	fma.rn.f32 	%f852, %f776, %f781, %f753;
	fma.rn.f32 	%f856, %f776, %f782, %f754;
	fma.rn.f32 	%f844, %f773, %f779, %f755;
	fma.rn.f32 	%f840, %f773, %f780, %f756;
	fma.rn.f32 	%f836, %f773, %f781, %f757;
	fma.rn.f32 	%f832, %f773, %f782, %f758;
	fma.rn.f32 	%f828, %f777, %f779, %f759;
	fma.rn.f32 	%f849, %f777, %f780, %f760;
	fma.rn.f32 	%f853, %f777, %f781, %f761;
	fma.rn.f32 	%f857, %f777, %f782, %f762;
	fma.rn.f32 	%f843, %f774, %f779, %f763;
	fma.rn.f32 	%f839, %f774, %f780, %f764;
	fma.rn.f32 	%f835, %f774, %f781, %f765;
	fma.rn.f32 	%f831, %f774, %f782, %f766;
	fma.rn.f32 	%f827, %f778, %f779, %f767;
	fma.rn.f32 	%f850, %f778, %f780, %f768;
	fma.rn.f32 	%f854, %f778, %f781, %f769;
	fma.rn.f32 	%f858, %f778, %f782, %f770;
	xor.b32  	%r72, %r72, 2048;
	xor.b32  	%r71, %r71, 1024;
	add.s32 	%r70, %r70, 16;
	setp.ge.s32 	%p2, %r70, %r68;
	@%p2 bra 	$L__BB19_4;
	ld.param.u32 	%r66, [_Z18gemm_256_128x64_16iiiPfS_S__param_0];
	shl.b32 	%r48, %r66, 2;
	mul.wide.s32 	%rd34, %r48, 16;
	add.s64 	%rd42, %rd42, %rd34;
	shl.b32 	%r50, %r35, 5;
	mov.u32 	%r51, _ZZ18gemm_256_128x64_16iiiPfS_S_E4sh_A;
	add.s32 	%r52, %r51, %r50;
	shl.b32 	%r53, %r72, 2;
	add.s32 	%r54, %r52, %r53;
	ld.global.v4.f32 	{%f783, %f784, %f785, %f786}, [%rd42];
	st.shared.v4.f32 	[%r54], {%f783, %f784, %f785, %f786};
	ld.global.v4.f32 	{%f787, %f788, %f789, %f790}, [%rd42+16];
	st.shared.v4.f32 	[%r54+16], {%f787, %f788, %f789, %f790};
	add.s64 	%rd7, %rd43, 64;
	shl.b32 	%r55, %r71, 2;
	shl.b32 	%r56, %r35, 3;
	and.b32  	%r57, %r56, 504;
	shl.b32 	%r58, %r35, 4;
	and.b32  	%r59, %r58, 15360;
	or.b32  	%r60, %r59, %r57;
	mov.u32 	%r61, _ZZ18gemm_256_128x64_16iiiPfS_S_E4sh_B;
	add.s32 	%r62, %r61, %r60;
	add.s32 	%r63, %r62, %r55;
	ld.global.v2.f32 	{%f791, %f792}, [%rd43+64];
	st.shared.v2.f32 	[%r63], {%f791, %f792};
	ld.global.v2.f32 	{%f793, %f794}, [%rd43+72];
	st.shared.v2.f32 	[%r63+512], {%f793, %f794};
	mov.u64 	%rd43, %rd7;
$L__BB19_4:
	ld.param.u32 	%r69, [_Z18gemm_256_128x64_16iiiPfS_S__param_2];
	setp.lt.s32 	%p3, %r70, %r69;
	@%p3 bra 	$L__BB19_2;
$L__BB19_5:
	ld.param.u32 	%r67, [_Z18gemm_256_128x64_16iiiPfS_S__param_0];
	shr.s32 	%r64, %r67, 2;
	shr.s32 	%r65, %r67, 1;
	st.global.v4.f32 	[%rd1], {%f846, %f845, %f844, %f843};
	mul.wide.s32 	%rd35, %r64, 16;
	add.s64 	%rd36, %rd1, %rd35;
	st.global.v4.f32 	[%rd36], {%f842, %f841, %f840, %f839};
	mul.wide.s32 	%rd37, %r65, 16;
	add.s64 	%rd38, %rd1, %rd37;
	st.global.v4.f32 	[%rd38], {%f838, %f837, %f836, %f835};
	add.s64 	%rd39, %rd38, %rd35;
	st.global.v4.f32 	[%rd39], {%f834, %f833, %f832, %f831};
	st.global.v4.f32 	[%rd1+256], {%f830, %f829, %f828, %f827};
	st.global.v4.f32 	[%rd36+256], {%f847, %f848, %f849, %f850};
	st.global.v4.f32 	[%rd38+256], {%f851, %f852, %f853, %f854};
	st.global.v4.f32 	[%rd39+256], {%f855, %f856, %f857, %f858};
	ret;

}
	// .globl	_Z15gemm_256_128x64iiiPfS_S_
.visible .entry _Z15gemm_256_128x64iiiPfS_S_(
	.param .u32 _Z15gemm_256_128x64iiiPfS_S__param_0,
	.param .u32 _Z15gemm_256_128x64iiiPfS_S__param_1,
	.param .u32 _Z15gemm_256_128x64iiiPfS_S__param_2,
	.param .u64 .ptr .align 1 _Z15gemm_256_128x64iiiPfS_S__param_3,
	.param .u64 .ptr .align 1 _Z15gemm_256_128x64iiiPfS_S__param_4,
	.param .u64 .ptr .align 1 _Z15gemm_256_128x64iiiPfS_S__param_5
)
{
	.reg .pred 	%p<4>;
	.reg .b32 	%r<68>;
	.reg .b32 	%f<525>;
	.reg .b64 	%rd<48>;
	// demoted variable
	.shared .align 4 .b8 _ZZ15gemm_256_128x64iiiPfS_S_E4sh_A[8192];
	// demoted variable
	.shared .align 4 .b8 _ZZ15gemm_256_128x64iiiPfS_S_E4sh_B[4096];
	ld.param.u32 	%r10, [_Z15gemm_256_128x64iiiPfS_S__param_0];
	ld.param.u32 	%r11, [_Z15gemm_256_128x64iiiPfS_S__param_2];
	ld.param.u64 	%rd12, [_Z15gemm_256_128x64iiiPfS_S__param_3];
	ld.param.u64 	%rd13, [_Z15gemm_256_128x64iiiPfS_S__param_4];
	ld.param.u64 	%rd14, [_Z15gemm_256_128x64iiiPfS_S__param_5];
	cvta.to.global.u64 	%rd15, %rd13;
	cvta.to.global.u64 	%rd16, %rd12;
	cvta.to.global.u64 	%rd17, %rd14;
	mov.u32 	%r12, %ctaid.y;
	shl.b32 	%r13, %r12, 6;
	mov.u32 	%r14, %ctaid.x;
	shl.b32 	%r15, %r14, 7;
	mul.lo.s32 	%r16, %r10, %r13;
	cvt.s64.s32 	%rd18, %r16;
	cvt.s64.s32 	%rd19, %r15;
	mov.u32 	%r17, %tid.x;
	shl.b32 	%r18, %r17, 2;
	and.b32  	%r19, %r18, 60;
	cvt.u64.u32 	%rd20, %r19;
	shr.u32 	%r20, %r17, 2;
	and.b32  	%r21, %r20, 252;
	mul.lo.s32 	%r22, %r21, %r10;
	cvt.u64.u32 	%rd21, %r22;
	or.b64  	%rd22, %rd20, %rd19;
	add.s64 	%rd23, %rd22, %rd18;
	add.s64 	%rd24, %rd23, %rd21;
	shl.b64 	%rd25, %rd24, 2;
	add.s64 	%rd1, %rd17, %rd25;
	ld.global.v4.f32 	{%f512, %f511, %f510, %f509}, [%rd1];
	shr.s32 	%r23, %r10, 31;
	shr.u32 	%r24, %r23, 30;
	add.s32 	%r25, %r10, %r24;
	shr.s32 	%r26, %r25, 2;
	mul.wide.s32 	%rd26, %r26, 16;
	add.s64 	%rd2, %rd1, %rd26;
	ld.global.v4.f32 	{%f508, %f507, %f506, %f505}, [%rd2];
	shr.u32 	%r27, %r10, 31;
	add.s32 	%r28, %r10, %r27;
	shr.s32 	%r29, %r28, 1;
	mul.wide.s32 	%rd27, %r29, 16;
	add.s64 	%rd3, %rd1, %rd27;
	ld.global.v4.f32 	{%f504, %f503, %f502, %f501}, [%rd3];
	mul.lo.s32 	%r30, %r10, 3;
	shr.s32 	%r31, %r30, 31;
	shr.u32 	%r32, %r31, 30;
	add.s32 	%r33, %r30, %r32;
	shr.s32 	%r1, %r33, 2;
	mul.wide.s32 	%rd28, %r1, 16;
	add.s64 	%rd29, %rd1, %rd28;
	ld.global.v4.f32 	{%f500, %f499, %f498, %f497}, [%rd29];
	ld.global.v4.f32 	{%f496, %f495, %f494, %f493}, [%rd1+256];
	ld.global.v4.f32 	{%f513, %f514, %f515, %f516}, [%rd2+256];
	ld.global.v4.f32 	{%f517, %f518, %f519, %f520}, [%rd3+256];
	ld.global.v4.f32 	{%f521, %f522, %f523, %f524}, [%rd29+256];
	and.b32  	%r34, %r18, 124;
	cvt.u64.u32 	%rd30, %r34;
	or.b64  	%rd31, %rd30, %rd19;
	shr.u32 	%r35, %r17, 5;
	mul.lo.s32 	%r36, %r10, %r35;
	cvt.u64.u32 	%rd32, %r36;
	add.s64 	%rd33, %rd31, %rd32;
	shl.b64 	%rd34, %rd33, 2;
	add.s64 	%rd46, %rd16, %rd34;
	shl.b32 	%r37, %r17, 4;
	mov.u32 	%r38, _ZZ15gemm_256_128x64iiiPfS_S_E4sh_A;
	add.s32 	%r2, %r38, %r37;
	ld.global.v4.f32 	{%f129, %f130, %f131, %f132}, [%rd46];
	st.shared.v4.f32 	[%r2], {%f129, %f130, %f131, %f132};
	mul.lo.s32 	%r39, %r11, %r13;
	cvt.s64.s32 	%rd35, %r39;
	and.b32  	%r40, %r35, 30;
	cvt.u64.u32 	%rd36, %r40;
	or.b64  	%rd37, %rd35, %rd36;
	and.b32  	%r41, %r17, 63;
	mul.lo.s32 	%r42, %r11, %r41;
	cvt.u64.u32 	%rd38, %r42;
	add.s64 	%rd39, %rd37, %rd38;
	shl.b64 	%rd40, %rd39, 2;
	add.s64 	%rd47, %rd15, %rd40;
	shl.b32 	%r43, %r17, 3;
	mov.u32 	%r44, _ZZ15gemm_256_128x64iiiPfS_S_E4sh_B;
	add.s32 	%r3, %r44, %r43;
	ld.global.v2.f32 	{%f133, %f134}, [%rd47];
	st.shared.v2.f32 	[%r3], {%f133, %f134};
	setp.lt.s32 	%p1, %r11, 1;
	@%p1 bra 	$L__BB20_5;
	mov.b32 	%r65, 0;
	mov.u32 	%r66, %r65;
	mov.u32 	%r67, %r65;
$L__BB20_2:
	bar.sync 	0;
	mov.u32 	%r46, %tid.x;
	shl.b32 	%r47, %r46, 2;
	and.b32  	%r48, %r47, 60;
	add.s32 	%r49, %r67, %r48;
	shr.u32 	%r50, %r46, 1;
	and.b32  	%r51, %r50, 504;
	add.s32 	%r52, %r66, %r51;
	shl.b32 	%r53, %r49, 2;
	mov.u32 	%r54, _ZZ15gemm_256_128x64iiiPfS_S_E4sh_A;
	add.s32 	%r55, %r54, %r53;
	ld.shared.v4.f32 	{%f135, %f136, %f137, %f138}, [%r55];
	ld.shared.v4.f32 	{%f139, %f140, %f141, %f142}, [%r55+256];
	shl.b32 	%r56, %r52, 2;
	mov.u32 	%r57, _ZZ15gemm_256_128x64iiiPfS_S_E4sh_B;
	add.s32 	%r58, %r57, %r56;
	ld.shared.f32 	%f143, [%r58];
	ld.shared.f32 	%f144, [%r58+8];
	ld.shared.f32 	%f145, [%r58+16];
	ld.shared.f32 	%f146, [%r58+24];
	fma.rn.f32 	%f147, %f135, %f143, %f512;
	fma.rn.f32 	%f148, %f135, %f144, %f508;
	fma.rn.f32 	%f149, %f135, %f145, %f504;
	fma.rn.f32 	%f150, %f135, %f146, %f500;
	fma.rn.f32 	%f151, %f139, %f143, %f496;
	fma.rn.f32 	%f152, %f139, %f144, %f513;
	fma.rn.f32 	%f153, %f139, %f145, %f517;
	fma.rn.f32 	%f154, %f139, %f146, %f521;
	fma.rn.f32 	%f155, %f136, %f143, %f511;
	fma.rn.f32 	%f156, %f136, %f144, %f507;
	fma.rn.f32 	%f157, %f136, %f145, %f503;
	fma.rn.f32 	%f158, %f136, %f146, %f499;
	fma.rn.f32 	%f159, %f140, %f143, %f495;
	fma.rn.f32 	%f160, %f140, %f144, %f514;
	fma.rn.f32 	%f161, %f140, %f145, %f518;
	fma.rn.f32 	%f162, %f140, %f146, %f522;
	fma.rn.f32 	%f163, %f137, %f143, %f510;
	fma.rn.f32 	%f164, %f137, %f144, %f506;
	fma.rn.f32 	%f165, %f137, %f145, %f502;
	fma.rn.f32 	%f166, %f137, %f146, %f498;
	fma.rn.f32 	%f167, %f141, %f143, %f494;
	fma.rn.f32 	%f168, %f141, %f144, %f515;
	fma.rn.f32 	%f169, %f141, %f145, %f519;
	fma.rn.f32 	%f170, %f141, %f146, %f523;
	fma.rn.f32 	%f171, %f138, %f143, %f509;
	fma.rn.f32 	%f172, %f138, %f144, %f505;
	fma.rn.f32 	%f173, %f138, %f145, %f501;
	fma.rn.f32 	%f174, %f138, %f146, %f497;
	fma.rn.f32 	%f175, %f142, %f143, %f493;
	fma.rn.f32 	%f176, %f142, %f144, %f516;
	fma.rn.f32 	%f177, %f142, %f145, %f520;
	fma.rn.f32 	%f178, %f142, %f146, %f524;
	ld.shared.v4.f32 	{%f179, %f180, %f181, %f182}, [%r55+512];
	ld.shared.v4.f32 	{%f183, %f184, %f185, %f186}, [%r55+768];
	ld.shared.f32 	%f187, [%r58+4];
	ld.shared.f32 	%f188, [%r58+12];
	ld.shared.f32 	%f189, [%r58+20];
	ld.shared.f32 	%f190, [%r58+28];
	fma.rn.f32 	%f191, %f179, %f187, %f147;
	fma.rn.f32 	%f192, %f179, %f188, %f148;
	fma.rn.f32 	%f193, %f179, %f189, %f149;
	fma.rn.f32 	%f194, %f179, %f190, %f150;
	fma.rn.f32 	%f195, %f183, %f187, %f151;
	fma.rn.f32 	%f196, %f183, %f188, %f152;
	fma.rn.f32 	%f197, %f183, %f189, %f153;
	fma.rn.f32 	%f198, %f183, %f190, %f154;
	fma.rn.f32 	%f199, %f180, %f187, %f155;
	fma.rn.f32 	%f200, %f180, %f188, %f156;
	fma.rn.f32 	%f201, %f180, %f189, %f157;
	fma.rn.f32 	%f202, %f180, %f190, %f158;
	fma.rn.f32 	%f203, %f184, %f187, %f159;
	fma.rn.f32 	%f204, %f184, %f188, %f160;
	fma.rn.f32 	%f205, %f184, %f189, %f161;
	fma.rn.f32 	%f206, %f184, %f190, %f162;
	fma.rn.f32 	%f207, %f181, %f187, %f163;
	fma.rn.f32 	%f208, %f181, %f188, %f164;
	fma.rn.f32 	%f209, %f181, %f189, %f165;
	fma.rn.f32 	%f210, %f181, %f190, %f166;
	fma.rn.f32 	%f211, %f185, %f187, %f167;
	fma.rn.f32 	%f212, %f185, %f188, %f168;
	fma.rn.f32 	%f213, %f185, %f189, %f169;
	fma.rn.f32 	%f214, %f185, %f190, %f170;
	fma.rn.f32 	%f215, %f182, %f187, %f171;
	fma.rn.f32 	%f216, %f182, %f188, %f172;
	fma.rn.f32 	%f217, %f182, %f189, %f173;
	fma.rn.f32 	%f218, %f182, %f190, %f174;
	fma.rn.f32 	%f219, %f186, %f187, %f175;
	fma.rn.f32 	%f220, %f186, %f188, %f176;
	fma.rn.f32 	%f221, %f186, %f189, %f177;
	fma.rn.f32 	%f222, %f186, %f190, %f178;
	ld.shared.v4.f32 	{%f223, %f224, %f225, %f226}, [%r55+1024];
	ld.shared.v4.f32 	{%f227, %f228, %f229, %f230}, [%r55+1280];
	ld.shared.f32 	%f231, [%r58+512];
	ld.shared.f32 	%f232, [%r58+520];
	ld.shared.f32 	%f233, [%r58+528];
	ld.shared.f32 	%f234, [%r58+536];
	fma.rn.f32 	%f235, %f223, %f231, %f191;
	fma.rn.f32 	%f236, %f223, %f232, %f192;
	fma.rn.f32 	%f237, %f223, %f233, %f193;
	fma.rn.f32 	%f238, %f223, %f234, %f194;
	fma.rn.f32 	%f239, %f227, %f231, %f195;
	fma.rn.f32 	%f240, %f227, %f232, %f196;
	fma.rn.f32 	%f241, %f227, %f233, %f197;
	fma.rn.f32 	%f242, %f227, %f234, %f198;
	fma.rn.f32 	%f243, %f224, %f231, %f199;
	fma.rn.f32 	%f244, %f224, %f232, %f200;
	fma.rn.f32 	%f245, %f224, %f233, %f201;
	fma.rn.f32 	%f246, %f224, %f234, %f202;
	fma.rn.f32 	%f247, %f228, %f231, %f203;
	fma.rn.f32 	%f248, %f228, %f232, %f204;
	fma.rn.f32 	%f249, %f228, %f233, %f205;
	fma.rn.f32 	%f250, %f228, %f234, %f206;
	fma.rn.f32 	%f251, %f225, %f231, %f207;
	fma.rn.f32 	%f252, %f225, %f232, %f208;
	fma.rn.f32 	%f253, %f225, %f233, %f209;
	fma.rn.f32 	%f254, %f225, %f234, %f210;
	fma.rn.f32 	%f255, %f229, %f231, %f211;
	fma.rn.f32 	%f256, %f229, %f232, %f212;
	fma.rn.f32 	%f257, %f229, %f233, %f213;
	fma.rn.f32 	%f258, %f229, %f234, %f214;
	fma.rn.f32 	%f259, %f226, %f231, %f215;
	fma.rn.f32 	%f260, %f226, %f232, %f216;
	fma.rn.f32 	%f261, %f226, %f233, %f217;
	fma.rn.f32 	%f262, %f226, %f234, %f218;
	fma.rn.f32 	%f263, %f230, %f231, %f219;
	fma.rn.f32 	%f264, %f230, %f232, %f220;
	fma.rn.f32 	%f265, %f230, %f233, %f221;
	fma.rn.f32 	%f266, %f230, %f234, %f222;
	ld.shared.v4.f32 	{%f267, %f268, %f269, %f270}, [%r55+1536];
	ld.shared.v4.f32 	{%f271, %f272, %f273, %f274}, [%r55+1792];
	ld.shared.f32 	%f275, [%r58+516];
	ld.shared.f32 	%f276, [%r58+524];
	ld.shared.f32 	%f277, [%r58+532];
	ld.shared.f32 	%f278, [%r58+540];
	fma.rn.f32 	%f279, %f267, %f275, %f235;
	fma.rn.f32 	%f280, %f267, %f276, %f236;
	fma.rn.f32 	%f281, %f267, %f277, %f237;
	fma.rn.f32 	%f282, %f267, %f278, %f238;
	fma.rn.f32 	%f283, %f271, %f275, %f239;
	fma.rn.f32 	%f284, %f271, %f276, %f240;
	fma.rn.f32 	%f285, %f271, %f277, %f241;
	fma.rn.f32 	%f286, %f271, %f278, %f242;
	fma.rn.f32 	%f287, %f268, %f275, %f243;
	fma.rn.f32 	%f288, %f268, %f276, %f244;
	fma.rn.f32 	%f289, %f268, %f277, %f245;
	fma.rn.f32 	%f290, %f268, %f278, %f246;
	fma.rn.f32 	%f291, %f272, %f275, %f247;
	fma.rn.f32 	%f292, %f272, %f276, %f248;
	fma.rn.f32 	%f293, %f272, %f277, %f249;
	fma.rn.f32 	%f294, %f272, %f278, %f250;
	fma.rn.f32 	%f295, %f269, %f275, %f251;
	fma.rn.f32 	%f296, %f269, %f276, %f252;
	fma.rn.f32 	%f297, %f269, %f277, %f253;
	fma.rn.f32 	%f298, %f269, %f278, %f254;
	fma.rn.f32 	%f299, %f273, %f275, %f255;
	fma.rn.f32 	%f300, %f273, %f276, %f256;
	fma.rn.f32 	%f301, %f273, %f277, %f257;
	fma.rn.f32 	%f302, %f273, %f278, %f258;
	fma.rn.f32 	%f303, %f270, %f275, %f259;
	fma.rn.f32 	%f304, %f270, %f276, %f260;
	fma.rn.f32 	%f305, %f270, %f277, %f261;
	fma.rn.f32 	%f306, %f270, %f278, %f262;
	fma.rn.f32 	%f307, %f274, %f275, %f263;
	fma.rn.f32 	%f308, %f274, %f276, %f264;
	fma.rn.f32 	%f309, %f274, %f277, %f265;
	fma.rn.f32 	%f310, %f274, %f278, %f266;
	ld.shared.v4.f32 	{%f311, %f312, %f313, %f314}, [%r55+2048];
	ld.shared.v4.f32 	{%f315, %f316, %f317, %f318}, [%r55+2304];
	ld.shared.f32 	%f319, [%r58+1024];
	ld.shared.f32 	%f320, [%r58+1032];
	ld.shared.f32 	%f321, [%r58+1040];
	ld.shared.f32 	%f322, [%r58+1048];
	fma.rn.f32 	%f323, %f311, %f319, %f279;
	fma.rn.f32 	%f324, %f311, %f320, %f280;
	fma.rn.f32 	%f325, %f311, %f321, %f281;
	fma.rn.f32 	%f326, %f311, %f322, %f282;
	fma.rn.f32 	%f327, %f315, %f319, %f283;
	fma.rn.f32 	%f328, %f315, %f320, %f284;
	fma.rn.f32 	%f329, %f315, %f321, %f285;
	fma.rn.f32 	%f330, %f315, %f322, %f286;
	fma.rn.f32 	%f331, %f312, %f319, %f287;
	fma.rn.f32 	%f332, %f312, %f320, %f288;
	fma.rn.f32 	%f333, %f312, %f321, %f289;
	fma.rn.f32 	%f334, %f312, %f322, %f290;
	fma.rn.f32 	%f335, %f316, %f319, %f291;
	fma.rn.f32 	%f336, %f316, %f320, %f292;
	fma.rn.f32 	%f337, %f316, %f321, %f293;
	fma.rn.f32 	%f338, %f316, %f322, %f294;
	fma.rn.f32 	%f339, %f313, %f319, %f295;
	fma.rn.f32 	%f340, %f313, %f320, %f296;
	fma.rn.f32 	%f341, %f313, %f321, %f297;
	fma.rn.f32 	%f342, %f313, %f322, %f298;
	fma.rn.f32 	%f343, %f317, %f319, %f299;
	fma.rn.f32 	%f344, %f317, %f320, %f300;
	fma.rn.f32 	%f345, %f317, %f321, %f301;
	fma.rn.f32 	%f346, %f317, %f322, %f302;
	fma.rn.f32 	%f347, %f314, %f319, %f303;
	fma.rn.f32 	%f348, %f314, %f320, %f304;
	fma.rn.f32 	%f349, %f314, %f321, %f305;
	fma.rn.f32 	%f350, %f314, %f322, %f306;
	fma.rn.f32 	%f351, %f318, %f319, %f307;
	fma.rn.f32 	%f352, %f318, %f320, %f308;
	fma.rn.f32 	%f353, %f318, %f321, %f309;
	fma.rn.f32 	%f354, %f318, %f322, %f310;
	ld.shared.v4.f32 	{%f355, %f356, %f357, %f358}, [%r55+2560];
	ld.shared.v4.f32 	{%f359, %f360, %f361, %f362}, [%r55+2816];
	ld.shared.f32 	%f363, [%r58+1028];
	ld.shared.f32 	%f364, [%r58+1036];
	ld.shared.f32 	%f365, [%r58+1044];
	ld.shared.f32 	%f366, [%r58+1052];
	fma.rn.f32 	%f367, %f355, %f363, %f323;
	fma.rn.f32 	%f368, %f355, %f364, %f324;
	fma.rn.f32 	%f369, %f355, %f365, %f325;
	fma.rn.f32 	%f370, %f355, %f366, %f326;
	fma.rn.f32 	%f371, %f359, %f363, %f327;
	fma.rn.f32 	%f372, %f359, %f364, %f328;
	fma.rn.f32 	%f373, %f359, %f365, %f329;
	fma.rn.f32 	%f374, %f359, %f366, %f330;
	fma.rn.f32 	%f375, %f356, %f363, %f331;
	fma.rn.f32 	%f376, %f356, %f364, %f332;
	fma.rn.f32 	%f377, %f356, %f365, %f333;
	fma.rn.f32 	%f378, %f356, %f366, %f334;
	fma.rn.f32 	%f379, %f360, %f363, %f335;
	fma.rn.f32 	%f380, %f360, %f364, %f336;
	fma.rn.f32 	%f381, %f360, %f365, %f337;
	fma.rn.f32 	%f382, %f360, %f366, %f338;
	fma.rn.f32 	%f383, %f357, %f363, %f339;
	fma.rn.f32 	%f384, %f357, %f364, %f340;
	fma.rn.f32 	%f385, %f357, %f365, %f341;
	fma.rn.f32 	%f386, %f357, %f366, %f342;
	fma.rn.f32 	%f387, %f361, %f363, %f343;
	fma.rn.f32 	%f388, %f361, %f364, %f344;
	fma.rn.f32 	%f389, %f361, %f365, %f345;
	fma.rn.f32 	%f390, %f361, %f366, %f346;
	fma.rn.f32 	%f391, %f358, %f363, %f347;
	fma.rn.f32 	%f392, %f358, %f364, %f348;
	fma.rn.f32 	%f393, %f358, %f365, %f349;
	fma.rn.f32 	%f394, %f358, %f366, %f350;
	fma.rn.f32 	%f395, %f362, %f363, %f351;
	fma.rn.f32 	%f396, %f362, %f364, %f352;
	fma.rn.f32 	%f397, %f362, %f365, %f353;
	fma.rn.f32 	%f398, %f362, %f366, %f354;
	ld.shared.v4.f32 	{%f399, %f400, %f401, %f402}, [%r55+3072];
	ld.shared.v4.f32 	{%f403, %f404, %f405, %f406}, [%r55+3328];
	ld.shared.f32 	%f407, [%r58+1536];
	ld.shared.f32 	%f408, [%r58+1544];
	ld.shared.f32 	%f409, [%r58+1552];
	ld.shared.f32 	%f410, [%r58+1560];
	fma.rn.f32 	%f411, %f399, %f407, %f367;
	fma.rn.f32 	%f412, %f399, %f408, %f368;
	fma.rn.f32 	%f413, %f399, %f409, %f369;
	fma.rn.f32 	%f414, %f399, %f410, %f370;
	fma.rn.f32 	%f415, %f403, %f407, %f371;
	fma.rn.f32 	%f416, %f403, %f408, %f372;
	fma.rn.f32 	%f417, %f403, %f409, %f373;
	fma.rn.f32 	%f418, %f403, %f410, %f374;
	fma.rn.f32 	%f419, %f400, %f407, %f375;
	fma.rn.f32 	%f420, %f400, %f408, %f376;
	fma.rn.f32 	%f421, %f400, %f409, %f377;
	fma.rn.f32 	%f422, %f400, %f410, %f378;
	fma.rn.f32 	%f423, %f404, %f407, %f379;
	fma.rn.f32 	%f424, %f404, %f408, %f380;
	fma.rn.f32 	%f425, %f404, %f409, %f381;
	fma.rn.f32 	%f426, %f404, %f410, %f382;
	fma.rn.f32 	%f427, %f401, %f407, %f383;
	fma.rn.f32 	%f428, %f401, %f408, %f384;
	fma.rn.f32 	%f429, %f401, %f409, %f385;
	fma.rn.f32 	%f430, %f401, %f410, %f386;
	fma.rn.f32 	%f431, %f405, %f407, %f387;
	fma.rn.f32 	%f432, %f405, %f408, %f388;
	fma.rn.f32 	%f433, %f405, %f409, %f389;
	fma.rn.f32 	%f434, %f405, %f410, %f390;
	fma.rn.f32 	%f435, %f402, %f407, %f391;
	fma.rn.f32 	%f436, %f402, %f408, %f392;
	fma.rn.f32 	%f437, %f402, %f409, %f393;
	fma.rn.f32 	%f438, %f402, %f410, %f394;
	fma.rn.f32 	%f439, %f406, %f407, %f395;
	fma.rn.f32 	%f440, %f406, %f408, %f396;
	fma.rn.f32 	%f441, %f406, %f409, %f397;
	fma.rn.f32 	%f442, %f406, %f410, %f398;
	ld.shared.v4.f32 	{%f443, %f444, %f445, %f446}, [%r55+3584];
	ld.shared.v4.f32 	{%f447, %f448, %f449, %f450}, [%r55+3840];
	ld.shared.f32 	%f451, [%r58+1540];
	ld.shared.f32 	%f452, [%r58+1548];
	ld.shared.f32 	%f453, [%r58+1556];
	ld.shared.f32 	%f454, [%r58+1564];
	fma.rn.f32 	%f512, %f443, %f451, %f411;
	fma.rn.f32 	%f508, %f443, %f452, %f412;
	fma.rn.f32 	%f504, %f443, %f453, %f413;
	fma.rn.f32 	%f500, %f443, %f454, %f414;
	fma.rn.f32 	%f496, %f447, %f451, %f415;
	fma.rn.f32 	%f513, %f447, %f452, %f416;
	fma.rn.f32 	%f517, %f447, %f453, %f417;
	fma.rn.f32 	%f521, %f447, %f454, %f418;
	fma.rn.f32 	%f511, %f444, %f451, %f419;
	fma.rn.f32 	%f507, %f444, %f452, %f420;
	fma.rn.f32 	%f503, %f444, %f453, %f421;
	fma.rn.f32 	%f499, %f444, %f454, %f422;
	fma.rn.f32 	%f495, %f448, %f451, %f423;
	fma.rn.f32 	%f514, %f448, %f452, %f424;
	fma.rn.f32 	%f518, %f448, %f453, %f425;
	fma.rn.f32 	%f522, %f448, %f454, %f426;
	fma.rn.f32 	%f510, %f445, %f451, %f427;
	fma.rn.f32 	%f506, %f445, %f452, %f428;
	fma.rn.f32 	%f502, %f445, %f453, %f429;
	fma.rn.f32 	%f498, %f445, %f454, %f430;
	fma.rn.f32 	%f494, %f449, %f451, %f431;
	fma.rn.f32 	%f515, %f449, %f452, %f432;
	fma.rn.f32 	%f519, %f449, %f453, %f433;
	fma.rn.f32 	%f523, %f449, %f454, %f434;
	fma.rn.f32 	%f509, %f446, %f451, %f435;
	fma.rn.f32 	%f505, %f446, %f452, %f436;
	fma.rn.f32 	%f501, %f446, %f453, %f437;
	fma.rn.f32 	%f497, %f446, %f454, %f438;
	fma.rn.f32 	%f493, %f450, %f451, %f439;
	fma.rn.f32 	%f516, %f450, %f452, %f440;
	fma.rn.f32 	%f520, %f450, %f453, %f441;
	fma.rn.f32 	%f524, %f450, %f454, %f442;
	xor.b32  	%r67, %r67, 1024;
	xor.b32  	%r66, %r66, 512;
	add.s32 	%r65, %r65, 8;
	setp.ge.s32 	%p2, %r65, %r11;
	@%p2 bra 	$L__BB20_4;
	ld.param.u32 	%r64, [_Z15gemm_256_128x64iiiPfS_S__param_0];
	shl.b32 	%r59, %r64, 1;
	mul.wide.s32 	%rd41, %r59, 16;
	add.s64 	%rd46, %rd46, %rd41;
	shl.b32 	%r60, %r67, 2;
	add.s32 	%r61, %r2, %r60;
	ld.global.v4.f32 	{%f455, %f456, %f457, %f458}, [%rd46];
	st.shared.v4.f32 	[%r61], {%f455, %f456, %f457, %f458};
	add.s64 	%rd9, %rd47, 32;
	shl.b32 	%r62, %r66, 2;
	add.s32 	%r63, %r3, %r62;
	ld.global.v2.f32 	{%f459, %f460}, [%rd47+32];
	st.shared.v2.f32 	[%r63], {%f459, %f460};
	mov.u64 	%rd47, %rd9;
$L__BB20_4:
	setp.lt.s32 	%p3, %r65, %r11;
	@%p3 bra 	$L__BB20_2;
$L__BB20_5:
	st.global.v4.f32 	[%rd1], {%f512, %f511, %f510, %f509};
	st.global.v4.f32 	[%rd2], {%f508, %f507, %f506, %f505};
	st.global.v4.f32 	[%rd3], {%f504, %f503, %f502, %f501};
	mul.wide.s32 	%rd42, %r1, 16;
	add.s64 	%rd43, %rd1, %rd42;
	st.global.v4.f32 	[%rd43], {%f500, %f499, %f498, %f497};
	st.global.v4.f32 	[%rd1+256], {%f496, %f495, %f494, %f493};
	st.global.v4.f32 	[%rd2+256], {%f513, %f514, %f515, %f516};
	st.global.v4.f32 	[%rd3+256], {%f517, %f518, %f519, %f520};
	st.global.v4.f32 	[%rd43+256], {%f521, %f522, %f523, %f524};
	ret;

}


// ===== COMPILED SASS (sm_100) =====

	.target	sm_100

	.elftype	@"ET_EXEC"


//--------------------- .note.nv.tkinfo           --------------------------
	.section	.note.nv.tkinfo,"",@"SHT_NOTE"
	.sectionflags	@"SHF_NOTE_NV_TKINFO"
	.tkinfo
        /*0018*/ 	.word	0x00000002
        /*0030*/ 	.string	""
        /*0030*/ 	.string	"ptxas"
        /*0030*/ 	.string	"Cuda compilation tools, release 13.0, V13.0.88"
        /*0030*/ 	.string	"Build cuda_13.0.r13.0/compiler.36424714_0"
        /*0030*/ 	.string	"-arch sm_100 -m 64 "



//--------------------- .note.nv.cuinfo           --------------------------
	.section	.note.nv.cuinfo,"",@"SHT_NOTE"
	.sectionflags	@"SHF_NOTE_NV_CUINFO"
        /*0018*/ 	.short	0x0002
        /*001a*/ 	.short	0x0064
        /*001c*/ 	.short	0x0082
	.zero		2


//--------------------- .nv.info                  --------------------------
	.section	.nv.info,"",@"SHT_CUDA_INFO"
	.align	4


	//----- nvinfo : EIATTR_REGCOUNT
	.align		4
        /*0000*/ 	.byte	0x04, 0x2f
        /*0002*/ 	.short	(.L_1 - .L_0)
	.align		4
.L_0:
        /*0004*/ 	.word	index@(_Z14gemm_64_16x8_1iiiPfS_S_)
        /*0008*/ 	.word	0x00000020


	//----- nvinfo : EIATTR_FRAME_SIZE
	.align		4
.L_1:
        /*000c*/ 	.byte	0x04, 0x11
        /*000e*/ 	.short	(.L_3 - .L_2)
	.align		4
.L_2:
        /*0010*/ 	.word	index@(_Z14gemm_64_16x8_1iiiPfS_S_)
        /*0014*/ 	.word	0x00000000


	//----- nvinfo : EIATTR_REGCOUNT
	.align		4
.L_3:
        /*0018*/ 	.byte	0x04, 0x2f
        /*001a*/ 	.short	(.L_5 - .L_4)
	.align		4
.L_4:
        /*001c*/ 	.word	index@(_Z14gemm_32_16x8_1iiiPfS_S_)
        /*0020*/ 	.word	0x00000028


	//----- nvinfo : EIATTR_FRAME_SIZE
	.align		4
.L_5:
        /*0024*/ 	.byte	0x04, 0x11
        /*0026*/ 	.short	(.L_7 - .L_6)
	.align		4
.L_6:
        /*0028*/ 	.word	index@(_Z14gemm_32_16x8_1iiiPfS_S_)
        /*002c*/ 	.word	0x00000000


	//----- nvinfo : EIATTR_REGCOUNT
	.align		4
.L_7:
        /*0030*/ 	.byte	0x04, 0x2f
        /*0032*/ 	.short	(.L_9 - .L_8)
	.align		4
.L_8:
        /*0034*/ 	.word	index@(_Z14gemm_32_16x8_3iiiPfS_S_)
        /*0038*/ 	.word	0x00000028


	//----- nvinfo : EIATTR_FRAME_SIZE
	.align		4
.L_9:
        /*003c*/ 	.byte	0x04, 0x11
        /*003e*/ 	.short	(.L_11 - .L_10)
	.align		4
.L_10:
        /*0040*/ 	.word	index@(_Z14gemm_32_16x8_3iiiPfS_S_)
        /*0044*/ 	.word	0x00000000


	//----- nvinfo : EIATTR_REGCOUNT
	.align		4
.L_11:
        /*0048*/ 	.byte	0x04, 0x2f
        /*004a*/ 	.short	(.L_13 - .L_12)
	.align		4
.L_12:
        /*004c*/ 	.word	index@(_Z14gemm_64_16x8_3iiiPfS_S_)
        /*0050*/ 	.word	0x00000020


	//----- nvinfo : EIATTR_FRAME_SIZE
	.align		4
.L_13:
        /*0054*/ 	.byte	0x04, 0x11
        /*0056*/ 	.short	(.L_15 - .L_14)
	.align		4
.L_14:
        /*0058*/ 	.word	index@(_Z14gemm_64_16x8_3iiiPfS_S_)
        /*005c*/ 	.word	0x00000000


	//----- nvinfo : EIATTR_REGCOUNT
	.align		4
.L_15:
        /*0060*/ 	.byte	0x04, 0x2f
        /*0062*/ 	.short	(.L_17 - .L_16)
	.align		4
.L_16:
        /*0064*/ 	.word	index@(_Z13gemm_64_8x8_1iiiPfS_S_)
        /*0068*/ 	.word	0x00000020


	//----- nvinfo : EIATTR_FRAME_SIZE
	.align		4
.L_17:
        /*006c*/ 	.byte	0x04, 0x11
        /*006e*/ 	.short	(.L_19 - .L_18)
	.align		4
.L_18:
        /*0070*/ 	.word	index@(_Z13gemm_64_8x8_1iiiPfS_S_)
        /*0074*/ 	.word	0x00000000


	//----- nvinfo : EIATTR_REGCOUNT
	.align		4
.L_19:
        /*0078*/ 	.byte	0x04, 0x2f
        /*007a*/ 	.short	(.L_21 - .L_20)
	.align		4
.L_20:
        /*007c*/ 	.word	index@(_Z15gemm_64_16x16_1iiiPfS_S_)
        /*0080*/ 	.word	0x00000020


	//----- nvinfo : EIATTR_FRAME_SIZE
	.align		4
.L_21:
        /*0084*/ 	.byte	0x04, 0x11
        /*0086*/ 	.short	(.L_23 - .L_22)
	.align		4
.L_22:
        /*0088*/ 	.word	index@(_Z15gemm_64_16x16_1iiiPfS_S_)
        /*008c*/ 	.word	0x00000000


	//----- nvinfo : EIATTR_REGCOUNT
	.align		4
.L_23:
        /*0090*/ 	.byte	0x04, 0x2f
        /*0092*/ 	.short	(.L_25 - .L_24)
	.align		4
.L_24:
        /*0094*/ 	.word	index@(_Z15gemm_64_16x16_3iiiiiPfS_S_)
        /*0098*/ 	.word	0x00000020


	//----- nvinfo : EIATTR_FRAME_SIZE
	.align		4
.L_25:
        /*009c*/ 	.byte	0x04, 0x11
        /*009e*/ 	.short	(.L_27 - .L_26)
	.align		4
.L_26:
        /*00a0*/ 	.word	index@(_Z15gemm_64_16x16_3iiiiiPfS_S_)
        /*00a4*/ 	.word	0x00000000


	//----- nvinfo : EIATTR_REGCOUNT
	.align		4
.L_27:
        /*00a8*/ 	.byte	0x04, 0x2f
        /*00aa*/ 	.short	(.L_29 - .L_28)
	.align		4
.L_28:
        /*00ac*/ 	.word	index@(_Z14gemm_256_32x32iiiPfS_S_)
        /*00b0*/ 	.word	0x00000020


	//----- nvinfo : EIATTR_FRAME_SIZE
	.align		4
.L_29:
        /*00b4*/ 	.byte	0x04, 0x11
        /*00b6*/ 	.short	(.L_31 - .L_30)
	.align		4
.L_30:
        /*00b8*/ 	.word	index@(_Z14gemm_256_32x32iiiPfS_S_)
        /*00bc*/ 	.word	0x00000000


	//----- nvinfo : EIATTR_REGCOUNT
	.align		4
.L_31:
        /*00c0*/ 	.byte	0x04, 0x2f
        /*00c2*/ 	.short	(.L_33 - .L_32)
	.align		4
.L_32:
        /*00c4*/ 	.word	index@(_Z17convertFp32ToFp16P6__halfPfi)
        /*00c8*/ 	.word	0x0000000a


	//----- nvinfo : EIATTR_FRAME_SIZE
	.align		4
.L_33:
        /*00cc*/ 	.byte	0x04, 0x11
        /*00ce*/ 	.short	(.L_35 - .L_34)
	.align		4
.L_34:
        /*00d0*/ 	.word	index@(_Z17convertFp32ToFp16P6__halfPfi)
        /*00d4*/ 	.word	0x00000000


	//----- nvinfo : EIATTR_REGCOUNT
	.align		4
.L_35:
        /*00d8*/ 	.byte	0x04, 0x2f
        /*00da*/ 	.short	(.L_37 - .L_36)
	.align		4
.L_36:
        /*00dc*/ 	.word	index@(_Z19gemm_256_32x32_origiiiPfS_S_)
        /*00e0*/ 	.word	0x00000020


	//----- nvinfo : EIATTR_FRAME_SIZE
	.align		4
.L_37:
        /*00e4*/ 	.byte	0x04, 0x11
        /*00e6*/ 	.short	(.L_39 - .L_38)
	.align		4
.L_38:
        /*00e8*/ 	.word	index@(_Z19gemm_256_32x32_origiiiPfS_S_)
        /*00ec*/ 	.word	0x00000000


	//----- nvinfo : EIATTR_REGCOUNT
	.align		4
.L_39:
        /*00f0*/ 	.byte	0x04, 0x2f
        /*00f2*/ 	.short	(.L_41 - .L_40)
	.align		4
.L_40:
        /*00f4*/ 	.word	index@(_Z18gemm_256_32x32_16kiiiPfS_S_)
        /*00f8*/ 	.word	0x00000028


	//----- nvinfo : EIATTR_FRAME_SIZE
	.align		4
.L_41:
        /*00fc*/ 	.byte	0x04, 0x11
        /*00fe*/ 	.short	(.L_43 - .L_42)
	.align		4
.L_42:
        /*0100*/ 	.word	index@(_Z18gemm_256_32x32_16kiiiPfS_S_)
        /*0104*/ 	.word	0x00000000


	//----- nvinfo : EIATTR_REGCOUNT
	.align		4
.L_43:
        /*0108*/ 	.byte	0x04, 0x2f
        /*010a*/ 	.short	(.L_45 - .L_44)
	.align		4
.L_44:
        /*010c*/ 	.word	index@(_Z20gemm_256_64x64__origiiiPfS_S_)
        /*0110*/ 	.word	0x00000037


	//----- nvinfo : EIATTR_FRAME_SIZE
	.align		4
.L_45:
        /*0114*/ 	.byte	0x04, 0x11
        /*0116*/ 	.short	(.L_47 - .L_46)
	.align		4
.L_46:
        /*0118*/ 	.word	index@(_Z20gemm_256_64x64__origiiiPfS_S_)
        /*011c*/ 	.word	0x00000000


	//----- nvinfo : EIATTR_REGCOUNT
	.align		4
.L_47:
        /*0120*/ 	.byte	0x04, 0x2f
        /*0122*/ 	.short	(.L_49 - .L_48)
	.align		4
.L_48:
        /*0124*/ 	.word	index@(_Z19gemm_256_64x64_16_2iiiPfS_S_)
        /*0128*/ 	.word	0x00000034


	//----- nvinfo : EIATTR_FRAME_SIZE
	.align		4
.L_49:
        /*012c*/ 	.byte	0x04, 0x11
        /*012e*/ 	.short	(.L_51 - .L_50)
	.align		4
.L_50:
        /*0130*/ 	.word	index@(_Z19gemm_256_64x64_16_2iiiPfS_S_)
        /*0134*/ 	.word	0x00000000


	//----- nvinfo : EIATTR_REGCOUNT
	.align		4
.L_51:
        /*0138*/ 	.byte	0x04, 0x2f
        /*013a*/ 	.short	(.L_53 - .L_52)
	.align		4
.L_52:
        /*013c*/ 	.word	index@(_Z17gemm_256_64x64_16iiiPfS_S_)
        /*0140*/ 	.word	0x00000036


	//----- nvinfo : EIATTR_FRAME_SIZE
	.align		4
.L_53:
        /*0144*/ 	.byte	0x04, 0x11
        /*0146*/ 	.short	(.L_55 - .L_54)
	.align		4
.L_54:
        /*0148*/ 	.word	index@(_Z17gemm_256_64x64_16iiiPfS_S_)
        /*014c*/ 	.word	0x00000000


	//----- nvinfo : EIATTR_REGCOUNT
	.align		4
.L_55:
        /*0150*/ 	.byte	0x04, 0x2f
        /*0152*/ 	.short	(.L_57 - .L_56)
	.align		4
.L_56:
        /*0154*/ 	.word	index@(_Z19gemm_256_128x128_16iiiPfS_S_)
        /*0158*/ 	.word	0x000000a8


	//----- nvinfo : EIATTR_FRAME_SIZE
	.align		4
.L_57:
        /*015c*/ 	.byte	0x04, 0x11
        /*015e*/ 	.short	(.L_59 - .L_58)
	.align		4
.L_58:
        /*0160*/ 	.word	index@(_Z19gemm_256_128x128_16iiiPfS_S_)
        /*0164*/ 	.word	0x00000000


	//----- nvinfo : EIATTR_REGCOUNT
	.align		4
.L_59:
        /*0168*/ 	.byte	0x04, 0x2f
        /*016a*/ 	.short	(.L_61 - .L_60)
	.align		4
.L_60:
        /*016c*/ 	.word	index@(_Z21gemm_256_128x128_16_2iiiPfS_S_)
        /*0170*/ 	.word	0x000000a8


	//----- nvinfo : EIATTR_FRAME_SIZE
	.align		4
.L_61:
        /*0174*/ 	.byte	0x04, 0x11
        /*0176*/ 	.short	(.L_63 - .L_62)
	.align		4
.L_62:
        /*0178*/ 	.word	index@(_Z21gemm_256_128x128_16_2iiiPfS_S_)
        /*017c*/ 	.word	0x00000000


	//----- nvinfo : EIATTR_REGCOUNT
	.align		4
.L_63:
        /*0180*/ 	.byte	0x04, 0x2f
        /*0182*/ 	.short	(.L_65 - .L_64)
	.align		4
.L_64:
        /*0184*/ 	.word	index@(_Z18gemm_256_64x128_16iiiPfS_S_)
        /*0188*/ 	.word	0x00000050


	//----- nvinfo : EIATTR_FRAME_SIZE
	.align		4
.L_65:
        /*018c*/ 	.byte	0x04, 0x11
        /*018e*/ 	.short	(.L_67 - .L_66)
	.align		4
.L_66:
        /*0190*/ 	.word	index@(_Z18gemm_256_64x128_16iiiPfS_S_)
        /*0194*/ 	.word	0x00000000


	//----- nvinfo : EIATTR_REGCOUNT
	.align		4
.L_67:
        /*0198*/ 	.byte	0x04, 0x2f
        /*019a*/ 	.short	(.L_69 - .L_68)
	.align		4
.L_68:
        /*019c*/ 	.word	index@(_Z20gemm_256_64x128_16_2iiiPfS_S_)
        /*01a0*/ 	.word	0x00000050


	//----- nvinfo : EIATTR_FRAME_SIZE
	.align		4
.L_69:
        /*01a4*/ 	.byte	0x04, 0x11
        /*01a6*/ 	.short	(.L_71 - .L_70)
	.align		4
.L_70:
        /*01a8*/ 	.word	index@(_Z20gemm_256_64x128_16_2iiiPfS_S_)
        /*01ac*/ 	.word	0x00000000


	//----- nvinfo : EIATTR_REGCOUNT
	.align		4
.L_71:
        /*01b0*/ 	.byte	0x04, 0x2f
        /*01b2*/ 	.short	(.L_73 - .L_72)
	.align		4
.L_72:
        /*01b4*/ 	.word	index@(_Z16gemm_256_128x128iiiPfS_S_)
        /*01b8*/ 	.word	0x00000081


	//----- nvinfo : EIATTR_FRAME_SIZE
	.align		4
.L_73:
        /*01bc*/ 	.byte	0x04, 0x11
        /*01be*/ 	.short	(.L_75 - .L_74)
	.align		4
.L_74:
        /*01c0*/ 	.word	index@(_Z16gemm_256_128x128iiiPfS_S_)
        /*01c4*/ 	.word	0x00000000


	//----- nvinfo : EIATTR_REGCOUNT
	.align		4
.L_75:
        /*01c8*/ 	.byte	0x04, 0x2f
        /*01ca*/ 	.short	(.L_77 - .L_76)
	.align		4
.L_76:
        /*01cc*/ 	.word	index@(_Z18gemm_256_128x64_16iiiPfS_S_)
        /*01d0*/ 	.word	0x00000048


	//----- nvinfo : EIATTR_FRAME_SIZE
	.align		4
.L_77:
        /*01d4*/ 	.byte	0x04, 0x11
        /*01d6*/ 	.short	(.L_79 - .L_78)
	.align		4
.L_78:
        /*01d8*/ 	.word	index@(_Z18gemm_256_128x64_16iiiPfS_S_)
        /*01dc*/ 	.word	0x00000000


	//----- nvinfo : EIATTR_REGCOUNT
	.align		4
.L_79:
        /*01e0*/ 	.byte	0x04, 0x2f
        /*01e2*/ 	.short	(.L_81 - .L_80)
	.align		4
.L_80:
        /*01e4*/ 	.word	index@(_Z15gemm_256_128x64iiiPfS_S_)
        /*01e8*/ 	.word	0x00000050


	//----- nvinfo : EIATTR_FRAME_SIZE
	.align		4
.L_81:
        /*01ec*/ 	.byte	0x04, 0x11
        /*01ee*/ 	.short	(.L_83 - .L_82)
	.align		4
.L_82:
        /*01f0*/ 	.word	index@(_Z15gemm_256_128x64iiiPfS_S_)
        /*01f4*/ 	.word	0x00000000


	//----- nvinfo : EIATTR_MIN_STACK_SIZE
	.align		4
.L_83:
        /*01f8*/ 	.byte	0x04, 0x12
        /*01fa*/ 	.short	(.L_85 - .L_84)
	.align		4
.L_84:
        /*01fc*/ 	.word	index@(_Z15gemm_256_128x64iiiPfS_S_)
        /*0200*/ 	.word	0x00000000


	//----- nvinfo : EIATTR_MIN_STACK_SIZE
	.align		4
.L_85:
        /*0204*/ 	.byte	0x04, 0x12
        /*0206*/ 	.short	(.L_87 - .L_86)
	.align		4
.L_86:
        /*0208*/ 	.word	index@(_Z18gemm_256_128x64_16iiiPfS_S_)
        /*020c*/ 	.word	0x00000000


	//----- nvinfo : EIATTR_MIN_STACK_SIZE
	.align		4
.L_87:
        /*0210*/ 	.byte	0x04, 0x12
        /*0212*/ 	.short	(.L_89 - .L_88)
	.align		4
.L_88:
        /*0214*/ 	.word	index@(_Z16gemm_256_128x128iiiPfS_S_)
        /*0218*/ 	.word	0x00000000


	//----- nvinfo : EIATTR_MIN_STACK_SIZE
	.align		4
.L_89:
        /*021c*/ 	.byte	0x04, 0x12
        /*021e*/ 	.short	(.L_91 - .L_90)
	.align		4
.L_90:
        /*0220*/ 	.word	index@(_Z20gemm_256_64x128_16_2iiiPfS_S_)
        /*0224*/ 	.word	0x00000000


	//----- nvinfo : EIATTR_MIN_STACK_SIZE
	.align		4
.L_91:
        /*0228*/ 	.byte	0x04, 0x12
        /*022a*/ 	.short	(.L_93 - .L_92)
	.align		4
.L_92:
        /*022c*/ 	.word	index@(_Z18gemm_256_64x128_16iiiPfS_S_)
        /*0230*/ 	.word	0x00000000


	//----- nvinfo : EIATTR_MIN_STACK_SIZE
	.align		4
.L_93:
        /*0234*/ 	.byte	0x04, 0x12
        /*0236*/ 	.short	(.L_95 - .L_94)
	.align		4
.L_94:
        /*0238*/ 	.word	index@(_Z21gemm_256_128x128_16_2iiiPfS_S_)
        /*023c*/ 	.word	0x00000000


	//----- nvinfo : EIATTR_MIN_STACK_SIZE
	.align		4
.L_95:
        /*0240*/ 	.byte	0x04, 0x12
        /*0242*/ 	.short	(.L_97 - .L_96)
	.align		4
.L_96:
        /*0244*/ 	.word	index@(_Z19gemm_256_128x128_16iiiPfS_S_)
        /*0248*/ 	.word	0x00000000


	//----- nvinfo : EIATTR_MIN_STACK_SIZE
	.align		4
.L_97:
        /*024c*/ 	.byte	0x04, 0x12
        /*024e*/ 	.short	(.L_99 - .L_98)
	.align		4
.L_98:
        /*0250*/ 	.word	index@(_Z17gemm_256_64x64_16iiiPfS_S_)
        /*0254*/ 	.word	0x00000000


	//----- nvinfo : EIATTR_MIN_STACK_SIZE
	.align		4
.L_99:
        /*0258*/ 	.byte	0x04, 0x12
        /*025a*/ 	.short	(.L_101 - .L_100)
	.align		4
.L_100:
        /*025c*/ 	.word	index@(_Z19gemm_256_64x64_16_2iiiPfS_S_)
        /*0260*/ 	.word	0x00000000


	//----- nvinfo : EIATTR_MIN_STACK_SIZE
	.align		4
.L_101:
        /*0264*/ 	.byte	0x04, 0x12
        /*0266*/ 	.short	(.L_103 - .L_102)
	.align		4
.L_102:
        /*0268*/ 	.word	index@(_Z20gemm_256_64x64__origiiiPfS_S_)
        /*026c*/ 	.word	0x00000000


	//----- nvinfo : EIATTR_MIN_STACK_SIZE
	.align		4
.L_103:
        /*0270*/ 	.byte	0x04, 0x12
        /*0272*/ 	.short	(.L_105 - .L_104)
	.align		4
.L_104:
        /*0274*/ 	.word	index@(_Z18gemm_256_32x32_16kiiiPfS_S_)
        /*0278*/ 	.word	0x00000000


	//----- nvinfo : EIATTR_MIN_STACK_SIZE
	.align		4
.L_105:
        /*027c*/ 	.byte	0x04, 0x12
        /*027e*/ 	.short	(.L_107 - .L_106)
	.align		4
.L_106:
        /*0280*/ 	.word	index@(_Z19gemm_256_32x32_origiiiPfS_S_)
        /*0284*/ 	.word	0x00000000


	//----- nvinfo : EIATTR_MIN_STACK_SIZE
	.align		4
.L_107:
        /*0288*/ 	.byte	0x04, 0x12
        /*028a*/ 	.short	(.L_109 - .L_108)
	.align		4
.L_108:
        /*028c*/ 	.word	index@(_Z17convertFp32ToFp16P6__halfPfi)
        /*0290*/ 	.word	0x00000000


	//----- nvinfo : EIATTR_MIN_STACK_SIZE
	.align		4
.L_109:
        /*0294*/ 	.byte	0x04, 0x12
        /*0296*/ 	.short	(.L_111 - .L_110)
	.align		4
.L_110:
        /*0298*/ 	.word	index@(_Z14gemm_256_32x32iiiPfS_S_)
        /*029c*/ 	.word	0x00000000


	//----- nvinfo : EIATTR_MIN_STACK_SIZE
	.align		4
.L_111:
        /*02a0*/ 	.byte	0x04, 0x12
        /*02a2*/ 	.short	(.L_113 - .L_112)
	.align		4
.L_112:
        /*02a4*/ 	.word	index@(_Z15gemm_64_16x16_3iiiiiPfS_S_)
        /*02a8*/ 	.word	0x00000000


	//----- nvinfo : EIATTR_MIN_STACK_SIZE
	.align		4
.L_113:
        /*02ac*/ 	.byte	0x04, 0x12
        /*02ae*/ 	.short	(.L_115 - .L_114)
	.align		4
.L_114:
        /*02b0*/ 	.word	index@(_Z15gemm_64_16x16_1iiiPfS_S_)
        /*02b4*/ 	.word	0x00000000


	//----- nvinfo : EIATTR_MIN_STACK_SIZE
	.align		4
.L_115:
        /*02b8*/ 	.byte	0x04, 0x12
        /*02ba*/ 	.short	(.L_117 - .L_116)
	.align		4
.L_116:
        /*02bc*/ 	.word	index@(_Z13gemm_64_8x8_1iiiPfS_S_)
        /*02c0*/ 	.word	0x00000000


	//----- nvinfo : EIATTR_MIN_STACK_SIZE
	.align		4
.L_117:
        /*02c4*/ 	.byte	0x04, 0x12
        /*02c6*/ 	.short	(.L_119 - .L_118)
	.align		4
.L_118:
        /*02c8*/ 	.word	index@(_Z14gemm_64_16x8_3iiiPfS_S_)
        /*02cc*/ 	.word	0x00000000


	//----- nvinfo : EIATTR_MIN_STACK_SIZE
	.align		4
.L_119:
        /*02d0*/ 	.byte	0x04, 0x12
        /*02d2*/ 	.short	(.L_121 - .L_120)
	.align		4
.L_120:
        /*02d4*/ 	.word	index@(_Z14gemm_32_16x8_3iiiPfS_S_)
        /*02d8*/ 	.word	0x00000000


	//----- nvinfo : EIATTR_MIN_STACK_SIZE
	.align		4
.L_121:
        /*02dc*/ 	.byte	0x04, 0x12
        /*02de*/ 	.short	(.L_123 - .L_122)
	.align		4
.L_122:
        /*02e0*/ 	.word	index@(_Z14gemm_32_16x8_1iiiPfS_S_)
        /*02e4*/ 	.word	0x00000000


	//----- nvinfo : EIATTR_MIN_STACK_SIZE
	.align		4
.L_123:
        /*02e8*/ 	.byte	0x04, 0x12
        /*02ea*/ 	.short	(.L_125 - .L_124)
	.align		4
.L_124:
        /*02ec*/ 	.word	index@(_Z14gemm_64_16x8_1iiiPfS_S_)
        /*02f0*/ 	.word	0x00000000
.L_125:


//--------------------- .nv.compat                --------------------------
	.section	.nv.compat,"",@"SHT_CUDA_COMPAT_INFO"
	.align	4
        /*0000*/ 	.byte	0x02, 0x09, 0x00, 0x00, 0x02, 0x02, 0x01, 0x00, 0x02, 0x05, 0x05, 0x00, 0x03, 0x07, 0x01, 0x01
        /*0010*/ 	.byte	0x02, 0x03, 0x00, 0x00, 0x02, 0x06, 0x01, 0x00, 0x04, 0x0b, 0x08, 0x00, 0x09, 0x00, 0x00, 0x00
        /*0020*/ 	.byte	0x00, 0x00, 0x00, 0x00


//--------------------- .nv.info._Z15gemm_256_128x64iiiPfS_S_ --------------------------
	.section	.nv.info._Z15gemm_256_128x64iiiPfS_S_,"",@"SHT_CUDA_INFO"
	.sectionflags	@""
	.align	4


	//----- nvinfo : EIATTR_CUDA_API_VERSION
	.align		4
        /*0000*/ 	.byte	0x04, 0x37
        /*0002*/ 	.short	(.L_127 - .L_126)
.L_126:
        /*0004*/ 	.word	0x00000082


	//----- nvinfo : EIATTR_KPARAM_INFO
	.align		4
.L_127:
        /*0008*/ 	.byte	0x04, 0x17
        /*000a*/ 	.short	(.L_129 - .L_128)
.L_128:
        /*000c*/ 	.word	0x00000000
        /*0010*/ 	.short	0x0005
        /*0012*/ 	.short	0x0020
        /*0014*/ 	.byte	0x00, 0xf5, 0x21, 0x00


	//----- nvinfo : EIATTR_KPARAM_INFO
	.align		4
.L_129:
        /*0018*/ 	.byte	0x04, 0x17
        /*001a*/ 	.short	(.L_131 - .L_130)
.L_130:
        /*001c*/ 	.word	0x00000000
        /*0020*/ 	.short	0x0004
        /*0022*/ 	.short	0x0018
        /*0024*/ 	.byte	0x00, 0xf5, 0x21, 0x00


	//----- nvinfo : EIATTR_KPARAM_INFO
	.align		4
.L_131:
        /*0028*/ 	.byte	0x04, 0x17
        /*002a*/ 	.short	(.L_133 - .L_132)
.L_132:
        /*002c*/ 	.word	0x00000000
        /*0030*/ 	.short	0x0003
        /*0032*/ 	.short	0x0010
        /*0034*/ 	.byte	0x00, 0xf5, 0x21, 0x00


	//----- nvinfo : EIATTR_KPARAM_INFO
	.align		4
.L_133:
        /*0038*/ 	.byte	0x04, 0x17
        /*003a*/ 	.short	(.L_135 - .L_134)
.L_134:
        /*003c*/ 	.word	0x00000000
        /*0040*/ 	.short	0x0002
        /*0042*/ 	.short	0x0008
        /*0044*/ 	.byte	0x00, 0xf0, 0x11, 0x00


	//----- nvinfo : EIATTR_KPARAM_INFO
	.align		4
.L_135:
        /*0048*/ 	.byte	0x04, 0x17
        /*004a*/ 	.short	(.L_137 - .L_136)
.L_136:
        /*004c*/ 	.word	0x00000000
        /*0050*/ 	.short	0x0001
        /*0052*/ 	.short	0x0004
        /*0054*/ 	.byte	0x00, 0xf0, 0x11, 0x00


	//----- nvinfo : EIATTR_KPARAM_INFO
	.align		4
.L_137:
        /*0058*/ 	.byte	0x04, 0x17
        /*005a*/ 	.short	(.L_139 - .L_138)
.L_138:
        /*005c*/ 	.word	0x00000000
        /*0060*/ 	.short	0x0000
        /*0062*/ 	.short	0x0000
        /*0064*/ 	.byte	0x00, 0xf0, 0x11, 0x00


	//----- nvinfo : EIATTR_SPARSE_MMA_MASK
	.align		4
.L_139:
        /*0068*/ 	.byte	0x03, 0x50
        /*006a*/ 	.short	0x0000


	//----- nvinfo : EIATTR_MAXREG_COUNT
	.align		4
        /*006c*/ 	.byte	0x03, 0x1b
        /*006e*/ 	.short	0x00ff


	//----- nvinfo : EIATTR_NUM_BARRIERS
	.align		4
        /*0070*/ 	.byte	0x02, 0x4c
        /*0072*/ 	.byte	0x01
	.zero		1


	//----- nvinfo : EIATTR_MERCURY_ISA_VERSION
	.align		4
        /*0074*/ 	.byte	0x03, 0x5f
        /*0076*/ 	.short	0x0101


	//----- nvinfo : EIATTR_VRC_CTA_INIT_COUNT
	.align		4
        /*0078*/ 	.byte	0x02, 0x4a
	.zero		1
	.zero		1


	//----- nvinfo : EIATTR_EXIT_INSTR_OFFSETS
	.align		4
        /*007c*/ 	.byte	0x04, 0x1c
        /*007e*/ 	.short	(.L_141 - .L_140)


	//   ....[0]....
.L_140:
        /*0080*/ 	.word	0x00001910


	//----- nvinfo : EIATTR_CBANK_PARAM_SIZE
	.align		4
.L_141:
        /*0084*/ 	.byte	0x03, 0x19
        /*0086*/ 	.short	0x0028


	//----- nvinfo : EIATTR_PARAM_CBANK
	.align		4
        /*0088*/ 	.byte	0x04, 0x0a
        /*008a*/ 	.short	(.L_143 - .L_142)
	.align		4
.L_142:
        /*008c*/ 	.word	index@(.nv.constant0._Z15gemm_256_128x64iiiPfS_S_)
        /*0090*/ 	.short	0x0380
        /*0092*/ 	.short	0x0028


	//----- nvinfo : EIATTR_SW_WAR
	.align		4
.L_143:
        /*0094*/ 	.byte	0x04, 0x36
        /*0096*/ 	.short	(.L_145 - .L_144)
.L_144:
        /*0098*/ 	.word	0x00000008
.L_145:


//--------------------- .nv.info._Z18gemm_256_128x64_16iiiPfS_S_ --------------------------
	.section	.nv.info._Z18gemm_256_128x64_16iiiPfS_S_,"",@"SHT_CUDA_INFO"
	.sectionflags	@""
	.align	4


	//----- nvinfo : EIATTR_CUDA_API_VERSION
	.align		4
        /*0000*/ 	.byte	0x04, 0x37
        /*0002*/ 	.short	(.L_147 - .L_146)
.L_146:
        /*0004*/ 	.word	0x00000082


	//----- nvinfo : EIATTR_KPARAM_INFO
	.align		4
.L_147:
        /*0008*/ 	.byte	0x04, 0x17
        /*000a*/ 	.short	(.L_149 - .L_148)
.L_148:
        /*000c*/ 	.word	0x00000000
        /*0010*/ 	.short	0x0005
        /*0012*/ 	.short	0x0020
        /*0014*/ 	.byte	0x00, 0xf5, 0x21, 0x00


	//----- nvinfo : EIATTR_KPARAM_INFO
	.align		4
.L_149:
        /*0018*/ 	.byte	0x04, 0x17
        /*001a*/ 	.short	(.L_151 - .L_150)
.L_150:
        /*001c*/ 	.word	0x00000000
        /*0020*/ 	.short	0x0004
        /*0022*/ 	.short	0x0018
        /*0024*/ 	.byte	0x00, 0xf5, 0x21, 0x00


	//----- nvinfo : EIATTR_KPARAM_INFO
	.align		4
.L_151:
        /*0028*/ 	.byte	0x04, 0x17
        /*002a*/ 	.short	(.L_153 - .L_152)
.L_152:
        /*002c*/ 	.word	0x00000000
        /*0030*/ 	.short	0x0003
        /*0032*/ 	.short	0x0010
        /*0034*/ 	.byte	0x00, 0xf5, 0x21, 0x00


	//----- nvinfo : EIATTR_KPARAM_INFO
	.align		4
.L_153:
        /*0038*/ 	.byte	0x04, 0x17
        /*003a*/ 	.short	(.L_155 - .L_154)
.L_154:
        /*003c*/ 	.word	0x00000000
        /*0040*/ 	.short	0x0002
        /*0042*/ 	.short	0x0008
        /*0044*/ 	.byte	0x00, 0xf0, 0x11, 0x00


	//----- nvinfo : EIATTR_KPARAM_INFO
	.align		4
.L_155:
        /*0048*/ 	.byte	0x04, 0x17
        /*004a*/ 	.short	(.L_157 - .L_156)
.L_156:
        /*004c*/ 	.word	0x00000000
        /*0050*/ 	.short	0x0001
        /*0052*/ 	.short	0x0004
        /*0054*/ 	.byte	0x00, 0xf0, 0x11, 0x00


	//----- nvinfo : EIATTR_KPARAM_INFO
	.align		4
.L_157:
        /*0058*/ 	.byte	0x04, 0x17
        /*005a*/ 	.short	(.L_159 - .L_158)
.L_158:
        /*005c*/ 	.word	0x00000000
        /*0060*/ 	.short	0x0000
        /*0062*/ 	.short	0x0000
        /*0064*/ 	.byte	0x00, 0xf0, 0x11, 0x00


	//----- nvinfo : EIATTR_SPARSE_MMA_MASK
	.align		4
.L_159:
        /*0068*/ 	.byte	0x03, 0x50
        /*006a*/ 	.short	0x0000


	//----- nvinfo : EIATTR_MAXREG_COUNT
	.align		4
        /*006c*/ 	.byte	0x03, 0x1b
        /*006e*/ 	.short	0x00ff


	//----- nvinfo : EIATTR_NUM_BARRIERS
	.align		4
        /*0070*/ 	.byte	0x02, 0x4c
        /*0072*/ 	.byte	0x01
	.zero		1


	//----- nvinfo : EIATTR_MERCURY_ISA_VERSION
	.align		4
        /*0074*/ 	.byte	0x03, 0x5f
        /*0076*/ 	.short	0x0101


	//----- nvinfo : EIATTR_VRC_CTA_INIT_COUNT
	.align		4
        /*0078*/ 	.byte	0x02, 0x4a
	.zero		1
	.zero		1


	//----- nvinfo : EIATTR_EXIT_INSTR_OFFSETS
	.align		4
        /*007c*/ 	.byte	0x04, 0x1c
        /*007e*/ 	.short	(.L_161 - .L_160)


	//   ....[0]....
.L_160:
        /*0080*/ 	.word	0x00002cb0


	//----- nvinfo : EIATTR_CBANK_PARAM_SIZE
	.align		4
.L_161:
        /*0084*/ 	.byte	0x03, 0x19
        /*0086*/ 	.short	0x0028


	//----- nvinfo : EIATTR_PARAM_CBANK
	.align		4
        /*0088*/ 	.byte	0x04, 0x0a
        /*008a*/ 	.short	(.L_163 - .L_162)
	.align		4
.L_162:
        /*008c*/ 	.word	index@(.nv.constant0._Z18gemm_256_128x64_16iiiPfS_S_)
        /*0090*/ 	.short	0x0380
        /*0092*/ 	.short	0x0028


	//----- nvinfo : EIATTR_SW_WAR
	.align		4
.L_163:
        /*0094*/ 	.byte	0x04, 0x36
        /*0096*/ 	.short	(.L_165 - .L_164)
.L_164:
        /*0098*/ 	.word	0x00000008
.L_165:


//--------------------- .nv.info._Z16gemm_256_128x128iiiPfS_S_ --------------------------
	.section	.nv.info._Z16gemm_256_128x128iiiPfS_S_,"",@"SHT_CUDA_INFO"
	.sectionflags	@""
	.align	4


	//----- nvinfo : EIATTR_CUDA_API_VERSION
	.align		4
        /*0000*/ 	.byte	0x04, 0x37
        /*0002*/ 	.short	(.L_167 - .L_166)
.L_166:
        /*0004*/ 	.word	0x00000082


	//----- nvinfo : EIATTR_KPARAM_INFO
	.align		4
.L_167:
        /*0008*/ 	.byte	0x04, 0x17
        /*000a*/ 	.short	(.L_169 - .L_168)
.L_168:
        /*000c*/ 	.word	0x00000000
        /*0010*/ 	.short	0x0005
        /*0012*/ 	.short	0x0020
        /*0014*/ 	.byte	0x00, 0xf5, 0x21, 0x00


	//----- nvinfo : EIATTR_KPARAM_INFO
	.align		4
.L_169:
        /*0018*/ 	.byte	0x04, 0x17
        /*001a*/ 	.short	(.L_171 - .L_170)
.L_170:
        /*001c*/ 	.word	0x00000000
        /*0020*/ 	.short	0x0004
        /*0022*/ 	.short	0x0018
        /*0024*/ 	.byte	0x00, 0xf5, 0x21, 0x00


	//----- nvinfo : EIATTR_KPARAM_INFO
	.align		4
.L_171:
        /*0028*/ 	.byte	0x04, 0x17
        /*002a*/ 	.short	(.L_173 - .L_172)
.L_172:
        /*002c*/ 	.word	0x00000000
        /*0030*/ 	.short	0x0003
        /*0032*/ 	.short	0x0010
        /*0034*/ 	.byte	0x00, 0xf5, 0x21, 0x00


	//----- nvinfo : EIATTR_KPARAM_INFO
	.align		4
.L_173:
        /*0038*/ 	.byte	0x04, 0x17
        /*003a*/ 	.short	(.L_175 - .L_174)
.L_174:
        /*003c*/ 	.word	0x00000000
        /*0040*/ 	.short	0x0002
        /*0042*/ 	.short	0x0008
        /*0044*/ 	.byte	0x00, 0xf0, 0x11, 0x00


	//----- nvinfo : EIATTR_KPARAM_INFO
	.align		4
.L_175:
        /*0048*/ 	.byte	0x04, 0x17
        /*004a*/ 	.short	(.L_177 - .L_176)
.L_176:
        /*004c*/ 	.word	0x00000000
        /*0050*/ 	.short	0x0001
        /*0052*/ 	.short	0x0004
        /*0054*/ 	.byte	0x00, 0xf0, 0x11, 0x00


	//----- nvinfo : EIATTR_KPARAM_INFO
	.align		4
.L_177:
        /*0058*/ 	.byte	0x04, 0x17
        /*005a*/ 	.short	(.L_179 - .L_178)
.L_178:
        /*005c*/ 	.word	0x00000000
        /*0060*/ 	.short	0x0000
        /*0062*/ 	.short	0x0000
        /*0064*/ 	.byte	0x00, 0xf0, 0x11, 0x00


	//----- nvinfo : EIATTR_SPARSE_MMA_MASK
	.align		4
.L_179:
        /*0068*/ 	.byte	0x03, 0x50
        /*006a*/ 	.short	0x0000


	//----- nvinfo : EIATTR_MAXREG_COUNT
	.align		4
        /*006c*/ 	.byte	0x03, 0x1b
        /*006e*/ 	.short	0x00ff


	//----- nvinfo : EIATTR_NUM_BARRIERS
	.align		4
        /*0070*/ 	.byte	0x02, 0x4c
        /*0072*/ 	.byte	0x01
	.zero		1


	//----- nvinfo : EIATTR_MERCURY_ISA_VERSION
	.align		4
        /*0074*/ 	.byte	0x03, 0x5f
        /*0076*/ 	.short	0x0101


	//----- nvinfo : EIATTR_VRC_CTA_INIT_COUNT
	.align		4
        /*0078*/ 	.byte	0x02, 0x4a
	.zero		1
	.zero		1


	//----- nvinfo : EIATTR_EXIT_INSTR_OFFSETS
	.align		4
        /*007c*/ 	.byte	0x04, 0x1c
        /*007e*/ 	.short	(.L_181 - .L_180)


	//   ....[0]....
.L_180:
        /*0080*/ 	.word	0x00002e00


	//----- nvinfo : EIATTR_CBANK_PARAM_SIZE
	.align		4
.L_181:
        /*0084*/ 	.byte	0x03, 0x19
        /*0086*/ 	.short	0x0028


	//----- nvinfo : EIATTR_PARAM_CBANK
	.align		4
        /*0088*/ 	.byte	0x04, 0x0a
        /*008a*/ 	.short	(.L_183 - .L_182)
	.align		4
.L_182:
        /*008c*/ 	.word	index@(.nv.constant0._Z16gemm_256_128x128iiiPfS_S_)
        /*0090*/ 	.short	0x0380
        /*0092*/ 	.short	0x0028


	//----- nvinfo : EIATTR_SW_WAR
	.align		4
.L_183:
        /*0094*/ 	.byte	0x04, 0x36
        /*0096*/ 	.short	(.L_185 - .L_184)
.L_184:
        /*0098*/ 	.word	0x00000008
.L_185:


//--------------------- .nv.info._Z20gemm_256_64x128_16_2iiiPfS_S_ --------------------------
	.section	.nv.info._Z20gemm_256_64x128_16_2iiiPfS_S_,"",@"SHT_CUDA_INFO"
	.sectionflags	@""
	.align	4


	//----- nvinfo : EIATTR_CUDA_API_VERSION
	.align		4
        /*0000*/ 	.byte	0x04, 0x37
        /*0002*/ 	.short	(.L_187 - .L_186)
.L_186:
        /*0004*/ 	.word	0x00000082


	//----- nvinfo : EIATTR_KPARAM_INFO
	.align		4
.L_187:
        /*0008*/ 	.byte	0x04, 0x17
        /*000a*/ 	.short	(.L_189 - .L_188)
.L_188:
        /*000c*/ 	.word	0x00000000
        /*0010*/ 	.short	0x0005
        /*0012*/ 	.short	0x0020
        /*0014*/ 	.byte	0x00, 0xf5, 0x21, 0x00


	//----- nvinfo : EIATTR_KPARAM_INFO
	.align		4
.L_189:
        /*0018*/ 	.byte	0x04, 0x17
        /*001a*/ 	.short	(.L_191 - .L_190)
.L_190:
        /*001c*/ 	.word	0x00000000
        /*0020*/ 	.short	0x0004
        /*0022*/ 	.short	0x0018
        /*0024*/ 	.byte	0x00, 0xf5, 0x21, 0x00


	//----- nvinfo : EIATTR_KPARAM_INFO
	.align		4
.L_191:
        /*0028*/ 	.byte	0x04, 0x17
        /*002a*/ 	.short	(.L_193 - .L_192)
.L_192:
        /*002c*/ 	.word	0x00000000
        /*0030*/ 	.short	0x0003
        /*0032*/ 	.short	0x0010
        /*0034*/ 	.byte	0x00, 0xf5, 0x21, 0x00


	//----- nvinfo : EIATTR_KPARAM_INFO
	.align		4
.L_193:
        /*0038*/ 	.byte	0x04, 0x17
        /*003a*/ 	.short	(.L_195 - .L_194)
.L_194:
        /*003c*/ 	.word	0x00000000
        /*0040*/ 	.short	0x0002
        /*0042*/ 	.short	0x0008
        /*0044*/ 	.byte	0x00, 0xf0, 0x11, 0x00


	//----- nvinfo : EIATTR_KPARAM_INFO
	.align		4
.L_195:
        /*0048*/ 	.byte	0x04, 0x17
        /*004a*/ 	.short	(.L_197 - .L_196)
.L_196:
        /*004c*/ 	.word	0x00000000
        /*0050*/ 	.short	0x0001
        /*0052*/ 	.short	0x0004
        /*0054*/ 	.byte	0x00, 0xf0, 0x11, 0x00


	//----- nvinfo : EIATTR_KPARAM_INFO
	.align		4
.L_197:
        /*0058*/ 	.byte	0x04, 0x17
        /*005a*/ 	.short	(.L_199 - .L_198)
.L_198:
        /*005c*/ 	.word	0x00000000
        /*0060*/ 	.short	0x0000
        /*0062*/ 	.short	0x0000
        /*0064*/ 	.byte	0x00, 0xf0, 0x11, 0x00


	//----- nvinfo : EIATTR_SPARSE_MMA_MASK
	.align		4
.L_199:
        /*0068*/ 	.byte	0x03, 0x50
        /*006a*/ 	.short	0x0000


	//----- nvinfo : EIATTR_MAXREG_COUNT
	.align		4
        /*006c*/ 	.byte	0x03, 0x1b
        /*006e*/ 	.short	0x00ff


	//----- nvinfo : EIATTR_NUM_BARRIERS
	.align		4
        /*0070*/ 	.byte	0x02, 0x4c
        /*0072*/ 	.byte	0x01
	.zero		1


	//----- nvinfo : EIATTR_MERCURY_ISA_VERSION
	.align		4
        /*0074*/ 	.byte	0x03, 0x5f
        /*0076*/ 	.short	0x0101


	//----- nvinfo : EIATTR_VRC_CTA_INIT_COUNT
	.align		4
        /*0078*/ 	.byte	0x02, 0x4a
	.zero		1
	.zero		1


	//----- nvinfo : EIATTR_EXIT_INSTR_OFFSETS
	.align		4
        /*007c*/ 	.byte	0x04, 0x1c
        /*007e*/ 	.short	(.L_201 - .L_200)


	//   ....[0]....
.L_200:
        /*0080*/ 	.word	0x00002bc0


	//----- nvinfo : EIATTR_CBANK_PARAM_SIZE
	.align		4
.L_201:
        /*0084*/ 	.byte	0x03, 0x19
        /*0086*/ 	.short	0x0028


	//----- nvinfo : EIATTR_PARAM_CBANK
	.align		4
        /*0088*/ 	.byte	0x04, 0x0a
        /*008a*/ 	.short	(.L_203 - .L_202)
	.align		4
.L_202:
        /*008c*/ 	.word	index@(.nv.constant0._Z20gemm_256_64x128_16_2iiiPfS_S_)
        /*0090*/ 	.short	0x0380
        /*0092*/ 	.short	0x0028


	//----- nvinfo : EIATTR_SW_WAR
	.align		4
.L_203:
        /*0094*/ 	.byte	0x04, 0x36
        /*0096*/ 	.short	(.L_205 - .L_204)
.L_204:
        /*0098*/ 	.word	0x00000008
.L_205:


//--------------------- .nv.info._Z18gemm_256_64x128_16iiiPfS_S_ --------------------------
	.section	.nv.info._Z18gemm_256_64x128_16iiiPfS_S_,"",@"SHT_CUDA_INFO"
	.sectionflags	@""
	.align	4


	//----- nvinfo : EIATTR_CUDA_API_VERSION
	.align		4
        /*0000*/ 	.byte	0x04, 0x37
        /*0002*/ 	.short	(.L_207 - .L_206)
.L_206:
        /*0004*/ 	.word	0x00000082


	//----- nvinfo : EIATTR_KPARAM_INFO
	.align		4
.L_207:
        /*0008*/ 	.byte	0x04, 0x17
        /*000a*/ 	.short	(.L_209 - .L_208)
.L_208:
        /*000c*/ 	.word	0x00000000
        /*0010*/ 	.short	0x0005
        /*0012*/ 	.short	0x0020
        /*0014*/ 	.byte	0x00, 0xf5, 0x21, 0x00


	//----- nvinfo : EIATTR_KPARAM_INFO
	.align		4
.L_209:
        /*0018*/ 	.byte	0x04, 0x17
        /*001a*/ 	.short	(.L_211 - .L_210)
.L_210:
        /*001c*/ 	.word	0x00000000
        /*0020*/ 	.short	0x0004
        /*0022*/ 	.short	0x0018
        /*0024*/ 	.byte	0x00, 0xf5, 0x21, 0x00


	//----- nvinfo : EIATTR_KPARAM_INFO
	.align		4
.L_211:
        /*0028*/ 	.byte	0x04, 0x17
        /*002a*/ 	.short	(.L_213 - .L_212)
.L_212:
        /*002c*/ 	.word	0x00000000
        /*0030*/ 	.short	0x0003
        /*0032*/ 	.short	0x0010
        /*0034*/ 	.byte	0x00, 0xf5, 0x21, 0x00


	//----- nvinfo : EIATTR_KPARAM_INFO
	.align		4
.L_213:
        /*0038*/ 	.byte	0x04, 0x17
        /*003a*/ 	.short	(.L_215 - .L_214)
.L_214:
        /*003c*/ 	.word	0x00000000
        /*0040*/ 	.short	0x0002
        /*0042*/ 	.short	0x0008
        /*0044*/ 	.byte	0x00, 0xf0, 0x11, 0x00


	//----- nvinfo : EIATTR_KPARAM_INFO
	.align		4
.L_215:
        /*0048*/ 	.byte	0x04, 0x17
        /*004a*/ 	.short	(.L_217 - .L_216)
.L_216:
        /*004c*/ 	.word	0x00000000
        /*0050*/ 	.short	0x0001
        /*0052*/ 	.short	0x0004
        /*0054*/ 	.byte	0x00, 0xf0, 0x11, 0x00


	//----- nvinfo : EIATTR_KPARAM_INFO
	.align		4
.L_217:
        /*0058*/ 	.byte	0x04, 0x17
        /*005a*/ 	.short	(.L_219 - .L_218)
.L_218:
        /*005c*/ 	.word	0x00000000
        /*0060*/ 	.short	0x0000
        /*0062*/ 	.short	0x0000
        /*0064*/ 	.byte	0x00, 0xf0, 0x11, 0x00


	//----- nvinfo : EIATTR_SPARSE_MMA_MASK
	.align		4
.L_219:
        /*0068*/ 	.byte	0x03, 0x50
        /*006a*/ 	.short	0x0000


	//----- nvinfo : EIATTR_MAXREG_COUNT
	.align		4
        /*006c*/ 	.byte	0x03, 0x1b
        /*006e*/ 	.short	0x00ff


	//----- nvinfo : EIATTR_NUM_BARRIERS
	.align		4
        /*0070*/ 	.byte	0x02, 0x4c
        /*0072*/ 	.byte	0x01
	.zero		1


	//----- nvinfo : EIATTR_MERCURY_ISA_VERSION
	.align		4
        /*0074*/ 	.byte	0x03, 0x5f
        /*0076*/ 	.short	0x0101


	//----- nvinfo : EIATTR_VRC_CTA_INIT_COUNT
	.align		4
        /*0078*/ 	.byte	0x02, 0x4a
	.zero		1
	.zero		1


	//----- nvinfo : EIATTR_EXIT_INSTR_OFFSETS
	.align		4
        /*007c*/ 	.byte	0x04, 0x1c
        /*007e*/ 	.short	(.L_221 - .L_220)


	//   ....[0]....
.L_220:
        /*0080*/ 	.word	0x00002c10


	//----- nvinfo : EIATTR_CBANK_PARAM_SIZE
	.align		4
.L_221:
        /*0084*/ 	.byte	0x03, 0x19
        /*0086*/ 	.short	0x0028


	//----- nvinfo : EIATTR_PARAM_CBANK
	.align		4
        /*0088*/ 	.byte	0x04, 0x0a
        /*008a*/ 	.short	(.L_223 - .L_222)
	.align		4
.L_222:
        /*008c*/ 	.word	index@(.nv.constant0._Z18gemm_256_64x128_16iiiPfS_S_)
        /*0090*/ 	.short	0x0380
        /*0092*/ 	.short	0x0028


	//----- nvinfo : EIATTR_SW_WAR
	.align		4
.L_223:
        /*0094*/ 	.byte	0x04, 0x36
        /*0096*/ 	.short	(.L_225 - .L_224)
.L_224:
        /*0098*/ 	.word	0x00000008
.L_225:


//--------------------- .nv.info._Z21gemm_256_128x128_16_2iiiPfS_S_ --------------------------
	.section	.nv.info._Z21gemm_256_128x128_16_2iiiPfS_S_,"",@"SHT_CUDA_INFO"
	.sectionflags	@""
	.align	4


	//----- nvinfo : EIATTR_CUDA_API_VERSION
	.align		4
        /*0000*/ 	.byte	0x04, 0x37
        /*0002*/ 	.short	(.L_227 - .L_226)
.L_226:
        /*0004*/ 	.word	0x00000082


	//----- nvinfo : EIATTR_KPARAM_INFO
	.align		4
.L_227:
        /*0008*/ 	.byte	0x04, 0x17
        /*000a*/ 	.short	(.L_229 - .L_228)
.L_228:
        /*000c*/ 	.word	0x00000000
        /*0010*/ 	.short	0x0005
        /*0012*/ 	.short	0x0020
        /*0014*/ 	.byte	0x00, 0xf5, 0x21, 0x00


	//----- nvinfo : EIATTR_KPARAM_INFO
	.align		4
.L_229:
        /*0018*/ 	.byte	0x04, 0x17
        /*001a*/ 	.short	(.L_231 - .L_230)
.L_230:
        /*001c*/ 	.word	0x00000000
        /*0020*/ 	.short	0x0004
        /*0022*/ 	.short	0x0018
        /*0024*/ 	.byte	0x00, 0xf5, 0x21, 0x00


	//----- nvinfo : EIATTR_KPARAM_INFO
	.align		4
.L_231:
        /*0028*/ 	.byte	0x04, 0x17
        /*002a*/ 	.short	(.L_233 - .L_232)
.L_232:
        /*002c*/ 	.word	0x00000000
        /*0030*/ 	.short	0x0003
        /*0032*/ 	.short	0x0010
        /*0034*/ 	.byte	0x00, 0xf5, 0x21, 0x00


	//----- nvinfo : EIATTR_KPARAM_INFO
	.align		4
.L_233:
        /*0038*/ 	.byte	0x04, 0x17
        /*003a*/ 	.short	(.L_235 - .L_234)
.L_234:
        /*003c*/ 	.word	0x00000000
        /*0040*/ 	.short	0x0002
        /*0042*/ 	.short	0x0008
        /*0044*/ 	.byte	0x00, 0xf0, 0x11, 0x00


	//----- nvinfo : EIATTR_KPARAM_INFO
	.align		4
.L_235:
        /*0048*/ 	.byte	0x04, 0x17
        /*004a*/ 	.short	(.L_237 - .L_236)
.L_236:
        /*004c*/ 	.word	0x00000000
        /*0050*/ 	.short	0x0001
        /*0052*/ 	.short	0x0004
        /*0054*/ 	.byte	0x00, 0xf0, 0x11, 0x00


	//----- nvinfo : EIATTR_KPARAM_INFO
	.align		4
.L_237:
        /*0058*/ 	.byte	0x04, 0x17
        /*005a*/ 	.short	(.L_239 - .L_238)
.L_238:
        /*005c*/ 	.word	0x00000000
        /*0060*/ 	.short	0x0000
        /*0062*/ 	.short	0x0000
        /*0064*/ 	.byte	0x00, 0xf0, 0x11, 0x00


	//----- nvinfo : EIATTR_SPARSE_MMA_MASK
	.align		4
.L_239:
        /*0068*/ 	.byte	0x03, 0x50
        /*006a*/ 	.short	0x0000


	//----- nvinfo : EIATTR_MAXREG_COUNT
	.align		4
        /*006c*/ 	.byte	0x03, 0x1b
        /*006e*/ 	.short	0x00ff


	//----- nvinfo : EIATTR_NUM_BARRIERS
	.align		4
        /*0070*/ 	.byte	0x02, 0x4c
        /*0072*/ 	.byte	0x01
	.zero		1


	//----- nvinfo : EIATTR_MERCURY_ISA_VERSION
	.align		4
        /*0074*/ 	.byte	0x03, 0x5f
        /*0076*/ 	.short	0x0101


	//----- nvinfo : EIATTR_VRC_CTA_INIT_COUNT
	.align		4
        /*0078*/ 	.byte	0x02, 0x4a
	.zero		1
	.zero		1


	//----- nvinfo : EIATTR_EXIT_INSTR_OFFSETS
	.align		4
        /*007c*/ 	.byte	0x04, 0x1c
        /*007e*/ 	.short	(.L_241 - .L_240)


	//   ....[0]....
.L_240:
        /*0080*/ 	.word	0x00004f40


	//----- nvinfo : EIATTR_CBANK_PARAM_SIZE
	.align		4
.L_241:
        /*0084*/ 	.byte	0x03, 0x19
        /*0086*/ 	.short	0x0028


	//----- nvinfo : EIATTR_PARAM_CBANK
	.align		4
        /*0088*/ 	.byte	0x04, 0x0a
        /*008a*/ 	.short	(.L_243 - .L_242)
	.align		4
.L_242:
        /*008c*/ 	.word	index@(.nv.constant0._Z21gemm_256_128x128_16_2iiiPfS_S_)
        /*0090*/ 	.short	0x0380
        /*0092*/ 	.short	0x0028


	//----- nvinfo : EIATTR_SW_WAR
	.align		4
.L_243:
        /*0094*/ 	.byte	0x04, 0x36
        /*0096*/ 	.short	(.L_245 - .L_244)
.L_244:
        /*0098*/ 	.word	0x00000008
.L_245:


//--------------------- .nv.info._Z19gemm_256_128x128_16iiiPfS_S_ --------------------------
	.section	.nv.info._Z19gemm_256_128x128_16iiiPfS_S_,"",@"SHT_CUDA_INFO"
	.sectionflags	@""
	.align	4


	//----- nvinfo : EIATTR_CUDA_API_VERSION
	.align		4
        /*0000*/ 	.byte	0x04, 0x37
        /*0002*/ 	.short	(.L_247 - .L_246)
.L_246:
        /*0004*/ 	.word	0x00000082


	//----- nvinfo : EIATTR_KPARAM_INFO
	.align		4
.L_247:
        /*0008*/ 	.byte	0x04, 0x17
        /*000a*/ 	.short	(.L_249 - .L_248)
.L_248:
        /*000c*/ 	.word	0x00000000
        /*0010*/ 	.short	0x0005
        /*0012*/ 	.short	0x0020
        /*0014*/ 	.byte	0x00, 0xf5, 0x21, 0x00


	//----- nvinfo : EIATTR_KPARAM_INFO
	.align		4
.L_249:
        /*0018*/ 	.byte	0x04, 0x17
        /*001a*/ 	.short	(.L_251 - .L_250)
.L_250:
        /*001c*/ 	.word	0x00000000
        /*0020*/ 	.short	0x0004
        /*0022*/ 	.short	0x0018
        /*0024*/ 	.byte	0x00, 0xf5, 0x21, 0x00


	//----- nvinfo : EIATTR_KPARAM_INFO
	.align		4
.L_251:
        /*0028*/ 	.byte	0x04, 0x17
        /*002a*/ 	.short	(.L_253 - .L_252)
.L_252:
        /*002c*/ 	.word	0x00000000
        /*0030*/ 	.short	0x0003
        /*0032*/ 	.short	0x0010
        /*0034*/ 	.byte	0x00, 0xf5, 0x21, 0x00


	//----- nvinfo : EIATTR_KPARAM_INFO
	.align		4
.L_253:
        /*0038*/ 	.byte	0x04, 0x17
        /*003a*/ 	.short	(.L_255 - .L_254)
.L_254:
        /*003c*/ 	.word	0x00000000
        /*0040*/ 	.short	0x0002
        /*0042*/ 	.short	0x0008
        /*0044*/ 	.byte	0x00, 0xf0, 0x11, 0x00


	//----- nvinfo : EIATTR_KPARAM_INFO
	.align		4
.L_255:
        /*0048*/ 	.byte	0x04, 0x17
        /*004a*/ 	.short	(.L_257 - .L_256)
.L_256:
        /*004c*/ 	.word	0x00000000
        /*0050*/ 	.short	0x0001
        /*0052*/ 	.short	0x0004
        /*0054*/ 	.byte	0x00, 0xf0, 0x11, 0x00


	//----- nvinfo : EIATTR_KPARAM_INFO
	.align		4
.L_257:
        /*0058*/ 	.byte	0x04, 0x17
        /*005a*/ 	.short	(.L_259 - .L_258)
.L_258:
        /*005c*/ 	.word	0x00000000
        /*0060*/ 	.short	0x0000
        /*0062*/ 	.short	0x0000
        /*0064*/ 	.byte	0x00, 0xf0, 0x11, 0x00


	//----- nvinfo : EIATTR_SPARSE_MMA_MASK
	.align		4
.L_259:
        /*0068*/ 	.byte	0x03, 0x50
        /*006a*/ 	.short	0x0000


	//----- nvinfo : EIATTR_MAXREG_COUNT
	.align		4
        /*006c*/ 	.byte	0x03, 0x1b
        /*006e*/ 	.short	0x00ff


	//----- nvinfo : EIATTR_NUM_BARRIERS
	.align		4
        /*0070*/ 	.byte	0x02, 0x4c
        /*0072*/ 	.byte	0x01
	.zero		1


	//----- nvinfo : EIATTR_MERCURY_ISA_VERSION
	.align		4
        /*0074*/ 	.byte	0x03, 0x5f
        /*0076*/ 	.short	0x0101


	//----- nvinfo : EIATTR_VRC_CTA_INIT_COUNT
	.align		4
        /*0078*/ 	.byte	0x02, 0x4a
	.zero		1
	.zero		1


	//----- nvinfo : EIATTR_EXIT_INSTR_OFFSETS
	.align		4
        /*007c*/ 	.byte	0x04, 0x1c
        /*007e*/ 	.short	(.L_261 - .L_260)


	//   ....[0]....
.L_260:
        /*0080*/ 	.word	0x00004f90


	//----- nvinfo : EIATTR_CBANK_PARAM_SIZE
	.align		4
.L_261:
        /*0084*/ 	.byte	0x03, 0x19
        /*0086*/ 	.short	0x0028


	//----- nvinfo : EIATTR_PARAM_CBANK
	.align		4
        /*0088*/ 	.byte	0x04, 0x0a
        /*008a*/ 	.short	(.L_263 - .L_262)
	.align		4
.L_262:
        /*008c*/ 	.word	index@(.nv.constant0._Z19gemm_256_128x128_16iiiPfS_S_)
        /*0090*/ 	.short	0x0380
        /*0092*/ 	.short	0x0028


	//----- nvinfo : EIATTR_SW_WAR
	.align		4
.L_263:
        /*0094*/ 	.byte	0x04, 0x36
        /*0096*/ 	.short	(.L_265 - .L_264)
.L_264:
        /*0098*/ 	.word	0x00000008
.L_265:


//--------------------- .nv.info._Z17gemm_256_64x64_16iiiPfS_S_ --------------------------
	.section	.nv.info._Z17gemm_256_64x64_16iiiPfS_S_,"",@"SHT_CUDA_INFO"
	.sectionflags	@""
	.align	4


	//----- nvinfo : EIATTR_CUDA_API_VERSION
	.align		4
        /*0000*/ 	.byte	0x04, 0x37
        /*0002*/ 	.short	(.L_267 - .L_266)
.L_266:
        /*0004*/ 	.word	0x00000082


	//----- nvinfo : EIATTR_KPARAM_INFO
	.align		4
.L_267:
        /*0008*/ 	.byte	0x04, 0x17
        /*000a*/ 	.short	(.L_269 - .L_268)
.L_268:
        /*000c*/ 	.word	0x00000000
        /*0010*/ 	.short	0x0005
        /*0012*/ 	.short	0x0020
        /*0014*/ 	.byte	0x00, 0xf5, 0x21, 0x00


	//----- nvinfo : EIATTR_KPARAM_INFO
	.align		4
.L_269:
        /*0018*/ 	.byte	0x04, 0x17
        /*001a*/ 	.short	(.L_271 - .L_270)
.L_270:
        /*001c*/ 	.word	0x00000000
        /*0020*/ 	.short	0x0004
        /*0022*/ 	.short	0x0018
        /*0024*/ 	.byte	0x00, 0xf5, 0x21, 0x00


	//----- nvinfo : EIATTR_KPARAM_INFO
	.align		4
.L_271:
        /*0028*/ 	.byte	0x04, 0x17
        /*002a*/ 	.short	(.L_273 - .L_272)
.L_272:
        /*002c*/ 	.word	0x00000000
        /*0030*/ 	.short	0x0003
        /*0032*/ 	.short	0x0010
        /*0034*/ 	.byte	0x00, 0xf5, 0x21, 0x00


	//----- nvinfo : EIATTR_KPARAM_INFO
	.align		4
.L_273:
        /*0038*/ 	.byte	0x04, 0x17
        /*003a*/ 	.short	(.L_275 - .L_274)
.L_274:
        /*003c*/ 	.word	0x00000000
        /*0040*/ 	.short	0x0002
        /*0042*/ 	.short	0x0008
        /*0044*/ 	.byte	0x00, 0xf0, 0x11, 0x00


	//----- nvinfo : EIATTR_KPARAM_INFO
	.align		4
.L_275:
        /*0048*/ 	.byte	0x04, 0x17
        /*004a*/ 	.short	(.L_277 - .L_276)
.L_276:
        /*004c*/ 	.word	0x00000000
        /*0050*/ 	.short	0x0001
        /*0052*/ 	.short	0x0004
        /*0054*/ 	.byte	0x00, 0xf0, 0x11, 0x00


	//----- nvinfo : EIATTR_KPARAM_INFO
	.align		4
.L_277:
        /*0058*/ 	.byte	0x04, 0x17
        /*005a*/ 	.short	(.L_279 - .L_278)
.L_278:
        /*005c*/ 	.word	0x00000000
        /*0060*/ 	.short	0x0000
        /*0062*/ 	.short	0x0000
        /*0064*/ 	.byte	0x00, 0xf0, 0x11, 0x00


	//----- nvinfo : EIATTR_SPARSE_MMA_MASK
	.align		4
.L_279:
        /*0068*/ 	.byte	0x03, 0x50
        /*006a*/ 	.short	0x0000


	//----- nvinfo : EIATTR_MAXREG_COUNT
	.align		4
        /*006c*/ 	.byte	0x03, 0x1b
        /*006e*/ 	.short	0x00ff


	//----- nvinfo : EIATTR_NUM_BARRIERS
	.align		4
        /*0070*/ 	.byte	0x02, 0x4c
        /*0072*/ 	.byte	0x01
	.zero		1


	//----- nvinfo : EIATTR_MERCURY_ISA_VERSION
	.align		4
        /*0074*/ 	.byte	0x03, 0x5f
        /*0076*/ 	.short	0x0101


	//----- nvinfo : EIATTR_VRC_CTA_INIT_COUNT
	.align		4
        /*0078*/ 	.byte	0x02, 0x4a
	.zero		1
	.zero		1


	//----- nvinfo : EIATTR_EXIT_INSTR_OFFSETS
	.align		4
        /*007c*/ 	.byte	0x04, 0x1c
        /*007e*/ 	.short	(.L_281 - .L_280)


	//   ....[0]....
.L_280:
        /*0080*/ 	.word	0x00001a10


	//----- nvinfo : EIATTR_CBANK_PARAM_SIZE
	.align		4
.L_281:
        /*0084*/ 	.byte	0x03, 0x19
        /*0086*/ 	.short	0x0028


	//----- nvinfo : EIATTR_PARAM_CBANK
	.align		4
        /*0088*/ 	.byte	0x04, 0x0a
        /*008a*/ 	.short	(.L_283 - .L_282)
	.align		4
.L_282:
        /*008c*/ 	.word	index@(.nv.constant0._Z17gemm_256_64x64_16iiiPfS_S_)
        /*0090*/ 	.short	0x0380
        /*0092*/ 	.short	0x0028


	//----- nvinfo : EIATTR_SW_WAR
	.align		4
.L_283:
        /*0094*/ 	.byte	0x04, 0x36
        /*0096*/ 	.short	(.L_285 - .L_284)
.L_284:
        /*0098*/ 	.word	0x00000008
.L_285:


//--------------------- .nv.info._Z19gemm_256_64x64_16_2iiiPfS_S_ --------------------------
	.section	.nv.info._Z19gemm_256_64x64_16_2iiiPfS_S_,"",@"SHT_CUDA_INFO"
	.sectionflags	@""
	.align	4


	//----- nvinfo : EIATTR_CUDA_API_VERSION
	.align		4
        /*0000*/ 	.byte	0x04, 0x37
        /*0002*/ 	.short	(.L_287 - .L_286)
.L_286:
        /*0004*/ 	.word	0x00000082


	//----- nvinfo : EIATTR_KPARAM_INFO
	.align		4
.L_287:
        /*0008*/ 	.byte	0x04, 0x17
        /*000a*/ 	.short	(.L_289 - .L_288)
.L_288:
        /*000c*/ 	.word	0x00000000
        /*0010*/ 	.short	0x0005
        /*0012*/ 	.short	0x0020
        /*0014*/ 	.byte	0x00, 0xf5, 0x21, 0x00


	//----- nvinfo : EIATTR_KPARAM_INFO
	.align		4
.L_289:
        /*0018*/ 	.byte	0x04, 0x17
        /*001a*/ 	.short	(.L_291 - .L_290)
.L_290:
        /*001c*/ 	.word	0x00000000
        /*0020*/ 	.short	0x0004
        /*0022*/ 	.short	0x0018
        /*0024*/ 	.byte	0x00, 0xf5, 0x21, 0x00


	//----- nvinfo : EIATTR_KPARAM_INFO
	.align		4
.L_291:
        /*0028*/ 	.byte	0x04, 0x17
        /*002a*/ 	.short	(.L_293 - .L_292)
.L_292:
        /*002c*/ 	.word	0x00000000
        /*0030*/ 	.short	0x0003
        /*0032*/ 	.short	0x0010
        /*0034*/ 	.byte	0x00, 0xf5, 0x21, 0x00


	//----- nvinfo : EIATTR_KPARAM_INFO
	.align		4
.L_293:
        /*0038*/ 	.byte	0x04, 0x17
        /*003a*/ 	.short	(.L_295 - .L_294)
.L_294:
        /*003c*/ 	.word	0x00000000
        /*0040*/ 	.short	0x0002
        /*0042*/ 	.short	0x0008
        /*0044*/ 	.byte	0x00, 0xf0, 0x11, 0x00


	//----- nvinfo : EIATTR_KPARAM_INFO
	.align		4
.L_295:
        /*0048*/ 	.byte	0x04, 0x17
        /*004a*/ 	.short	(.L_297 - .L_296)
.L_296:
        /*004c*/ 	.word	0x00000000
        /*0050*/ 	.short	0x0001
        /*0052*/ 	.short	0x0004
        /*0054*/ 	.byte	0x00, 0xf0, 0x11, 0x00


	//----- nvinfo : EIATTR_KPARAM_INFO
	.align		4
.L_297:
        /*0058*/ 	.byte	0x04, 0x17
        /*005a*/ 	.short	(.L_299 - .L_298)
.L_298:
        /*005c*/ 	.word	0x00000000
        /*0060*/ 	.short	0x0000
        /*0062*/ 	.short	0x0000
        /*0064*/ 	.byte	0x00, 0xf0, 0x11, 0x00


	//----- nvinfo : EIATTR_SPARSE_MMA_MASK
	.align		4
.L_299:
        /*0068*/ 	.byte	0x03, 0x50
        /*006a*/ 	.short	0x0000


	//----- nvinfo : EIATTR_MAXREG_COUNT
	.align		4
        /*006c*/ 	.byte	0x03, 0x1b
        /*006e*/ 	.short	0x00ff


	//----- nvinfo : EIATTR_NUM_BARRIERS
	.align		4
        /*0070*/ 	.byte	0x02, 0x4c
        /*0072*/ 	.byte	0x01
	.zero		1


	//----- nvinfo : EIATTR_MERCURY_ISA_VERSION
	.align		4
        /*0074*/ 	.byte	0x03, 0x5f
        /*0076*/ 	.short	0x0101


	//----- nvinfo : EIATTR_VRC_CTA_INIT_COUNT
	.align		4
        /*0078*/ 	.byte	0x02, 0x4a
	.zero		1
	.zero		1


	//----- nvinfo : EIATTR_EXIT_INSTR_OFFSETS
	.align		4
        /*007c*/ 	.byte	0x04, 0x1c
        /*007e*/ 	.short	(.L_301 - .L_300)


	//   ....[0]....
.L_300:
        /*0080*/ 	.word	0x00001a30


	//----- nvinfo : EIATTR_CBANK_PARAM_SIZE
	.align		4
.L_301:
        /*0084*/ 	.byte	0x03, 0x19
        /*0086*/ 	.short	0x0028


	//----- nvinfo : EIATTR_PARAM_CBANK
	.align		4
        /*0088*/ 	.byte	0x04, 0x0a
        /*008a*/ 	.short	(.L_303 - .L_302)
	.align		4
.L_302:
        /*008c*/ 	.word	index@(.nv.constant0._Z19gemm_256_64x64_16_2iiiPfS_S_)
        /*0090*/ 	.short	0x0380
        /*0092*/ 	.short	0x0028


	//----- nvinfo : EIATTR_SW_WAR
	.align		4
.L_303:
        /*0094*/ 	.byte	0x04, 0x36
        /*0096*/ 	.short	(.L_305 - .L_304)
.L_304:
        /*0098*/ 	.word	0x00000008
.L_305:


//--------------------- .nv.info._Z20gemm_256_64x64__origiiiPfS_S_ --------------------------
	.section	.nv.info._Z20gemm_256_64x64__origiiiPfS_S_,"",@"SHT_CUDA_INFO"
	.sectionflags	@""
	.align	4


	//----- nvinfo : EIATTR_CUDA_API_VERSION
	.align		4
        /*0000*/ 	.byte	0x04, 0x37
        /*0002*/ 	.short	(.L_307 - .L_306)
.L_306:
        /*0004*/ 	.word	0x00000082


	//----- nvinfo : EIATTR_KPARAM_INFO
	.align		4
.L_307:
        /*0008*/ 	.byte	0x04, 0x17
        /*000a*/ 	.short	(.L_309 - .L_308)
.L_308:
        /*000c*/ 	.word	0x00000000
        /*0010*/ 	.short	0x0005
        /*0012*/ 	.short	0x0020
        /*0014*/ 	.byte	0x00, 0xf5, 0x21, 0x00


	//----- nvinfo : EIATTR_KPARAM_INFO
	.align		4
.L_309:
        /*0018*/ 	.byte	0x04, 0x17
        /*001a*/ 	.short	(.L_311 - .L_310)
.L_310:
        /*001c*/ 	.word	0x00000000
        /*0020*/ 	.short	0x0004
        /*0022*/ 	.short	0x0018
        /*0024*/ 	.byte	0x00, 0xf5, 0x21, 0x00


	//----- nvinfo : EIATTR_KPARAM_INFO
	.align		4
.L_311:
        /*0028*/ 	.byte	0x04, 0x17
        /*002a*/ 	.short	(.L_313 - .L_312)
.L_312:
        /*002c*/ 	.word	0x00000000
        /*0030*/ 	.short	0x0003
        /*0032*/ 	.short	0x0010
        /*0034*/ 	.byte	0x00, 0xf5, 0x21, 0x00


	//----- nvinfo : EIATTR_KPARAM_INFO
	.align		4
.L_313:
        /*0038*/ 	.byte	0x04, 0x17
        /*003a*/ 	.short	(.L_315 - .L_314)
.L_314:
        /*003c*/ 	.word	0x00000000
        /*0040*/ 	.short	0x0002
        /*0042*/ 	.short	0x0008
        /*0044*/ 	.byte	0x00, 0xf0, 0x11, 0x00


	//----- nvinfo : EIATTR_KPARAM_INFO
	.align		4
.L_315:
        /*0048*/ 	.byte	0x04, 0x17
        /*004a*/ 	.short	(.L_317 - .L_316)
.L_316:
        /*004c*/ 	.word	0x00000000
        /*0050*/ 	.short	0x0001
        /*0052*/ 	.short	0x0004
        /*0054*/ 	.byte	0x00, 0xf0, 0x11, 0x00


	//----- nvinfo : EIATTR_KPARAM_INFO
	.align		4
.L_317:
        /*0058*/ 	.byte	0x04, 0x17
        /*005a*/ 	.short	(.L_319 - .L_318)
.L_318:
        /*005c*/ 	.word	0x00000000
        /*0060*/ 	.short	0x0000
        /*0062*/ 	.short	0x0000
        /*0064*/ 	.byte	0x00, 0xf0, 0x11, 0x00


	//----- nvinfo : EIATTR_SPARSE_MMA_MASK
	.align		4
.L_319:
        /*0068*/ 	.byte	0x03, 0x50
        /*006a*/ 	.short	0x0000


	//----- nvinfo : EIATTR_MAXREG_COUNT
	.align		4
        /*006c*/ 	.byte	0x03, 0x1b
        /*006e*/ 	.short	0x00ff


	//----- nvinfo : EIATTR_NUM_BARRIERS
	.align		4
        /*0070*/ 	.byte	0x02, 0x4c
        /*0072*/ 	.byte	0x01
	.zero		1


	//----- nvinfo : EIATTR_MERCURY_ISA_VERSION
	.align		4
        /*0074*/ 	.byte	0x03, 0x5f
        /*0076*/ 	.short	0x0101


	//----- nvinfo : EIATTR_VRC_CTA_INIT_COUNT
	.align		4
        /*0078*/ 	.byte	0x02, 0x4a
	.zero		1
	.zero		1


	//----- nvinfo : EIATTR_EXIT_INSTR_OFFSETS
	.align		4
        /*007c*/ 	.byte	0x04, 0x1c
        /*007e*/ 	.short	(.L_321 - .L_320)


	//   ....[0]....
.L_320:
        /*0080*/ 	.word	0x00001060


	//----- nvinfo : EIATTR_CBANK_PARAM_SIZE
	.align		4
.L_321:
        /*0084*/ 	.byte	0x03, 0x19
        /*0086*/ 	.short	0x0028


	//----- nvinfo : EIATTR_PARAM_CBANK
	.align		4
        /*0088*/ 	.byte	0x04, 0x0a
        /*008a*/ 	.short	(.L_323 - .L_322)
	.align		4
.L_322:
        /*008c*/ 	.word	index@(.nv.constant0._Z20gemm_256_64x64__origiiiPfS_S_)
        /*0090*/ 	.short	0x0380
        /*0092*/ 	.short	0x0028


	//----- nvinfo : EIATTR_SW_WAR
	.align		4
.L_323:
        /*0094*/ 	.byte	0x04, 0x36
        /*0096*/ 	.short	(.L_325 - .L_324)
.L_324:
        /*0098*/ 	.word	0x00000008
.L_325:


//--------------------- .nv.info._Z18gemm_256_32x32_16kiiiPfS_S_ --------------------------
	.section	.nv.info._Z18gemm_256_32x32_16kiiiPfS_S_,"",@"SHT_CUDA_INFO"
	.sectionflags	@""
	.align	4


	//----- nvinfo : EIATTR_CUDA_API_VERSION
	.align		4
        /*0000*/ 	.byte	0x04, 0x37
        /*0002*/ 	.short	(.L_327 - .L_326)
.L_326:
        /*0004*/ 	.word	0x00000082


	//----- nvinfo : EIATTR_KPARAM_INFO
	.align		4
.L_327:
        /*0008*/ 	.byte	0x04, 0x17
        /*000a*/ 	.short	(.L_329 - .L_328)
.L_328:
        /*000c*/ 	.word	0x00000000
        /*0010*/ 	.short	0x0005
        /*0012*/ 	.short	0x0020
        /*0014*/ 	.byte	0x00, 0xf5, 0x21, 0x00


	//----- nvinfo : EIATTR_KPARAM_INFO
	.align		4
.L_329:
        /*0018*/ 	.byte	0x04, 0x17
        /*001a*/ 	.short	(.L_331 - .L_330)
.L_330:
        /*001c*/ 	.word	0x00000000
        /*0020*/ 	.short	0x0004
        /*0022*/ 	.short	0x0018
        /*0024*/ 	.byte	0x00, 0xf5, 0x21, 0x00


	//----- nvinfo : EIATTR_KPARAM_INFO
	.align		4
.L_331:
        /*0028*/ 	.byte	0x04, 0x17
        /*002a*/ 	.short	(.L_333 - .L_332)
.L_332:
        /*002c*/ 	.word	0x00000000
        /*0030*/ 	.short	0x0003
        /*0032*/ 	.short	0x0010
        /*0034*/ 	.byte	0x00, 0xf5, 0x21, 0x00


	//----- nvinfo : EIATTR_KPARAM_INFO
	.align		4
.L_333:
        /*0038*/ 	.byte	0x04, 0x17
        /*003a*/ 	.short	(.L_335 - .L_334)
.L_334:
        /*003c*/ 	.word	0x00000000
        /*0040*/ 	.short	0x0002
        /*0042*/ 	.short	0x0008
        /*0044*/ 	.byte	0x00, 0xf0, 0x11, 0x00


	//----- nvinfo : EIATTR_KPARAM_INFO
	.align		4
.L_335:
        /*0048*/ 	.byte	0x04, 0x17
        /*004a*/ 	.short	(.L_337 - .L_336)
.L_336:
        /*004c*/ 	.word	0x00000000
        /*0050*/ 	.short	0x0001
        /*0052*/ 	.short	0x0004
        /*0054*/ 	.byte	0x00, 0xf0, 0x11, 0x00


	//----- nvinfo : EIATTR_KPARAM_INFO
	.align		4
.L_337:
        /*0058*/ 	.byte	0x04, 0x17
        /*005a*/ 	.short	(.L_339 - .L_338)
.L_338:
        /*005c*/ 	.word	0x00000000
        /*0060*/ 	.short	0x0000
        /*0062*/ 	.short	0x0000
        /*0064*/ 	.byte	0x00, 0xf0, 0x11, 0x00


	//----- nvinfo : EIATTR_SPARSE_MMA_MASK
	.align		4
.L_339:
        /*0068*/ 	.byte	0x03, 0x50
        /*006a*/ 	.short	0x0000


	//----- nvinfo : EIATTR_MAXREG_COUNT
	.align		4
        /*006c*/ 	.byte	0x03, 0x1b
        /*006e*/ 	.short	0x00ff


	//----- nvinfo : EIATTR_NUM_BARRIERS
	.align		4
        /*0070*/ 	.byte	0x02, 0x4c
        /*0072*/ 	.byte	0x01
	.zero		1


	//----- nvinfo : EIATTR_MERCURY_ISA_VERSION
	.align		4
        /*0074*/ 	.byte	0x03, 0x5f
        /*0076*/ 	.short	0x0101


	//----- nvinfo : EIATTR_VRC_CTA_INIT_COUNT
	.align		4
        /*0078*/ 	.byte	0x02, 0x4a
	.zero		1
	.zero		1


	//----- nvinfo : EIATTR_EXIT_INSTR_OFFSETS
	.align		4
        /*007c*/ 	.byte	0x04, 0x1c
        /*007e*/ 	.short	(.L_341 - .L_340)


	//   ....[0]....
.L_340:
        /*0080*/ 	.word	0x00000bc0


	//----- nvinfo : EIATTR_CBANK_PARAM_SIZE
	.align		4
.L_341:
        /*0084*/ 	.byte	0x03, 0x19
        /*0086*/ 	.short	0x0028


	//----- nvinfo : EIATTR_PARAM_CBANK
	.align		4
        /*0088*/ 	.byte	0x04, 0x0a
        /*008a*/ 	.short	(.L_343 - .L_342)
	.align		4
.L_342:
        /*008c*/ 	.word	index@(.nv.constant0._Z18gemm_256_32x32_16kiiiPfS_S_)
        /*0090*/ 	.short	0x0380
        /*0092*/ 	.short	0x0028


	//----- nvinfo : EIATTR_SW_WAR
	.align		4
.L_343:
        /*0094*/ 	.byte	0x04, 0x36
        /*0096*/ 	.short	(.L_345 - .L_344)
.L_344:
        /*0098*/ 	.word	0x00000008
.L_345:


//--------------------- .nv.info._Z19gemm_256_32x32_origiiiPfS_S_ --------------------------
	.section	.nv.info._Z19gemm_256_32x32_origiiiPfS_S_,"",@"SHT_CUDA_INFO"
	.sectionflags	@""
	.align	4


	//----- nvinfo : EIATTR_CUDA_API_VERSION
	.align		4
        /*0000*/ 	.byte	0x04, 0x37
        /*0002*/ 	.short	(.L_347 - .L_346)
.L_346:
        /*0004*/ 	.word	0x00000082


	//----- nvinfo : EIATTR_KPARAM_INFO
	.align		4
.L_347:
        /*0008*/ 	.byte	0x04, 0x17
        /*000a*/ 	.short	(.L_349 - .L_348)
.L_348:
        /*000c*/ 	.word	0x00000000
        /*0010*/ 	.short	0x0005
        /*0012*/ 	.short	0x0020
        /*0014*/ 	.byte	0x00, 0xf5, 0x21, 0x00


	//----- nvinfo : EIATTR_KPARAM_INFO
	.align		4
.L_349:
        /*0018*/ 	.byte	0x04, 0x17
        /*001a*/ 	.short	(.L_351 - .L_350)
.L_350:
        /*001c*/ 	.word	0x00000000
        /*0020*/ 	.short	0x0004
        /*0022*/ 	.short	0x0018
        /*0024*/ 	.byte	0x00, 0xf5, 0x21, 0x00


	//----- nvinfo : EIATTR_KPARAM_INFO
	.align		4
.L_351:
        /*0028*/ 	.byte	0x04, 0x17
        /*002a*/ 	.short	(.L_353 - .L_352)
.L_352:
        /*002c*/ 	.word	0x00000000
        /*0030*/ 	.short	0x0003
        /*0032*/ 	.short	0x0010
        /*0034*/ 	.byte	0x00, 0xf5, 0x21, 0x00


	//----- nvinfo : EIATTR_KPARAM_INFO
	.align		4
.L_353:
        /*0038*/ 	.byte	0x04, 0x17
        /*003a*/ 	.short	(.L_355 - .L_354)
.L_354:
        /*003c*/ 	.word	0x00000000
        /*0040*/ 	.short	0x0002
        /*0042*/ 	.short	0x0008
        /*0044*/ 	.byte	0x00, 0xf0, 0x11, 0x00


	//----- nvinfo : EIATTR_KPARAM_INFO
	.align		4
.L_355:
        /*0048*/ 	.byte	0x04, 0x17
        /*004a*/ 	.short	(.L_357 - .L_356)
.L_356:
        /*004c*/ 	.word	0x00000000
        /*0050*/ 	.short	0x0001
        /*0052*/ 	.short	0x0004
        /*0054*/ 	.byte	0x00, 0xf0, 0x11, 0x00


	//----- nvinfo : EIATTR_KPARAM_INFO
	.align		4
.L_357:
        /*0058*/ 	.byte	0x04, 0x17
        /*005a*/ 	.short	(.L_359 - .L_358)
.L_358:
        /*005c*/ 	.word	0x00000000
        /*0060*/ 	.short	0x0000
        /*0062*/ 	.short	0x0000
        /*0064*/ 	.byte	0x00, 0xf0, 0x11, 0x00


	//----- nvinfo : EIATTR_SPARSE_MMA_MASK
	.align		4
.L_359:
        /*0068*/ 	.byte	0x03, 0x50
        /*006a*/ 	.short	0x0000


	//----- nvinfo : EIATTR_MAXREG_COUNT
	.align		4
        /*006c*/ 	.byte	0x03, 0x1b
        /*006e*/ 	.short	0x00ff


	//----- nvinfo : EIATTR_NUM_BARRIERS
	.align		4
        /*0070*/ 	.byte	0x02, 0x4c
        /*0072*/ 	.byte	0x01
	.zero		1


	//----- nvinfo : EIATTR_MERCURY_ISA_VERSION
	.align		4
        /*0074*/ 	.byte	0x03, 0x5f
        /*0076*/ 	.short	0x0101


	//----- nvinfo : EIATTR_VRC_CTA_INIT_COUNT
	.align		4
        /*0078*/ 	.byte	0x02, 0x4a
	.zero		1
	.zero		1


	//----- nvinfo : EIATTR_EXIT_INSTR_OFFSETS
	.align		4
        /*007c*/ 	.byte	0x04, 0x1c
        /*007e*/ 	.short	(.L_361 - .L_360)


	//   ....[0]....
.L_360:
        /*0080*/ 	.word	0x000007e0


	//----- nvinfo : EIATTR_CBANK_PARAM_SIZE
	.align		4
.L_361:
        /*0084*/ 	.byte	0x03, 0x19
        /*0086*/ 	.short	0x0028


	//----- nvinfo : EIATTR_PARAM_CBANK
	.align		4
        /*0088*/ 	.byte	0x04, 0x0a
        /*008a*/ 	.short	(.L_363 - .L_362)
	.align		4
.L_362:
        /*008c*/ 	.word	index@(.nv.constant0._Z19gemm_256_32x32_origiiiPfS_S_)
        /*0090*/ 	.short	0x0380
        /*0092*/ 	.short	0x0028


	//----- nvinfo : EIATTR_SW_WAR
	.align		4
.L_363:
        /*0094*/ 	.byte	0x04, 0x36
        /*0096*/ 	.short	(.L_365 - .L_364)
.L_364:
        /*0098*/ 	.word	0x00000008
.L_365:


//--------------------- .nv.info._Z17convertFp32ToFp16P6__halfPfi --------------------------
	.section	.nv.info._Z17convertFp32ToFp16P6__halfPfi,"",@"SHT_CUDA_INFO"
	.sectionflags	@""
	.align	4


	//----- nvinfo : EIATTR_CUDA_API_VERSION
	.align		4
        /*0000*/ 	.byte	0x04, 0x37
        /*0002*/ 	.short	(.L_367 - .L_366)
.L_366:
        /*0004*/ 	.word	0x00000082


	//----- nvinfo : EIATTR_KPARAM_INFO
	.align		4
.L_367:
        /*0008*/ 	.byte	0x04, 0x17
        /*000a*/ 	.short	(.L_369 - .L_368)
.L_368:
        /*000c*/ 	.word	0x00000000
        /*0010*/ 	.short	0x0002
        /*0012*/ 	.short	0x0010
        /*0014*/ 	.byte	0x00, 0xf0, 0x11, 0x00


	//----- nvinfo : EIATTR_KPARAM_INFO
	.align		4
.L_369:
        /*0018*/ 	.byte	0x04, 0x17
        /*001a*/ 	.short	(.L_371 - .L_370)
.L_370:
        /*001c*/ 	.word	0x00000000
        /*0020*/ 	.short	0x0001
        /*0022*/ 	.short	0x0008
        /*0024*/ 	.byte	0x00, 0xf5, 0x21, 0x00


	//----- nvinfo : EIATTR_KPARAM_INFO
	.align		4
.L_371:
        /*0028*/ 	.byte	0x04, 0x17
        /*002a*/ 	.short	(.L_373 - .L_372)
.L_372:
        /*002c*/ 	.word	0x00000000
        /*0030*/ 	.short	0x0000
        /*0032*/ 	.short	0x0000
        /*0034*/ 	.byte	0x00, 0xf5, 0x21, 0x00


	//----- nvinfo : EIATTR_SPARSE_MMA_MASK
	.align		4
.L_373:
        /*0038*/ 	.byte	0x03, 0x50
        /*003a*/ 	.short	0x0000


	//----- nvinfo : EIATTR_MAXREG_COUNT
	.align		4
        /*003c*/ 	.byte	0x03, 0x1b
        /*003e*/ 	.short	0x00ff


	//----- nvinfo : EIATTR_MERCURY_ISA_VERSION
	.align		4
        /*0040*/ 	.byte	0x03, 0x5f
        /*0042*/ 	.short	0x0101


	//----- nvinfo : EIATTR_VRC_CTA_INIT_COUNT
	.align		4
        /*0044*/ 	.byte	0x02, 0x4a
	.zero		1
	.zero		1


	//----- nvinfo : EIATTR_EXIT_INSTR_OFFSETS
	.align		4
        /*0048*/ 	.byte	0x04, 0x1c
        /*004a*/ 	.short	(.L_375 - .L_374)


	//   ....[0]....
.L_374:
        /*004c*/ 	.word	0x00000070


	//   ....[1]....
        /*0050*/ 	.word	0x00000100


	//----- nvinfo : EIATTR_CBANK_PARAM_SIZE
	.align		4
.L_375:
        /*0054*/ 	.byte	0x03, 0x19
        /*0056*/ 	.short	0x0014


	//----- nvinfo : EIATTR_PARAM_CBANK
	.align		4
        /*0058*/ 	.byte	0x04, 0x0a
        /*005a*/ 	.short	(.L_377 - .L_376)
	.align		4
.L_376:
        /*005c*/ 	.word	index@(.nv.constant0._Z17convertFp32ToFp16P6__halfPfi)
        /*0060*/ 	.short	0x0380
        /*0062*/ 	.short	0x0014


	//----- nvinfo : EIATTR_SW_WAR
	.align		4
.L_377:
        /*0064*/ 	.byte	0x04, 0x36
        /*0066*/ 	.short	(.L_379 - .L_378)
.L_378:
        /*0068*/ 	.word	0x00000008
.L_379:


//--------------------- .nv.info._Z14gemm_256_32x32iiiPfS_S_ --------------------------
	.section	.nv.info._Z14gemm_256_32x32iiiPfS_S_,"",@"SHT_CUDA_INFO"
	.sectionflags	@""
	.align	4


	//----- nvinfo : EIATTR_CUDA_API_VERSION
	.align		4
        /*0000*/ 	.byte	0x04, 0x37
        /*0002*/ 	.short	(.L_381 - .L_380)
.L_380:
        /*0004*/ 	.word	0x00000082


	//----- nvinfo : EIATTR_KPARAM_INFO
	.align		4
.L_381:
        /*0008*/ 	.byte	0x04, 0x17
        /*000a*/ 	.short	(.L_383 - .L_382)
.L_382:
        /*000c*/ 	.word	0x00000000
        /*0010*/ 	.short	0x0005
        /*0012*/ 	.short	0x0020
        /*0014*/ 	.byte	0x00, 0xf5, 0x21, 0x00


	//----- nvinfo : EIATTR_KPARAM_INFO
	.align		4
.L_383:
        /*0018*/ 	.byte	0x04, 0x17
        /*001a*/ 	.short	(.L_385 - .L_384)
.L_384:
        /*001c*/ 	.word	0x00000000
        /*0020*/ 	.short	0x0004
        /*0022*/ 	.short	0x0018
        /*0024*/ 	.byte	0x00, 0xf5, 0x21, 0x00


	//----- nvinfo : EIATTR_KPARAM_INFO
	.align		4
.L_385:
        /*0028*/ 	.byte	0x04, 0x17
        /*002a*/ 	.short	(.L_387 - .L_386)
.L_386:
        /*002c*/ 	.word	0x00000000
        /*0030*/ 	.short	0x0003
        /*0032*/ 	.short	0x0010
        /*0034*/ 	.byte	0x00, 0xf5, 0x21, 0x00


	//----- nvinfo : EIATTR_KPARAM_INFO
	.align		4
.L_387:
        /*0038*/ 	.byte	0x04, 0x17
        /*003a*/ 	.short	(.L_389 - .L_388)
.L_388:
        /*003c*/ 	.word	0x00000000
        /*0040*/ 	.short	0x0002
        /*0042*/ 	.short	0x0008
        /*0044*/ 	.byte	0x00, 0xf0, 0x11, 0x00


	//----- nvinfo : EIATTR_KPARAM_INFO
	.align		4
.L_389:
        /*0048*/ 	.byte	0x04, 0x17
        /*004a*/ 	.short	(.L_391 - .L_390)
.L_390:
        /*004c*/ 	.word	0x00000000
        /*0050*/ 	.short	0x0001
        /*0052*/ 	.short	0x0004
        /*0054*/ 	.byte	0x00, 0xf0, 0x11, 0x00


	//----- nvinfo : EIATTR_KPARAM_INFO
	.align		4
.L_391:
        /*0058*/ 	.byte	0x04, 0x17
        /*005a*/ 	.short	(.L_393 - .L_392)
.L_392:
        /*005c*/ 	.word	0x00000000
        /*0060*/ 	.short	0x0000
        /*0062*/ 	.short	0x0000
        /*0064*/ 	.byte	0x00, 0xf0, 0x11, 0x00


	//----- nvinfo : EIATTR_SPARSE_MMA_MASK
	.align		4
.L_393:
        /*0068*/ 	.byte	0x03, 0x50
        /*006a*/ 	.short	0x0000


	//----- nvinfo : EIATTR_MAXREG_COUNT
	.align		4
        /*006c*/ 	.byte	0x03, 0x1b
        /*006e*/ 	.short	0x00ff


	//----- nvinfo : EIATTR_NUM_BARRIERS
	.align		4
        /*0070*/ 	.byte	0x02, 0x4c
        /*0072*/ 	.byte	0x01
	.zero		1


	//----- nvinfo : EIATTR_MERCURY_ISA_VERSION
	.align		4
        /*0074*/ 	.byte	0x03, 0x5f
        /*0076*/ 	.short	0x0101


	//----- nvinfo : EIATTR_VRC_CTA_INIT_COUNT
	.align		4
        /*0078*/ 	.byte	0x02, 0x4a
	.zero		1
	.zero		1


	//----- nvinfo : EIATTR_EXIT_INSTR_OFFSETS
	.align		4
        /*007c*/ 	.byte	0x04, 0x1c
        /*007e*/ 	.short	(.L_395 - .L_394)


	//   ....[0]....
.L_394:
        /*0080*/ 	.word	0x00000840


	//----- nvinfo : EIATTR_CBANK_PARAM_SIZE
	.align		4
.L_395:
        /*0084*/ 	.byte	0x03, 0x19
        /*0086*/ 	.short	0x0028


	//----- nvinfo : EIATTR_PARAM_CBANK
	.align		4
        /*0088*/ 	.byte	0x04, 0x0a
        /*008a*/ 	.short	(.L_397 - .L_396)
	.align		4
.L_396:
        /*008c*/ 	.word	index@(.nv.constant0._Z14gemm_256_32x32iiiPfS_S_)
        /*0090*/ 	.short	0x0380
        /*0092*/ 	.short	0x0028


	//----- nvinfo : EIATTR_SW_WAR
	.align		4
.L_397:
        /*0094*/ 	.byte	0x04, 0x36
        /*0096*/ 	.short	(.L_399 - .L_398)
.L_398:
        /*0098*/ 	.word	0x00000008
.L_399:


//--------------------- .nv.info._Z15gemm_64_16x16_3iiiiiPfS_S_ --------------------------
	.section	.nv.info._Z15gemm_64_16x16_3iiiiiPfS_S_,"",@"SHT_CUDA_INFO"
	.sectionflags	@""
	.align	4


	//----- nvinfo : EIATTR_CUDA_API_VERSION
	.align		4
        /*0000*/ 	.byte	0x04, 0x37
        /*0002*/ 	.short	(.L_401 - .L_400)
.L_400:
        /*0004*/ 	.word	0x00000082


	//----- nvinfo : EIATTR_KPARAM_INFO
	.align		4
.L_401:
        /*0008*/ 	.byte	0x04, 0x17
        /*000a*/ 	.short	(.L_403 - .L_402)
.L_402:
        /*000c*/ 	.word	0x00000000
        /*0010*/ 	.short	0x0007
        /*0012*/ 	.short	0x0028
        /*0014*/ 	.byte	0x00, 0xf5, 0x21, 0x00


	//----- nvinfo : EIATTR_KPARAM_INFO
	.align		4
.L_403:
        /*0018*/ 	.byte	0x04, 0x17
        /*001a*/ 	.short	(.L_405 - .L_404)
.L_404:
        /*001c*/ 	.word	0x00000000
        /*0020*/ 	.short	0x0006
        /*0022*/ 	.short	0x0020
        /*0024*/ 	.byte	0x00, 0xf5, 0x21, 0x00


	//----- nvinfo : EIATTR_KPARAM_INFO
	.align		4
.L_405:
        /*0028*/ 	.byte	0x04, 0x17
        /*002a*/ 	.short	(.L_407 - .L_406)
.L_406:
        /*002c*/ 	.word	0x00000000
        /*0030*/ 	.short	0x0005
        /*0032*/ 	.short	0x0018
        /*0034*/ 	.byte	0x00, 0xf5, 0x21, 0x00


	//----- nvinfo : EIATTR_KPARAM_INFO
	.align		4
.L_407:
        /*0038*/ 	.byte	0x04, 0x17
        /*003a*/ 	.short	(.L_409 - .L_408)
.L_408:
        /*003c*/ 	.word	0x00000000
        /*0040*/ 	.short	0x0004
        /*0042*/ 	.short	0x0010
        /*0044*/ 	.byte	0x00, 0xf0, 0x11, 0x00


	//----- nvinfo : EIATTR_KPARAM_INFO
	.align		4
.L_409:
        /*0048*/ 	.byte	0x04, 0x17
        /*004a*/ 	.short	(.L_411 - .L_410)
.L_410:
        /*004c*/ 	.word	0x00000000
        /*0050*/ 	.short	0x0003
        /*0052*/ 	.short	0x000c
        /*0054*/ 	.byte	0x00, 0xf0, 0x11, 0x00


	//----- nvinfo : EIATTR_KPARAM_INFO
	.align		4
.L_411:
        /*0058*/ 	.byte	0x04, 0x17
        /*005a*/ 	.short	(.L_413 - .L_412)
.L_412:
        /*005c*/ 	.word	0x00000000
        /*0060*/ 	.short	0x0002
        /*0062*/ 	.short	0x0008
        /*0064*/ 	.byte	0x00, 0xf0, 0x11, 0x00


	//----- nvinfo : EIATTR_KPARAM_INFO
	.align		4
.L_413:
        /*0068*/ 	.byte	0x04, 0x17
        /*006a*/ 	.short	(.L_415 - .L_414)
.L_414:
        /*006c*/ 	.word	0x00000000
        /*0070*/ 	.short	0x0001
        /*0072*/ 	.short	0x0004
        /*0074*/ 	.byte	0x00, 0xf0, 0x11, 0x00


	//----- nvinfo : EIATTR_KPARAM_INFO
	.align		4
.L_415:
        /*0078*/ 	.byte	0x04, 0x17
        /*007a*/ 	.short	(.L_417 - .L_416)
.L_416:
        /*007c*/ 	.word	0x00000000
        /*0080*/ 	.short	0x0000
        /*0082*/ 	.short	0x0000
        /*0084*/ 	.byte	0x00, 0xf0, 0x11, 0x00


	//----- nvinfo : EIATTR_SPARSE_MMA_MASK
	.align		4
.L_417:
        /*0088*/ 	.byte	0x03, 0x50
        /*008a*/ 	.short	0x0000


	//----- nvinfo : EIATTR_MAXREG_COUNT
	.align		4
        /*008c*/ 	.byte	0x03, 0x1b
        /*008e*/ 	.short	0x00ff


	//----- nvinfo : EIATTR_NUM_BARRIERS
	.align		4
        /*0090*/ 	.byte	0x02, 0x4c
        /*0092*/ 	.byte	0x01
	.zero		1


	//----- nvinfo : EIATTR_MERCURY_ISA_VERSION
	.align		4
        /*0094*/ 	.byte	0x03, 0x5f
        /*0096*/ 	.short	0x0101


	//----- nvinfo : EIATTR_VRC_CTA_INIT_COUNT
	.align		4
        /*0098*/ 	.byte	0x02, 0x4a
	.zero		1
	.zero		1


	//----- nvinfo : EIATTR_EXIT_INSTR_OFFSETS
	.align		4
        /*009c*/ 	.byte	0x04, 0x1c
        /*009e*/ 	.short	(.L_419 - .L_418)


	//   ....[0]....
.L_418:
        /*00a0*/ 	.word	0x000017e0


	//   ....[1]....
        /*00a4*/ 	.word	0x00001b90


	//   ....[2]....
        /*00a8*/ 	.word	0x00001cf0


	//----- nvinfo : EIATTR_CRS_STACK_SIZE
	.align		4
.L_419:
        /*00ac*/ 	.byte	0x04, 0x1e
        /*00ae*/ 	.short	(.L_421 - .L_420)
.L_420:
        /*00b0*/ 	.word	0x00000000


	//----- nvinfo : EIATTR_CBANK_PARAM_SIZE
	.align		4
.L_421:
        /*00b4*/ 	.byte	0x03, 0x19
        /*00b6*/ 	.short	0x0030


	//----- nvinfo : EIATTR_PARAM_CBANK
	.align		4
        /*00b8*/ 	.byte	0x04, 0x0a
        /*00ba*/ 	.short	(.L_423 - .L_422)
	.align		4
.L_422:
        /*00bc*/ 	.word	index@(.nv.constant0._Z15gemm_64_16x16_3iiiiiPfS_S_)
        /*00c0*/ 	.short	0x0380
        /*00c2*/ 	.short	0x0030


	//----- nvinfo : EIATTR_SW_WAR
	.align		4
.L_423:
        /*00c4*/ 	.byte	0x04, 0x36
        /*00c6*/ 	.short	(.L_425 - .L_424)
.L_424:
        /*00c8*/ 	.word	0x00000008
.L_425:


//--------------------- .nv.info._Z15gemm_64_16x16_1iiiPfS_S_ --------------------------
	.section	.nv.info._Z15gemm_64_16x16_1iiiPfS_S_,"",@"SHT_CUDA_INFO"
	.sectionflags	@""
	.align	4


	//----- nvinfo : EIATTR_CUDA_API_VERSION
	.align		4
        /*0000*/ 	.byte	0x04, 0x37
        /*0002*/ 	.short	(.L_427 - .L_426)
.L_426:
        /*0004*/ 	.word	0x00000082


	//----- nvinfo : EIATTR_KPARAM_INFO
	.align		4
.L_427:
        /*0008*/ 	.byte	0x04, 0x17
        /*000a*/ 	.short	(.L_429 - .L_428)
.L_428:
        /*000c*/ 	.word	0x00000000
        /*0010*/ 	.short	0x0005
        /*0012*/ 	.short	0x0020
        /*0014*/ 	.byte	0x00, 0xf5, 0x21, 0x00


	//----- nvinfo : EIATTR_KPARAM_INFO
	.align		4
.L_429:
        /*0018*/ 	.byte	0x04, 0x17
        /*001a*/ 	.short	(.L_431 - .L_430)
.L_430:
        /*001c*/ 	.word	0x00000000
        /*0020*/ 	.short	0x0004
        /*0022*/ 	.short	0x0018
        /*0024*/ 	.byte	0x00, 0xf5, 0x21, 0x00


	//----- nvinfo : EIATTR_KPARAM_INFO
	.align		4
.L_431:
        /*0028*/ 	.byte	0x04, 0x17
        /*002a*/ 	.short	(.L_433 - .L_432)
.L_432:
        /*002c*/ 	.word	0x00000000
        /*0030*/ 	.short	0x0003
        /*0032*/ 	.short	0x0010
        /*0034*/ 	.byte	0x00, 0xf5, 0x21, 0x00


	//----- nvinfo : EIATTR_KPARAM_INFO
	.align		4
.L_433:
        /*0038*/ 	.byte	0x04, 0x17
        /*003a*/ 	.short	(.L_435 - .L_434)
.L_434:
        /*003c*/ 	.word	0x00000000
        /*0040*/ 	.short	0x0002
        /*0042*/ 	.short	0x0008
        /*0044*/ 	.byte	0x00, 0xf0, 0x11, 0x00


	//----- nvinfo : EIATTR_KPARAM_INFO
	.align		4
.L_435:
        /*0048*/ 	.byte	0x04, 0x17
        /*004a*/ 	.short	(.L_437 - .L_436)
.L_436:
        /*004c*/ 	.word	0x00000000
        /*0050*/ 	.short	0x0001
        /*0052*/ 	.short	0x0004
        /*0054*/ 	.byte	0x00, 0xf0, 0x11, 0x00


	//----- nvinfo : EIATTR_KPARAM_INFO
	.align		4
.L_437:
        /*0058*/ 	.byte	0x04, 0x17
        /*005a*/ 	.short	(.L_439 - .L_438)
.L_438:
        /*005c*/ 	.word	0x00000000
        /*0060*/ 	.short	0x0000
        /*0062*/ 	.short	0x0000
        /*0064*/ 	.byte	0x00, 0xf0, 0x11, 0x00


	//----- nvinfo : EIATTR_SPARSE_MMA_MASK
	.align		4
.L_439:
        /*0068*/ 	.byte	0x03, 0x50
        /*006a*/ 	.short	0x0000


	//----- nvinfo : EIATTR_MAXREG_COUNT
	.align		4
        /*006c*/ 	.byte	0x03, 0x1b
        /*006e*/ 	.short	0x00ff


	//----- nvinfo : EIATTR_NUM_BARRIERS
	.align		4
        /*0070*/ 	.byte	0x02, 0x4c
        /*0072*/ 	.byte	0x01
	.zero		1


	//----- nvinfo : EIATTR_MERCURY_ISA_VERSION
	.align		4
        /*0074*/ 	.byte	0x03, 0x5f
        /*0076*/ 	.short	0x0101


	//----- nvinfo : EIATTR_VRC_CTA_INIT_COUNT
	.align		4
        /*0078*/ 	.byte	0x02, 0x4a
	.zero		1
	.zero		1


	//----- nvinfo : EIATTR_EXIT_INSTR_OFFSETS
	.align		4
        /*007c*/ 	.byte	0x04, 0x1c
        /*007e*/ 	.short	(.L_441 - .L_440)


	//   ....[0]....
.L_440:
        /*0080*/ 	.word	0x00000a00


	//----- nvinfo : EIATTR_CBANK_PARAM_SIZE
	.align		4
.L_441:
        /*0084*/ 	.byte	0x03, 0x19
        /*0086*/ 	.short	0x0028


	//----- nvinfo : EIATTR_PARAM_CBANK
	.align		4
        /*0088*/ 	.byte	0x04, 0x0a
        /*008a*/ 	.short	(.L_443 - .L_442)
	.align		4
.L_442:
        /*008c*/ 	.word	index@(.nv.constant0._Z15gemm_64_16x16_1iiiPfS_S_)
        /*0090*/ 	.short	0x0380
        /*0092*/ 	.short	0x0028


	//----- nvinfo : EIATTR_SW_WAR
	.align		4
.L_443:
        /*0094*/ 	.byte	0x04, 0x36
        /*0096*/ 	.short	(.L_445 - .L_444)
.L_444:
        /*0098*/ 	.word	0x00000008
.L_445:


//--------------------- .nv.info._Z13gemm_64_8x8_1iiiPfS_S_ --------------------------
	.section	.nv.info._Z13gemm_64_8x8_1iiiPfS_S_,"",@"SHT_CUDA_INFO"
	.sectionflags	@""
	.align	4


	//----- nvinfo : EIATTR_CUDA_API_VERSION
	.align		4
        /*0000*/ 	.byte	0x04, 0x37
        /*0002*/ 	.short	(.L_447 - .L_446)
.L_446:
        /*0004*/ 	.word	0x00000082


	//----- nvinfo : EIATTR_KPARAM_INFO
	.align		4
.L_447:
        /*0008*/ 	.byte	0x04, 0x17
        /*000a*/ 	.short	(.L_449 - .L_448)
.L_448:
        /*000c*/ 	.word	0x00000000
        /*0010*/ 	.short	0x0005
        /*0012*/ 	.short	0x0020
        /*0014*/ 	.byte	0x00, 0xf5, 0x21, 0x00


	//----- nvinfo : EIATTR_KPARAM_INFO
	.align		4
.L_449:
        /*0018*/ 	.byte	0x04, 0x17
        /*001a*/ 	.short	(.L_451 - .L_450)
.L_450:
        /*001c*/ 	.word	0x00000000
        /*0020*/ 	.short	0x0004
        /*0022*/ 	.short	0x0018
        /*0024*/ 	.byte	0x00, 0xf5, 0x21, 0x00


	//----- nvinfo : EIATTR_KPARAM_INFO
	.align		4
.L_451:
        /*0028*/ 	.byte	0x04, 0x17
        /*002a*/ 	.short	(.L_453 - .L_452)
.L_452:
        /*002c*/ 	.word	0x00000000
        /*0030*/ 	.short	0x0003
        /*0032*/ 	.short	0x0010
        /*0034*/ 	.byte	0x00, 0xf5, 0x21, 0x00


	//----- nvinfo : EIATTR_KPARAM_INFO
	.align		4
.L_453:
        /*0038*/ 	.byte	0x04, 0x17
        /*003a*/ 	.short	(.L_455 - .L_454)
.L_454:
        /*003c*/ 	.word	0x00000000
        /*0040*/ 	.short	0x0002
        /*0042*/ 	.short	0x0008
        /*0044*/ 	.byte	0x00, 0xf0, 0x11, 0x00


	//----- nvinfo : EIATTR_KPARAM_INFO
	.align		4
.L_455:
        /*0048*/ 	.byte	0x04, 0x17
        /*004a*/ 	.short	(.L_457 - .L_456)
.L_456:
        /*004c*/ 	.word	0x00000000
        /*0050*/ 	.short	0x0001
        /*0052*/ 	.short	0x0004
        /*0054*/ 	.byte	0x00, 0xf0, 0x11, 0x00


	//----- nvinfo : EIATTR_KPARAM_INFO
	.align		4
.L_457:
        /*0058*/ 	.byte	0x04, 0x17
        /*005a*/ 	.short	(.L_459 - .L_458)
.L_458:
        /*005c*/ 	.word	0x00000000
        /*0060*/ 	.short	0x0000
        /*0062*/ 	.short	0x0000
        /*0064*/ 	.byte	0x00, 0xf0, 0x11, 0x00


	//----- nvinfo : EIATTR_SPARSE_MMA_MASK
	.align		4
.L_459:
        /*0068*/ 	.byte	0x03, 0x50
        /*006a*/ 	.short	0x0000


	//----- nvinfo : EIATTR_MAXREG_COUNT
	.align		4
        /*006c*/ 	.byte	0x03, 0x1b
        /*006e*/ 	.short	0x00ff


	//----- nvinfo : EIATTR_NUM_BARRIERS
	.align		4
        /*0070*/ 	.byte	0x02, 0x4c
        /*0072*/ 	.byte	0x01
	.zero		1


	//----- nvinfo : EIATTR_MERCURY_ISA_VERSION
	.align		4
        /*0074*/ 	.byte	0x03, 0x5f
        /*0076*/ 	.short	0x0101


	//----- nvinfo : EIATTR_VRC_CTA_INIT_COUNT
	.align		4
        /*0078*/ 	.byte	0x02, 0x4a
	.zero		1
	.zero		1


	//----- nvinfo : EIATTR_EXIT_INSTR_OFFSETS
	.align		4
        /*007c*/ 	.byte	0x04, 0x1c
        /*007e*/ 	.short	(.L_461 - .L_460)


	//   ....[0]....
.L_460:
        /*0080*/ 	.word	0x00000bd0


	//----- nvinfo : EIATTR_CBANK_PARAM_SIZE
	.align		4
.L_461:
        /*0084*/ 	.byte	0x03, 0x19
        /*0086*/ 	.short	0x0028


	//----- nvinfo : EIATTR_PARAM_CBANK
	.align		4
        /*0088*/ 	.byte	0x04, 0x0a
        /*008a*/ 	.short	(.L_463 - .L_462)
	.align		4
.L_462:
        /*008c*/ 	.word	index@(.nv.constant0._Z13gemm_64_8x8_1iiiPfS_S_)
        /*0090*/ 	.short	0x0380
        /*0092*/ 	.short	0x0028


	//----- nvinfo : EIATTR_SW_WAR
	.align		4
.L_463:
        /*0094*/ 	.byte	0x04, 0x36
        /*0096*/ 	.short	(.L_465 - .L_464)
.L_464:
        /*0098*/ 	.word	0x00000008
.L_465:


//--------------------- .nv.info._Z14gemm_64_16x8_3iiiPfS_S_ --------------------------
	.section	.nv.info._Z14gemm_64_16x8_3iiiPfS_S_,"",@"SHT_CUDA_INFO"
	.sectionflags	@""
	.align	4


	//----- nvinfo : EIATTR_CUDA_API_VERSION
	.align		4
        /*0000*/ 	.byte	0x04, 0x37
        /*0002*/ 	.short	(.L_467 - .L_466)
.L_466:
        /*0004*/ 	.word	0x00000082


	//----- nvinfo : EIATTR_KPARAM_INFO
	.align		4
.L_467:
        /*0008*/ 	.byte	0x04, 0x17
        /*000a*/ 	.short	(.L_469 - .L_468)
.L_468:
        /*000c*/ 	.word	0x00000000
        /*0010*/ 	.short	0x0005
        /*0012*/ 	.short	0x0020
        /*0014*/ 	.byte	0x00, 0xf5, 0x21, 0x00


	//----- nvinfo : EIATTR_KPARAM_INFO
	.align		4
.L_469:
        /*0018*/ 	.byte	0x04, 0x17
        /*001a*/ 	.short	(.L_471 - .L_470)
.L_470:
        /*001c*/ 	.word	0x00000000
        /*0020*/ 	.short	0x0004
        /*0022*/ 	.short	0x0018
        /*0024*/ 	.byte	0x00, 0xf5, 0x21, 0x00


	//----- nvinfo : EIATTR_KPARAM_INFO
	.align		4
.L_471:
        /*0028*/ 	.byte	0x04, 0x17
        /*002a*/ 	.short	(.L_473 - .L_472)
.L_472:
        /*002c*/ 	.word	0x00000000
        /*0030*/ 	.short	0x0003
        /*0032*/ 	.short	0x0010
        /*0034*/ 	.byte	0x00, 0xf5, 0x21, 0x00


	//----- nvinfo : EIATTR_KPARAM_INFO
	.align		4
.L_473:
        /*0038*/ 	.byte	0x04, 0x17
        /*003a*/ 	.short	(.L_475 - .L_474)
.L_474:
        /*003c*/ 	.word	0x00000000
        /*0040*/ 	.short	0x0002
        /*0042*/ 	.short	0x0008
        /*0044*/ 	.byte	0x00, 0xf0, 0x11, 0x00


	//----- nvinfo : EIATTR_KPARAM_INFO
	.align		4
.L_475:
        /*0048*/ 	.byte	0x04, 0x17
        /*004a*/ 	.short	(.L_477 - .L_476)
.L_476:
        /*004c*/ 	.word	0x00000000
        /*0050*/ 	.short	0x0001
        /*0052*/ 	.short	0x0004
        /*0054*/ 	.byte	0x00, 0xf0, 0x11, 0x00


	//----- nvinfo : EIATTR_KPARAM_INFO
	.align		4
.L_477:
        /*0058*/ 	.byte	0x04, 0x17
        /*005a*/ 	.short	(.L_479 - .L_478)
.L_478:
        /*005c*/ 	.word	0x00000000
        /*0060*/ 	.short	0x0000
        /*0062*/ 	.short	0x0000
        /*0064*/ 	.byte	0x00, 0xf0, 0x11, 0x00


	//----- nvinfo : EIATTR_SPARSE_MMA_MASK
	.align		4
.L_479:
        /*0068*/ 	.byte	0x03, 0x50
        /*006a*/ 	.short	0x0000


	//----- nvinfo : EIATTR_MAXREG_COUNT
	.align		4
        /*006c*/ 	.byte	0x03, 0x1b
        /*006e*/ 	.short	0x00ff


	//----- nvinfo : EIATTR_NUM_BARRIERS
	.align		4
        /*0070*/ 	.byte	0x02, 0x4c
        /*0072*/ 	.byte	0x01
	.zero		1


	//----- nvinfo : EIATTR_MERCURY_ISA_VERSION
	.align		4
        /*0074*/ 	.byte	0x03, 0x5f
        /*0076*/ 	.short	0x0101


	//----- nvinfo : EIATTR_VRC_CTA_INIT_COUNT
	.align		4
        /*0078*/ 	.byte	0x02, 0x4a
	.zero		1
	.zero		1


	//----- nvinfo : EIATTR_EXIT_INSTR_OFFSETS
	.align		4
        /*007c*/ 	.byte	0x04, 0x1c
        /*007e*/ 	.short	(.L_481 - .L_480)


	//   ....[0]....
.L_480:
        /*0080*/ 	.word	0x00000de0


	//   ....[1]....
        /*0084*/ 	.word	0x00000e00


	//   ....[2]....
        /*0088*/ 	.word	0x00000e40


	//----- nvinfo : EIATTR_CBANK_PARAM_SIZE
	.align		4
.L_481:
        /*008c*/ 	.byte	0x03, 0x19
        /*008e*/ 	.short	0x0028


	//----- nvinfo : EIATTR_PARAM_CBANK
	.align		4
        /*0090*/ 	.byte	0x04, 0x0a
        /*0092*/ 	.short	(.L_483 - .L_482)
	.align		4
.L_482:
        /*0094*/ 	.word	index@(.nv.constant0._Z14gemm_64_16x8_3iiiPfS_S_)
        /*0098*/ 	.short	0x0380
        /*009a*/ 	.short	0x0028


	//----- nvinfo : EIATTR_SW_WAR
	.align		4
.L_483:
        /*009c*/ 	.byte	0x04, 0x36
        /*009e*/ 	.short	(.L_485 - .L_484)
.L_484:
        /*00a0*/ 	.word	0x00000008
.L_485:


//--------------------- .nv.info._Z14gemm_32_16x8_3iiiPfS_S_ --------------------------
	.section	.nv.info._Z14gemm_32_16x8_3iiiPfS_S_,"",@"SHT_CUDA_INFO"
	.sectionflags	@""
	.align	4


	//----- nvinfo : EIATTR_CUDA_API_VERSION
	.align		4
        /*0000*/ 	.byte	0x04, 0x37
        /*0002*/ 	.short	(.L_487 - .L_486)
.L_486:
        /*0004*/ 	.word	0x00000082


	//----- nvinfo : EIATTR_KPARAM_INFO
	.align		4
.L_487:
        /*0008*/ 	.byte	0x04, 0x17
        /*000a*/ 	.short	(.L_489 - .L_488)
.L_488:
        /*000c*/ 	.word	0x00000000
        /*0010*/ 	.short	0x0005
        /*0012*/ 	.short	0x0020
        /*0014*/ 	.byte	0x00, 0xf5, 0x21, 0x00


	//----- nvinfo : EIATTR_KPARAM_INFO
	.align		4
.L_489:
        /*0018*/ 	.byte	0x04, 0x17
        /*001a*/ 	.short	(.L_491 - .L_490)
.L_490:
        /*001c*/ 	.word	0x00000000
        /*0020*/ 	.short	0x0004
        /*0022*/ 	.short	0x0018
        /*0024*/ 	.byte	0x00, 0xf5, 0x21, 0x00


	//----- nvinfo : EIATTR_KPARAM_INFO
	.align		4
.L_491:
        /*0028*/ 	.byte	0x04, 0x17
        /*002a*/ 	.short	(.L_493 - .L_492)
.L_492:
        /*002c*/ 	.word	0x00000000
        /*0030*/ 	.short	0x0003
        /*0032*/ 	.short	0x0010
        /*0034*/ 	.byte	0x00, 0xf5, 0x21, 0x00


	//----- nvinfo : EIATTR_KPARAM_INFO
	.align		4
.L_493:
        /*0038*/ 	.byte	0x04, 0x17
        /*003a*/ 	.short	(.L_495 - .L_494)
.L_494:
        /*003c*/ 	.word	0x00000000
        /*0040*/ 	.short	0x0002
        /*0042*/ 	.short	0x0008
        /*0044*/ 	.byte	0x00, 0xf0, 0x11, 0x00


	//----- nvinfo : EIATTR_KPARAM_INFO
	.align		4
.L_495:
        /*0048*/ 	.byte	0x04, 0x17
        /*004a*/ 	.short	(.L_497 - .L_496)
.L_496:
        /*004c*/ 	.word	0x00000000
        /*0050*/ 	.short	0x0001
        /*0052*/ 	.short	0x0004
        /*0054*/ 	.byte	0x00, 0xf0, 0x11, 0x00


	//----- nvinfo : EIATTR_KPARAM_INFO
	.align		4
.L_497:
        /*0058*/ 	.byte	0x04, 0x17
        /*005a*/ 	.short	(.L_499 - .L_498)
.L_498:
        /*005c*/ 	.word	0x00000000
        /*0060*/ 	.short	0x0000
        /*0062*/ 	.short	0x0000
        /*0064*/ 	.byte	0x00, 0xf0, 0x11, 0x00


	//----- nvinfo : EIATTR_SPARSE_MMA_MASK
	.align		4
.L_499:
        /*0068*/ 	.byte	0x03, 0x50
        /*006a*/ 	.short	0x0000


	//----- nvinfo : EIATTR_MAXREG_COUNT
	.align		4
        /*006c*/ 	.byte	0x03, 0x1b
        /*006e*/ 	.short	0x00ff


	//----- nvinfo : EIATTR_NUM_BARRIERS
	.align		4
        /*0070*/ 	.byte	0x02, 0x4c
        /*0072*/ 	.byte	0x01
	.zero		1


	//----- nvinfo : EIATTR_MERCURY_ISA_VERSION
	.align		4
        /*0074*/ 	.byte	0x03, 0x5f
        /*0076*/ 	.short	0x0101


	//----- nvinfo : EIATTR_VRC_CTA_INIT_COUNT
	.align		4
        /*0078*/ 	.byte	0x02, 0x4a
	.zero		1
	.zero		1


	//----- nvinfo : EIATTR_EXIT_INSTR_OFFSETS
	.align		4
        /*007c*/ 	.byte	0x04, 0x1c
        /*007e*/ 	.short	(.L_501 - .L_500)


	//   ....[0]....
.L_500:
        /*0080*/ 	.word	0x00001270


	//   ....[1]....
        /*0084*/ 	.word	0x00001290


	//   ....[2]....
        /*0088*/ 	.word	0x000012d0


	//----- nvinfo : EIATTR_CBANK_PARAM_SIZE
	.align		4
.L_501:
        /*008c*/ 	.byte	0x03, 0x19
        /*008e*/ 	.short	0x0028


	//----- nvinfo : EIATTR_PARAM_CBANK
	.align		4
        /*0090*/ 	.byte	0x04, 0x0a
        /*0092*/ 	.short	(.L_503 - .L_502)
	.align		4
.L_502:
        /*0094*/ 	.word	index@(.nv.constant0._Z14gemm_32_16x8_3iiiPfS_S_)
        /*0098*/ 	.short	0x0380
        /*009a*/ 	.short	0x0028


	//----- nvinfo : EIATTR_SW_WAR
	.align		4
.L_503:
        /*009c*/ 	.byte	0x04, 0x36
        /*009e*/ 	.short	(.L_505 - .L_504)
.L_504:
        /*00a0*/ 	.word	0x00000008
.L_505:


//--------------------- .nv.info._Z14gemm_32_16x8_1iiiPfS_S_ --------------------------
	.section	.nv.info._Z14gemm_32_16x8_1iiiPfS_S_,"",@"SHT_CUDA_INFO"
	.sectionflags	@""
	.align	4


	//----- nvinfo : EIATTR_CUDA_API_VERSION
	.align		4
        /*0000*/ 	.byte	0x04, 0x37
        /*0002*/ 	.short	(.L_507 - .L_506)
.L_506:
        /*0004*/ 	.word	0x00000082


	//----- nvinfo : EIATTR_KPARAM_INFO
	.align		4
.L_507:
        /*0008*/ 	.byte	0x04, 0x17
        /*000a*/ 	.short	(.L_509 - .L_508)
.L_508:
        /*000c*/ 	.word	0x00000000
        /*0010*/ 	.short	0x0005
        /*0012*/ 	.short	0x0020
        /*0014*/ 	.byte	0x00, 0xf5, 0x21, 0x00


	//----- nvinfo : EIATTR_KPARAM_INFO
	.align		4
.L_509:
        /*0018*/ 	.byte	0x04, 0x17
        /*001a*/ 	.short	(.L_511 - .L_510)
.L_510:
        /*001c*/ 	.word	0x00000000
        /*0020*/ 	.short	0x0004
        /*0022*/ 	.short	0x0018
        /*0024*/ 	.byte	0x00, 0xf5, 0x21, 0x00


	//----- nvinfo : EIATTR_KPARAM_INFO
	.align		4
.L_511:
        /*0028*/ 	.byte	0x04, 0x17
        /*002a*/ 	.short	(.L_513 - .L_512)
.L_512:
        /*002c*/ 	.word	0x00000000
        /*0030*/ 	.short	0x0003
        /*0032*/ 	.short	0x0010
        /*0034*/ 	.byte	0x00, 0xf5, 0x21, 0x00


	//----- nvinfo : EIATTR_KPARAM_INFO
	.align		4
.L_513:
        /*0038*/ 	.byte	0x04, 0x17
        /*003a*/ 	.short	(.L_515 - .L_514)
.L_514:
        /*003c*/ 	.word	0x00000000
        /*0040*/ 	.short	0x0002
        /*0042*/ 	.short	0x0008
        /*0044*/ 	.byte	0x00, 0xf0, 0x11, 0x00


	//----- nvinfo : EIATTR_KPARAM_INFO
	.align		4
.L_515:
        /*0048*/ 	.byte	0x04, 0x17
        /*004a*/ 	.short	(.L_517 - .L_516)
.L_516:
        /*004c*/ 	.word	0x00000000
        /*0050*/ 	.short	0x0001
        /*0052*/ 	.short	0x0004
        /*0054*/ 	.byte	0x00, 0xf0, 0x11, 0x00


	//----- nvinfo : EIATTR_KPARAM_INFO
	.align		4
.L_517:
        /*0058*/ 	.byte	0x04, 0x17
        /*005a*/ 	.short	(.L_519 - .L_518)
.L_518:
        /*005c*/ 	.word	0x00000000
        /*0060*/ 	.short	0x0000
        /*0062*/ 	.short	0x0000
        /*0064*/ 	.byte	0x00, 0xf0, 0x11, 0x00


	//----- nvinfo : EIATTR_SPARSE_MMA_MASK
	.align		4
.L_519:
        /*0068*/ 	.byte	0x03, 0x50
        /*006a*/ 	.short	0x0000


	//----- nvinfo : EIATTR_MAXREG_COUNT
	.align		4
        /*006c*/ 	.byte	0x03, 0x1b
        /*006e*/ 	.short	0x00ff


	//----- nvinfo : EIATTR_NUM_BARRIERS
	.align		4
        /*0070*/ 	.byte	0x02, 0x4c
        /*0072*/ 	.byte	0x01
	.zero		1


	//----- nvinfo : EIATTR_MERCURY_ISA_VERSION
	.align		4
        /*0074*/ 	.byte	0x03, 0x5f
        /*0076*/ 	.short	0x0101


	//----- nvinfo : EIATTR_VRC_CTA_INIT_COUNT
	.align		4
        /*0078*/ 	.byte	0x02, 0x4a
	.zero		1
	.zero		1


	//----- nvinfo : EIATTR_EXIT_INSTR_OFFSETS
	.align		4
        /*007c*/ 	.byte	0x04, 0x1c
        /*007e*/ 	.short	(.L_521 - .L_520)


	//   ....[0]....
.L_520:
        /*0080*/ 	.word	0x00000a40


	//----- nvinfo : EIATTR_CBANK_PARAM_SIZE
	.align		4
.L_521:
        /*0084*/ 	.byte	0x03, 0x19
        /*0086*/ 	.short	0x0028


	//----- nvinfo : EIATTR_PARAM_CBANK
	.align		4
        /*0088*/ 	.byte	0x04, 0x0a
        /*008a*/ 	.short	(.L_523 - .L_522)
	.align		4
.L_522:
        /*008c*/ 	.word	index@(.nv.constant0._Z14gemm_32_16x8_1iiiPfS_S_)
        /*0090*/ 	.short	0x0380
        /*0092*/ 	.short	0x0028


	//----- nvinfo : EIATTR_SW_WAR
	.align		4
.L_523:
        /*0094*/ 	.byte	0x04, 0x36
        /*0096*/ 	.short	(.L_525 - .L_524)
.L_524:
        /*0098*/ 	.word	0x00000008
.L_525:


//--------------------- .nv.info._Z14gemm_64_16x8_1iiiPfS_S_ --------------------------
	.section	.nv.info._Z14gemm_64_16x8_1iiiPfS_S_,"",@"SHT_CUDA_INFO"
	.sectionflags	@""
	.align	4


	//----- nvinfo : EIATTR_CUDA_API_VERSION
	.align		4
        /*0000*/ 	.byte	0x04, 0x37
        /*0002*/ 	.short	(.L_527 - .L_526)
.L_526:
        /*0004*/ 	.word	0x00000082


	//----- nvinfo : EIATTR_KPARAM_INFO
	.align		4
.L_527:
        /*0008*/ 	.byte	0x04, 0x17
        /*000a*/ 	.short	(.L_529 - .L_528)
.L_528:
        /*000c*/ 	.word	0x00000000
        /*0010*/ 	.short	0x0005
        /*0012*/ 	.short	0x0020
        /*0014*/ 	.byte	0x00, 0xf5, 0x21, 0x00


	//----- nvinfo : EIATTR_KPARAM_INFO
	.align		4
.L_529:
        /*0018*/ 	.byte	0x04, 0x17
        /*001a*/ 	.short	(.L_531 - .L_530)
.L_530:
        /*001c*/ 	.word	0x00000000
        /*0020*/ 	.short	0x0004
        /*0022*/ 	.short	0x0018
        /*0024*/ 	.byte	0x00, 0xf5, 0x21, 0x00


	//----- nvinfo : EIATTR_KPARAM_INFO
	.align		4
.L_531:
        /*0028*/ 	.byte	0x04, 0x17
        /*002a*/ 	.short	(.L_533 - .L_532)
.L_532:
        /*002c*/ 	.word	0x00000000
        /*0030*/ 	.short	0x0003
        /*0032*/ 	.short	0x0010
        /*0034*/ 	.byte	0x00, 0xf5, 0x21, 0x00


	//----- nvinfo : EIATTR_KPARAM_INFO
	.align		4
.L_533:
        /*0038*/ 	.byte	0x04, 0x17
        /*003a*/ 	.short	(.L_535 - .L_534)
.L_534:
        /*003c*/ 	.word	0x00000000
        /*0040*/ 	.short	0x0002
        /*0042*/ 	.short	0x0008
        /*0044*/ 	.byte	0x00, 0xf0, 0x11, 0x00


	//----- nvinfo : EIATTR_KPARAM_INFO
	.align		4
.L_535:
        /*0048*/ 	.byte	0x04, 0x17
        /*004a*/ 	.short	(.L_537 - .L_536)
.L_536:
        /*004c*/ 	.word	0x00000000
        /*0050*/ 	.short	0x0001
        /*0052*/ 	.short	0x0004
        /*0054*/ 	.byte	0x00, 0xf0, 0x11, 0x00


	//----- nvinfo : EIATTR_KPARAM_INFO
	.align		4
.L_537:
        /*0058*/ 	.byte	0x04, 0x17
        /*005a*/ 	.short	(.L_539 - .L_538)
.L_538:
        /*005c*/ 	.word	0x00000000
        /*0060*/ 	.short	0x0000
        /*0062*/ 	.short	0x0000
        /*0064*/ 	.byte	0x00, 0xf0, 0x11, 0x00


	//----- nvinfo : EIATTR_SPARSE_MMA_MASK
	.align		4
.L_539:
        /*0068*/ 	.byte	0x03, 0x50
        /*006a*/ 	.short	0x0000


	//----- nvinfo : EIATTR_MAXREG_COUNT
	.align		4
        /*006c*/ 	.byte	0x03, 0x1b
        /*006e*/ 	.short	0x00ff


	//----- nvinfo : EIATTR_NUM_BARRIERS
	.align		4
        /*0070*/ 	.byte	0x02, 0x4c
        /*0072*/ 	.byte	0x01
	.zero		1


	//----- nvinfo : EIATTR_MERCURY_ISA_VERSION
	.align		4
        /*0074*/ 	.byte	0x03, 0x5f
        /*0076*/ 	.short	0x0101


	//----- nvinfo : EIATTR_VRC_CTA_INIT_COUNT
	.align		4
        /*0078*/ 	.byte	0x02, 0x4a
	.zero		1
	.zero		1


	//----- nvinfo : EIATTR_EXIT_INSTR_OFFSETS
	.align		4
        /*007c*/ 	.byte	0x04, 0x1c
        /*007e*/ 	.short	(.L_541 - .L_540)


	//   ....[0]....
.L_540:
        /*0080*/ 	.word	0x00000890


	//----- nvinfo : EIATTR_CBANK_PARAM_SIZE
	.align		4
.L_541:
        /*0084*/ 	.byte	0x03, 0x19
        /*0086*/ 	.short	0x0028


	//----- nvinfo : EIATTR_PARAM_CBANK
	.align		4
        /*0088*/ 	.byte	0x04, 0x0a
        /*008a*/ 	.short	(.L_543 - .L_542)
	.align		4
.L_542:
        /*008c*/ 	.word	index@(.nv.constant0._Z14gemm_64_16x8_1iiiPfS_S_)
        /*0090*/ 	.short	0x0380
        /*0092*/ 	.short	0x0028


	//----- nvinfo : EIATTR_SW_WAR
	.align		4
.L_543:
        /*0094*/ 	.byte	0x04, 0x36
        /*0096*/ 	.short	(.L_545 - .L_544)
.L_544:
        /*0098*/ 	.word	0x00000008
.L_545:


//--------------------- .nv.callgraph             --------------------------
	.section	.nv.callgraph,"",@"SHT_CUDA_CALLGRAPH"
	.align	4
	.sectionentsize	8
	.align		4
        /*0000*/ 	.word	0x00000000
	.align		4
        /*0004*/ 	.word	0xffffffff
	.align		4
        /*0008*/ 	.word	0x00000000
	.align		4
        /*000c*/ 	.word	0xfffffffe
	.align		4
        /*0010*/ 	.word	0x00000000
	.align		4
        /*0014*/ 	.word	0xfffffffd
	.align		4
        /*0018*/ 	.word	0x00000000
	.align		4
        /*001c*/ 	.word	0xfffffffc


//--------------------- .text._Z15gemm_256_128x64iiiPfS_S_ --------------------------
	.section	.text._Z15gemm_256_128x64iiiPfS_S_,"ax",@progbits
	.align	128
        .global         _Z15gemm_256_128x64iiiPfS_S_
        .type           _Z15gemm_256_128x64iiiPfS_S_,@function
        .size           _Z15gemm_256_128x64iiiPfS_S_,(.L_x_73 - _Z15gemm_256_128x64iiiPfS_S_)
        .other          _Z15gemm_256_128x64iiiPfS_S_,@"STO_CUDA_ENTRY STV_DEFAULT"
_Z15gemm_256_128x64iiiPfS_S_:
.text._Z15gemm_256_128x64iiiPfS_S_:
[----:B------:R-:W-:Y:S01]  /*0000*/  LDC R1, c[0x0][0x37c] ;  /* 0x0000df00ff017b82 */ /* 0x000fe20000000800 */
[----:B------:R-:W0:Y:S07]  /*0010*/  S2R R0, SR_TID.X ;  /* 0x0000000000007919 */ /* 0x000e2e0000002100 */
[----:B------:R-:W1:Y:S01]  /*0020*/  S2UR UR4, SR_CTAID.Y ;  /* 0x00000000000479c3 */ /* 0x000e620000002600 */
[----:B------:R-:W2:Y:S01]  /*0030*/  LDCU UR8, c[0x0][0x380] ;  /* 0x00007000ff0877ac */ /* 0x000ea20008000800 */
[----:B------:R-:W3:Y:S01]  /*0040*/  S2R R3, SR_CTAID.X ;  /* 0x0000000000037919 */ /* 0x000ee20000002500 */
[----:B------:R-:W4:Y:S05]  /*0050*/  LDCU.128 UR16, c[0x0][0x390] ;  /* 0x00007200ff1077ac */ /* 0x000f2a0008000c00 */
[----:B------:R-:W2:Y:S01]  /*0060*/  LDC R2, c[0x0][0x388] ;  /* 0x0000e200ff027b82 */ /* 0x000ea20000000800 */
[----:B------:R-:W4:Y:S01]  /*0070*/  LDCU.64 UR12, c[0x0][0x358] ;  /* 0x00006b00ff0c77ac */ /* 0x000f220008000a00 */
[----:B------:R-:W4:Y:S01]  /*0080*/  LDCU.64 UR10, c[0x0][0x3a0] ;  /* 0x00007400ff0a77ac */ /* 0x000f220008000a00 */
[----:B-1----:R-:W-:Y:S01]  /*0090*/  USHF.L.U32 UR4, UR4, 0x6, URZ ;  /* 0x0000000604047899 */ /* 0x002fe200080006ff */
[----:B0-----:R-:W-:-:S05]  /*00a0*/  SHF.R.U32.HI R4, RZ, 0x5, R0 ;  /* 0x00000005ff047819 */ /* 0x001fca0000011600 */
[----:B--2---:R-:W-:Y:S01]  /*00b0*/  IMAD R5, R2, UR4, RZ ;  /* 0x0000000402057c24 */ /* 0x004fe2000f8e02ff */
[----:B------:R-:W-:Y:S02]  /*00c0*/  SHF.L.U32 R44, R0, 0x2, RZ ;  /* 0x00000002002c7819 */ /* 0x000fe400000006ff */
[----:B---3--:R-:W-:Y:S01]  /*00d0*/  SHF.L.U32 R3, R3, 0x7, RZ ;  /* 0x0000000703037819 */ /* 0x008fe200000006ff */
[----:B------:R-:W-:Y:S01]  /*00e0*/  IMAD R9, R4, UR8, RZ ;  /* 0x0000000804097c24 */ /* 0x000fe2000f8e02ff */
[----:B------:R-:W-:Y:S02]  /*00f0*/  LOP3.LUT R7, R0, 0x3f, RZ, 0xc0, !PT ;  /* 0x0000003f00077812 */ /* 0x000fe400078ec0ff */
[----:B------:R-:W-:Y:S02]  /*0100*/  LOP3.LUT R6, R3, 0x7c, R44, 0xf8, !PT ;  /* 0x0000007c03067812 */ /* 0x000fe400078ef82c */
[----:B------:R-:W-:Y:S01]  /*0110*/  LOP3.LUT R4, R5, 0x1e, R4, 0xf8, !PT ;  /* 0x0000001e05047812 */ /* 0x000fe200078ef804 */
[----:B------:R-:W-:Y:S01]  /*0120*/  IMAD R7, R7, R2, RZ ;  /* 0x0000000207077224 */ /* 0x000fe200078e02ff */
[----:B------:R-:W-:-:S02]  /*0130*/  IADD3 R6, P2, PT, R9, R6, RZ ;  /* 0x0000000609067210 */ /* 0x000fc40007f5e0ff */
[----:B------:R-:W-:Y:S02]  /*0140*/  SHF.R.S32.HI R9, RZ, 0x1f, R3 ;  /* 0x0000001fff097819 */ /* 0x000fe40000011403 */
[----:B------:R-:W-:Y:S02]  /*0150*/  IADD3 R4, P1, PT, R7, R4, RZ ;  /* 0x0000000407047210 */ /* 0x000fe40007f3e0ff */
[----:B----4-:R-:W-:Y:S02]  /*0160*/  LEA R58, P0, R6, UR16, 0x2 ;  /* 0x00000010063a7c11 */ /* 0x010fe4000f8010ff */
[----:B------:R-:W-:Y:S02]  /*0170*/  IADD3.X R7, PT, PT, RZ, R9, RZ, P2, !PT ;  /* 0x00000009ff077210 */ /* 0x000fe400017fe4ff */
[----:B------:R-:W-:Y:S02]  /*0180*/  LEA R40, P2, R4, UR18, 0x2 ;  /* 0x0000001204287c11 */ /* 0x000fe4000f8410ff */
[----:B------:R-:W-:-:S02]  /*0190*/  LEA.HI.X.SX32 R5, R5, RZ, 0x1, P1 ;  /* 0x000000ff05057211 */ /* 0x000fc400008f0eff */
[----:B------:R-:W-:Y:S02]  /*01a0*/  LEA.HI.X R59, R6, UR17, R7, 0x2, P0 ;  /* 0x00000011063b7c11 */ /* 0x000fe400080f1407 */
[----:B------:R-:W-:-:S03]  /*01b0*/  LEA.HI.X R41, R4, UR19, R5, 0x2, P2 ;  /* 0x0000001304297c11 */ /* 0x000fc600090f1405 */
[----:B------:R-:W2:Y:S04]  /*01c0*/  LDG.E.128 R4, desc[UR12][R58.64] ;  /* 0x0000000c3a047981 */ /* 0x000ea8000c1e1d00 */
[----:B------:R-:W3:Y:S01]  /*01d0*/  LDG.E.64 R42, desc[UR12][R40.64] ;  /* 0x0000000c282a7981 */ /* 0x000ee2000c1e1b00 */
[----:B------:R-:W-:Y:S01]  /*01e0*/  SHF.R.U32.HI R8, RZ, 0x2, R0 ;  /* 0x00000002ff087819 */ /* 0x000fe20000011600 */
[----:B------:R-:W-:Y:S01]  /*01f0*/  UIMAD UR4, UR4, UR8, URZ ;  /* 0x00000008040472a4 */ /* 0x000fe2000f8e02ff */
[----:B------:R-:W-:Y:S01]  /*0200*/  LOP3.LUT R3, R3, 0x3c, R44, 0xf8, !PT ;  /* 0x0000003c03037812 */ /* 0x000fe200078ef82c */
[----:B------:R-:W-:Y:S01]  /*0210*/  USHF.R.S32.HI UR5, URZ, 0x1f, UR8 ;  /* 0x0000001fff057899 */ /* 0x000fe20008011408 */
[----:B------:R-:W-:Y:S01]  /*0220*/  LOP3.LUT R8, R8, 0xfc, RZ, 0xc0, !PT ;  /* 0x000000fc08087812 */ /* 0x000fe200078ec0ff */
[----:B------:R-:W-:-:S02]  /*0230*/  USHF.R.S32.HI UR9, URZ, 0x1f, UR4 ;  /* 0x0000001fff097899 */ /* 0x000fc40008011404 */
[----:B------:R-:W-:Y:S02]  /*0240*/  ULEA.HI UR5, UR5, UR8, URZ, 0x2 ;  /* 0x0000000805057291 */ /* 0x000fe4000f8f10ff */
[----:B------:R-:W-:Y:S01]  /*0250*/  IMAD R8, R8, UR8, RZ ;  /* 0x0000000808087c24 */ /* 0x000fe2000f8e02ff */
[----:B------:R-:W-:Y:S02]  /*0260*/  UIMAD UR6, UR8, 0x3, URZ ;  /* 0x00000003080678a4 */ /* 0x000fe4000f8e02ff */
[----:B------:R-:W-:Y:S02]  /*0270*/  USHF.R.S32.HI UR5, URZ, 0x2, UR5 ;  /* 0x00000002ff057899 */ /* 0x000fe40008011405 */
[----:B------:R-:W-:Y:S01]  /*0280*/  IADD3 R8, P0, P1, R8, UR4, R3 ;  /* 0x0000000408087c10 */ /* 0x000fe2000f91e003 */
[----:B------:R-:W-:Y:S02]  /*0290*/  ULEA.HI UR4, UR8, UR8, URZ, 0x1 ;  /* 0x0000000808047291 */ /* 0x000fe4000f8f08ff */
[----:B------:R-:W-:Y:S01]  /*02a0*/  USHF.R.S32.HI UR7, URZ, 0x1f, UR6 ;  /* 0x0000001fff077899 */ /* 0x000fe20008011406 */
[----:B------:R-:W-:Y:S01]  /*02b0*/  IADD3.X R9, PT, PT, RZ, UR9, R9, P0, P1 ;  /* 0x00000009ff097c10 */ /* 0x000fe200087e2409 */
[----:B------:R-:W0:Y:S01]  /*02c0*/  S2UR UR9, SR_CgaCtaId ;  /* 0x00000000000979c3 */ /* 0x000e220000008800 */
[----:B------:R-:W-:Y:S01]  /*02d0*/  USHF.R.S32.HI UR4, URZ, 0x1, UR4 ;  /* 0x00000001ff047899 */ /* 0x000fe20008011404 */
[----:B------:R-:W-:Y:S01]  /*02e0*/  MOV R63, UR5 ;  /* 0x00000005003f7c02 */ /* 0x000fe20008000f00 */
[----:B------:R-:W-:Y:S01]  /*02f0*/  ULEA.HI UR7, UR7, UR6, URZ, 0x2 ;  /* 0x0000000607077291 */ /* 0x000fe2000f8f10ff */
[----:B------:R-:W-:-:S03]  /*0300*/  LEA R64, P0, R8, UR10, 0x2 ;  /* 0x0000000a08407c11 */ /* 0x000fc6000f8010ff */
[----:B------:R-:W-:Y:S01]  /*0310*/  MOV R61, UR4 ;  /* 0x00000004003d7c02 */ /* 0x000fe20008000f00 */
[----:B------:R-:W-:Y:S01]  /*0320*/  UMOV UR4, 0x400 ;  /* 0x0000040000047882 */ /* 0x000fe20000000000 */
[----:B------:R-:W-:Y:S01]  /*0330*/  LEA.HI.X R65, R8, UR11, R9, 0x2, P0 ;  /* 0x0000000b08417c11 */ /* 0x000fe200080f1409 */
[----:B------:R-:W-:Y:S01]  /*0340*/  UIADD3 UR5, UPT, UPT, UR4, 0x2000, URZ ;  /* 0x0000200004057890 */ /* 0x000fe2000fffe0ff */
[----:B------:R-:W-:Y:S01]  /*0350*/  ISETP.GE.AND P0, PT, R2, 0x1, PT ;  /* 0x000000010200780c */ /* 0x000fe20003f06270 */
[----:B------:R-:W-:Y:S01]  /*0360*/  USHF.R.S32.HI UR7, URZ, 0x2, UR7 ;  /* 0x00000002ff077899 */ /* 0x000fe20008011407 */
[--C-:B------:R-:W-:Y:S01]  /*0370*/  IMAD.WIDE R62, R63, 0x10, R64.reuse ;  /* 0x000000103f3e7825 */ /* 0x100fe200078e0240 */
[----:B------:R1:W5:Y:S04]  /*0380*/  LDG.E.128 R36, desc[UR12][R64.64] ;  /* 0x0000000c40247981 */ /* 0x000368000c1e1d00 */
[----:B------:R-:W-:Y:S01]  /*0390*/  MOV R47, UR7 ;  /* 0x00000007002f7c02 */ /* 0x000fe20008000f00 */
[--C-:B------:R-:W-:Y:S01]  /*03a0*/  IMAD.WIDE R60, R61, 0x10, R64.reuse ;  /* 0x000000103d3c7825 */ /* 0x100fe200078e0240 */
[----:B------:R1:W5:Y:S03]  /*03b0*/  LDG.E.128 R32, desc[UR12][R64.64+0x100] ;  /* 0x0001000c40207981 */ /* 0x000366000c1e1d00 */
[----:B------:R-:W-:Y:S01]  /*03c0*/  IMAD.WIDE R46, R47, 0x10, R64 ;  /* 0x000000102f2e7825 */ /* 0x000fe200078e0240 */
[----:B0-----:R-:W-:Y:S01]  /*03d0*/  ULEA UR8, UR9, UR4, 0x18 ;  /* 0x0000000409087291 */ /* 0x001fe2000f8ec0ff */
[----:B------:R1:W5:Y:S01]  /*03e0*/  LDG.E.128 R20, desc[UR12][R62.64] ;  /* 0x0000000c3e147981 */ /* 0x000362000c1e1d00 */
[----:B------:R-:W-:-:S03]  /*03f0*/  ULEA UR9, UR9, UR5, 0x18 ;  /* 0x0000000509097291 */ /* 0x000fc6000f8ec0ff */
[----:B------:R1:W5:Y:S01]  /*0400*/  LDG.E.128 R28, desc[UR12][R46.64] ;  /* 0x0000000c2e1c7981 */ /* 0x000362000c1e1d00 */
[C---:B------:R-:W-:Y:S02]  /*0410*/  LEA R2, R0.reuse, UR8, 0x4 ;  /* 0x0000000800027c11 */ /* 0x040fe4000f8e20ff */
[----:B------:R-:W-:Y:S01]  /*0420*/  LEA R3, R0, UR9, 0x3 ;  /* 0x0000000900037c11 */ /* 0x000fe2000f8e18ff */
[----:B------:R1:W5:Y:S04]  /*0430*/  LDG.E.128 R24, desc[UR12][R46.64+0x100] ;  /* 0x0001000c2e187981 */ /* 0x000368000c1e1d00 */
[----:B------:R1:W5:Y:S04]  /*0440*/  LDG.E.128 R16, desc[UR12][R60.64] ;  /* 0x0000000c3c107981 */ /* 0x000368000c1e1d00 */
[----:B------:R1:W5:Y:S04]  /*0450*/  LDG.E.128 R12, desc[UR12][R62.64+0x100] ;  /* 0x0001000c3e0c7981 */ /* 0x000368000c1e1d00 */
[----:B------:R1:W5:Y:S04]  /*0460*/  LDG.E.128 R8, desc[UR12][R60.64+0x100] ;  /* 0x0001000c3c087981 */ /* 0x000368000c1e1d00 */
[----:B--2---:R1:W-:Y:S04]  /*0470*/  STS.128 [R2], R4 ;  /* 0x0000000402007388 */ /* 0x0043e80000000c00 */
[----:B---3--:R1:W-:Y:S01]  /*0480*/  STS.64 [R3], R42 ;  /* 0x0000002a03007388 */ /* 0x0083e20000000a00 */
[----:B------:R-:W-:Y:S05]  /*0490*/  @!P0 BRA `(.L_x_0) ;  /* 0x0000001000f48947 */ /* 0x000fea0003800000 */
[----:B------:R-:W-:Y:S01]  /*04a0*/  SHF.R.U32.HI R0, RZ, 0x1, R0 ;  /* 0x00000001ff007819 */ /* 0x000fe20000011600 */
[----:B------:R-:W0:Y:S01]  /*04b0*/  LDCU UR11, c[0x0][0x388] ;  /* 0x00007100ff0b77ac */ /* 0x000e220008000800 */
[----:B-1----:R-:W-:Y:S02]  /*04c0*/  LOP3.LUT R7, R44, 0x3c, RZ, 0xc0, !PT ;  /* 0x0000003c2c077812 */ /* 0x002fe400078ec0ff */
[----:B------:R-:W-:Y:S01]  /*04d0*/  MOV R4, R40 ;  /* 0x0000002800047202 */ /* 0x000fe20000000f00 */
[----:B------:R-:W-:Y:S01]  /*04e0*/  UMOV UR4, URZ ;  /* 0x000000ff00047c82 */ /* 0x000fe20008000000 */
[----:B------:R-:W-:Y:S01]  /*04f0*/  MOV R5, R41 ;  /* 0x0000002900057202 */ /* 0x000fe20000000f00 */
[----:B------:R-:W-:Y:S01]  /*0500*/  UMOV UR5, URZ ;  /* 0x000000ff00057c82 */ /* 0x000fe20008000000 */
[----:B------:R-:W-:Y:S01]  /*0510*/  LOP3.LUT R0, R0, 0x1f8, RZ, 0xc0, !PT ;  /* 0x000001f800007812 */ /* 0x000fe200078ec0ff */
[----:B------:R-:W-:-:S06]  /*0520*/  UMOV UR6, URZ ;  /* 0x000000ff00067c82 */ /* 0x000fcc0008000000 */
.L_x_1:
[----:B------:R-:W-:Y:S01]  /*0530*/  BAR.SYNC.DEFER_BLOCKING 0x0 ;  /* 0x0000000000007b1d */ /* 0x000fe20000010000 */
[----:B--2---:R-:W-:Y:S01]  /*0540*/  IADD3 R6, PT, PT, R7, UR6, RZ ;  /* 0x0000000607067c10 */ /* 0x004fe2000fffe0ff */
[----:B------:R-:W-:Y:S01]  /*0550*/  UIADD3 UR4, UPT, UPT, UR4, 0x8, URZ ;  /* 0x0000000804047890 */ /* 0x000fe2000fffe0ff */
[----:B------:R-:W-:Y:S02]  /*0560*/  IADD3 R56, PT, PT, R0, UR5, RZ ;  /* 0x0000000500387c10 */ /* 0x000fe4000fffe0ff */
[----:B------:R-:W-:Y:S01]  /*0570*/  LEA R6, R6, UR8, 0x2 ;  /* 0x0000000806067c11 */ /* 0x000fe2000f8e10ff */
[----:B0-----:R-:W-:Y:S01]  /*0580*/  UISETP.GE.AND UP0, UPT, UR4, UR11, UPT ;  /* 0x0000000b0400728c */ /* 0x001fe2000bf06270 */
[----:B------:R-:W-:-:S05]  /*0590*/  LEA R56, R56, UR9, 0x2 ;  /* 0x0000000938387c11 */ /* 0x000fca000f8e10ff */
[----:B------:R-:W-:-:S05]  /*05a0*/  PLOP3.LUT P1, PT, PT, PT, UP0, 0x80, 0x8 ;  /* 0x000000000008781c */ /* 0x000fca0003f2f008 */
[----:B------:R-:W0:Y:S01]  /*05b0*/  @!UP0 LDCU UR10, c[0x0][0x380] ;  /* 0x00007000ff0a87ac */ /* 0x000e220008000800 */
[----:B------:R-:W-:Y:S04]  /*05c0*/  LDS.128 R40, [R6] ;  /* 0x0000000006287984 */ /* 0x000fe80000000c00 */
[----:B------:R-:W1:Y:S04]  /*05d0*/  LDS.128 R44, [R56] ;  /* 0x00000000382c7984 */ /* 0x000e680000000c00 */
[----:B------:R-:W2:Y:S01]  /*05e0*/  LDS.128 R48, [R6+0x100] ;  /* 0x0001000006307984 */ /* 0x000ea20000000c00 */
[----:B0-----:R-:W-:-:S03]  /*05f0*/  @!UP0 USHF.L.U32 UR10, UR10, 0x1, URZ ;  /* 0x000000010a0a8899 */ /* 0x001fc600080006ff */
[----:B------:R-:W0:Y:S01]  /*0600*/  LDS.128 R52, [R56+0x10] ;  /* 0x0000100038347984 */ /* 0x000e220000000c00 */
[CC--:B-1---5:R-:W-:Y:S01]  /*0610*/  FFMA R70, R41.reuse, R44.reuse, R37 ;  /* 0x0000002c29467223 */ /* 0x0e2fe20000000025 */
[----:B------:R-:W-:Y:S01]  /*0620*/  FFMA R57, R42, R44, R38 ;  /* 0x0000002c2a397223 */ /* 0x000fe20000000026 */
[-C--:B------:R-:W-:Y:S01]  /*0630*/  FFMA R76, R41, R46.reuse, R21 ;  /* 0x0000002e294c7223 */ /* 0x080fe20000000015 */
[----:B------:R-:W-:Y:S01]  /*0640*/  FFMA R72, R43, R46, R23 ;  /* 0x0000002e2b487223 */ /* 0x000fe20000000017 */
[-C--:B--2---:R-:W-:Y:S01]  /*0650*/  FFMA R37, R48, R44.reuse, R32 ;  /* 0x0000002c30257223 */ /* 0x084fe20000000020 */
[CC--:B------:R-:W-:Y:S01]  /*0660*/  FFMA R66, R49.reuse, R44.reuse, R33 ;  /* 0x0000002c31427223 */ /* 0x0c0fe20000000021 */
[----:B------:R-:W-:Y:S01]  /*0670*/  FFMA R71, R50, R44, R34 ;  /* 0x0000002c32477223 */ /* 0x000fe20000000022 */
[-C--:B------:R-:W-:Y:S01]  /*0680*/  FFMA R33, R40, R46.reuse, R20 ;  /* 0x0000002e28217223 */ /* 0x080fe20000000014 */
[-C--:B------:R-:W-:Y:S01]  /*0690*/  FFMA R34, R42, R46.reuse, R22 ;  /* 0x0000002e2a227223 */ /* 0x080fe20000000016 */
[-C--:B------:R-:W-:Y:S01]  /*06a0*/  FFMA R68, R48, R46.reuse, R12 ;  /* 0x0000002e30447223 */ /* 0x080fe2000000000c */
[-C--:B------:R-:W-:Y:S01]  /*06b0*/  FFMA R38, R49, R46.reuse, R13 ;  /* 0x0000002e31267223 */ /* 0x080fe2000000000d */
[-C--:B------:R-:W-:Y:S01]  /*06c0*/  FFMA R32, R50, R46.reuse, R14 ;  /* 0x0000002e32207223 */ /* 0x080fe2000000000e */
[----:B------:R-:W-:Y:S01]  /*06d0*/  FFMA R46, R51, R46, R15 ;  /* 0x0000002e332e7223 */ /* 0x000fe2000000000f */
[----:B------:R-:W1:Y:S01]  /*06e0*/  LDS.128 R20, [R6+0x300] ;  /* 0x0003000006147984 */ /* 0x000e620000000c00 */
[C---:B0-----:R-:W-:Y:S01]  /*06f0*/  FFMA R69, R40.reuse, R52, R16 ;  /* 0x0000003428457223 */ /* 0x041fe20000000010 */
[----:B------:R-:W-:Y:S01]  /*0700*/  FFMA R67, R40, R44, R36 ;  /* 0x0000002c28437223 */ /* 0x000fe20000000024 */
[C---:B------:R-:W-:Y:S01]  /*0710*/  FFMA R8, R48.reuse, R52, R8 ;  /* 0x0000003430087223 */ /* 0x040fe20000000008 */
[----:B------:R-:W0:Y:S01]  /*0720*/  LDS.128 R12, [R6+0x200] ;  /* 0x00020000060c7984 */ /* 0x000e220000000c00 */
[----:B------:R-:W-:Y:S01]  /*0730*/  FFMA R16, R48, R54, R24 ;  /* 0x0000003630107223 */ /* 0x000fe20000000018 */
[----:B------:R-:W-:Y:S01]  /*0740*/  FFMA R36, R43, R44, R39 ;  /* 0x0000002c2b247223 */ /* 0x000fe20000000027 */
[C---:B------:R-:W-:Y:S01]  /*0750*/  FFMA R24, R41.reuse, R52, R17 ;  /* 0x0000003429187223 */ /* 0x040fe20000000011 */
[----:B------:R-:W-:Y:S01]  /*0760*/  FFMA R48, R41, R54, R29 ;  /* 0x0000003629307223 */ /* 0x000fe2000000001d */
[----:B------:R-:W-:Y:S01]  /*0770*/  FFMA R74, R49, R52, R9 ;  /* 0x00000034314a7223 */ /* 0x000fe20000000009 */
[----:B------:R-:W-:Y:S01]  /*0780*/  FFMA R39, R40, R54, R28 ;  /* 0x0000003628277223 */ /* 0x000fe2000000001c */
[C---:B------:R-:W-:Y:S01]  /*0790*/  FFMA R9, R42.reuse, R52, R18 ;  /* 0x000000342a097223 */ /* 0x040fe20000000012 */
[----:B------:R-:W-:Y:S01]  /*07a0*/  FFMA R30, R42, R54, R30 ;  /* 0x000000362a1e7223 */ /* 0x000fe2000000001e */
[C---:B------:R-:W-:Y:S01]  /*07b0*/  FFMA R10, R50.reuse, R52, R10 ;  /* 0x00000034320a7223 */ /* 0x040fe2000000000a */
[----:B------:R-:W-:Y:S01]  /*07c0*/  FFMA R18, R50, R54, R26 ;  /* 0x0000003632127223 */ /* 0x000fe2000000001a */
[C---:B------:R-:W-:Y:S01]  /*07d0*/  FFMA R42, R43.reuse, R52, R19 ;  /* 0x000000342b2a7223 */ /* 0x040fe20000000013 */
[----:B------:R-:W-:Y:S01]  /*07e0*/  FFMA R75, R43, R54, R31 ;  /* 0x000000362b4b7223 */ /* 0x000fe2000000001f */
[----:B------:R-:W-:Y:S01]  /*07f0*/  FFMA R44, R51, R44, R35 ;  /* 0x0000002c332c7223 */ /* 0x000fe20000000023 */
[----:B------:R-:W-:Y:S01]  /*0800*/  FFMA R41, R49, R54, R25 ;  /* 0x0000003631297223 */ /* 0x000fe20000000019 */
[C---:B------:R-:W-:Y:S01]  /*0810*/  FFMA R28, R51.reuse, R52, R11 ;  /* 0x00000034331c7223 */ /* 0x040fe2000000000b */
[----:B------:R-:W-:Y:S01]  /*0820*/  FFMA R40, R51, R54, R27 ;  /* 0x0000003633287223 */ /* 0x000fe2000000001b */
[-C--:B-1----:R-:W-:Y:S01]  /*0830*/  FFMA R73, R20, R47.reuse, R68 ;  /* 0x0000002f14497223 */ /* 0x082fe20000000044 */
[C---:B------:R-:W-:Y:S01]  /*0840*/  FFMA R49, R21.reuse, R47, R38 ;  /* 0x0000002f15317223 */ /* 0x040fe20000000026 */
[-C--:B------:R-:W-:Y:S01]  /*0850*/  FFMA R43, R21, R53.reuse, R74 ;  /* 0x00000035152b7223 */ /* 0x080fe2000000004a */
[----:B------:R-:W-:Y:S01]  /*0860*/  FFMA R27, R22, R53, R10 ;  /* 0x00000035161b7223 */ /* 0x000fe2000000000a */
[CC--:B0-----:R-:W-:Y:S01]  /*0870*/  FFMA R26, R13.reuse, R45.reuse, R70 ;  /* 0x0000002d0d1a7223 */ /* 0x0c1fe20000000046 */
[C---:B------:R-:W-:Y:S01]  /*0880*/  FFMA R35, R12.reuse, R45, R67 ;  /* 0x0000002d0c237223 */ /* 0x040fe20000000043 */
[C---:B------:R-:W-:Y:S01]  /*0890*/  FFMA R70, R13.reuse, R53, R24 ;  /* 0x000000350d467223 */ /* 0x040fe20000000018 */
[CC--:B------:R-:W-:Y:S01]  /*08a0*/  FFMA R54, R13.reuse, R55.reuse, R48 ;  /* 0x000000370d367223 */ /* 0x0c0fe20000000030 */
[----:B------:R-:W-:Y:S01]  /*08b0*/  FFMA R67, R12, R55, R39 ;  /* 0x000000370c437223 */ /* 0x000fe20000000027 */
[C---:B------:R-:W-:Y:S01]  /*08c0*/  FFMA R24, R14.reuse, R45, R57 ;  /* 0x0000002d0e187223 */ /* 0x040fe20000000039 */
[C---:B------:R-:W-:Y:S01]  /*08d0*/  FFMA R52, R14.reuse, R47, R34 ;  /* 0x0000002f0e347223 */ /* 0x040fe20000000022 */
[----:B------:R-:W-:Y:S01]  /*08e0*/  FFMA R48, R14, R55, R30 ;  /* 0x000000370e307223 */ /* 0x000fe2000000001e */
[C---:B------:R-:W-:Y:S01]  /*08f0*/  FFMA R29, R12.reuse, R47, R33 ;  /* 0x0000002f0c1d7223 */ /* 0x040fe20000000021 */
[----:B------:R-:W-:Y:S01]  /*0900*/  FFMA R69, R12, R53, R69 ;  /* 0x000000350c457223 */ /* 0x000fe20000000045 */
[----:B------:R-:W-:Y:S01]  /*0910*/  FFMA R76, R13, R47, R76 ;  /* 0x0000002f0d4c7223 */ /* 0x000fe2000000004c */
[----:B------:R-:W-:Y:S01]  /*0920*/  FFMA R50, R14, R53, R9 ;  /* 0x000000350e327223 */ /* 0x000fe20000000009 */
[C---:B------:R-:W-:Y:S01]  /*0930*/  FFMA R34, R15.reuse, R45, R36 ;  /* 0x0000002d0f227223 */ /* 0x040fe20000000024 */
[C---:B------:R-:W-:Y:S01]  /*0940*/  FFMA R30, R15.reuse, R47, R72 ;  /* 0x0000002f0f1e7223 */ /* 0x040fe20000000048 */
        /* <DEDUP_REMOVED lines=10> */
[----:B------:R-:W-:Y:S01]  /*09f0*/  LDS.128 R8, [R6+0x400] ;  /* 0x0004000006087984 */ /* 0x000fe20000000c00 */
[C---:B------:R-:W-:Y:S01]  /*0a00*/  FFMA R36, R23.reuse, R45, R44 ;  /* 0x0000002d17247223 */ /* 0x040fe2000000002c */
[C---:B------:R-:W-:Y:S01]  /*0a10*/  FFMA R47, R23.reuse, R47, R46 ;  /* 0x0000002f172f7223 */ /* 0x040fe2000000002e */
[C---:B------:R-:W-:Y:S01]  /*0a20*/  FFMA R53, R23.reuse, R53, R28 ;  /* 0x0000003517357223 */ /* 0x040fe2000000001c */
[----:B------:R-:W0:Y:S01]  /*0a30*/  LDS.128 R12, [R56+0x200] ;  /* 0x00020000380c7984 */ /* 0x000e220000000c00 */
[----:B------:R-:W-:-:S03]  /*0a40*/  FFMA R31, R23, R55, R40 ;  /* 0x00000037171f7223 */ /* 0x000fc60000000028 */
[----:B------:R-:W1:Y:S04]  /*0a50*/  LDS.128 R16, [R56+0x210] ;  /* 0x0002100038107984 */ /* 0x000e680000000c00 */
[----:B------:R-:W2:Y:S01]  /*0a60*/  LDS.128 R20, [R6+0x500] ;  /* 0x0005000006147984 */ /* 0x000ea20000000c00 */
[C---:B0-----:R-:W-:Y:S01]  /*0a70*/  FFMA R37, R8.reuse, R14, R29 ;  /* 0x0000000e08257223 */ /* 0x041fe2000000001d */
[CC--:B------:R-:W-:Y:S01]  /*0a80*/  FFMA R35, R8.reuse, R12.reuse, R35 ;  /* 0x0000000c08237223 */ /* 0x0c0fe20000000023 */
[C---:B------:R-:W-:Y:S01]  /*0a90*/  FFMA R29, R9.reuse, R12, R26 ;  /* 0x0000000c091d7223 */ /* 0x040fe2000000001a */
[C---:B------:R-:W-:Y:S01]  /*0aa0*/  FFMA R76, R9.reuse, R14, R76 ;  /* 0x0000000e094c7223 */ /* 0x040fe2000000004c */
[C---:B-1----:R-:W-:Y:S01]  /*0ab0*/  FFMA R69, R8.reuse, R16, R69 ;  /* 0x0000001008457223 */ /* 0x042fe20000000045 */
[----:B------:R-:W-:Y:S01]  /*0ac0*/  FFMA R67, R8, R18, R67 ;  /* 0x0000001208437223 */ /* 0x000fe20000000043 */
[C---:B------:R-:W-:Y:S01]  /*0ad0*/  FFMA R70, R9.reuse, R16, R70 ;  /* 0x0000001009467223 */ /* 0x040fe20000000046 */
[----:B------:R-:W-:Y:S01]  /*0ae0*/  FFMA R54, R9, R18, R54 ;  /* 0x0000001209367223 */ /* 0x000fe20000000036 */
[C---:B------:R-:W-:Y:S01]  /*0af0*/  FFMA R55, R10.reuse, R12, R24 ;  /* 0x0000000c0a377223 */ /* 0x040fe20000000018 */
[C---:B------:R-:W-:Y:S01]  /*0b00*/  FFMA R52, R10.reuse, R14, R52 ;  /* 0x0000000e0a347223 */ /* 0x040fe20000000034 */
[C---:B------:R-:W-:Y:S01]  /*0b10*/  FFMA R50, R10.reuse, R16, R50 ;  /* 0x000000100a327223 */ /* 0x040fe20000000032 */
[----:B------:R-:W-:Y:S01]  /*0b20*/  FFMA R48, R10, R18, R48 ;  /* 0x000000120a307223 */ /* 0x000fe20000000030 */
[C---:B------:R-:W-:Y:S01]  /*0b30*/  FFMA R34, R11.reuse, R12, R34 ;  /* 0x0000000c0b227223 */ /* 0x040fe20000000022 */
[C---:B------:R-:W-:Y:S01]  /*0b40*/  FFMA R30, R11.reuse, R14, R30 ;  /* 0x0000000e0b1e7223 */ /* 0x040fe2000000001e */
[C---:B------:R-:W-:Y:S01]  /*0b50*/  FFMA R74, R11.reuse, R16, R77 ;  /* 0x000000100b4a7223 */ /* 0x040fe2000000004d */
[----:B------:R-:W-:Y:S01]  /*0b60*/  FFMA R32, R11, R18, R75 ;  /* 0x000000120b207223 */ /* 0x000fe2000000004b */
[C---:B--2---:R-:W-:Y:S01]  /*0b70*/  FFMA R71, R22.reuse, R12, R71 ;  /* 0x0000000c16477223 */ /* 0x044fe20000000047 */
[C---:B------:R-:W-:Y:S01]  /*0b80*/  FFMA R40, R22.reuse, R14, R39 ;  /* 0x0000000e16287223 */ /* 0x040fe20000000027 */
[C---:B------:R-:W-:Y:S01]  /*0b90*/  FFMA R38, R22.reuse, R16, R27 ;  /* 0x0000001016267223 */ /* 0x040fe2000000001b */
[----:B------:R-:W0:Y:S01]  /*0ba0*/  LDS.128 R8, [R6+0x600] ;  /* 0x0006000006087984 */ /* 0x000e220000000c00 */
[----:B------:R-:W-:Y:S01]  /*0bb0*/  FFMA R22, R22, R18, R25 ;  /* 0x0000001216167223 */ /* 0x000fe20000000019 */
[C---:B------:R-:W-:Y:S01]  /*0bc0*/  FFMA R66, R21.reuse, R12, R66 ;  /* 0x0000000c15427223 */ /* 0x040fe20000000042 */
[C---:B------:R-:W-:Y:S01]  /*0bd0*/  FFMA R46, R21.reuse, R14, R49 ;  /* 0x0000000e152e7223 */ /* 0x040fe20000000031 */
[----:B------:R-:W1:Y:S01]  /*0be0*/  LDS.128 R24, [R6+0x700] ;  /* 0x0007000006187984 */ /* 0x000e620000000c00 */
[C---:B------:R-:W-:Y:S01]  /*0bf0*/  FFMA R44, R21.reuse, R16, R43 ;  /* 0x00000010152c7223 */ /* 0x040fe2000000002b */
[----:B------:R-:W-:Y:S01]  /*0c00*/  FFMA R42, R21, R18, R41 ;  /* 0x00000012152a7223 */ /* 0x000fe20000000029 */
[C---:B------:R-:W-:Y:S01]  /*0c10*/  FFMA R28, R20.reuse, R14, R73 ;  /* 0x0000000e141c7223 */ /* 0x040fe20000000049 */
[C---:B------:R-:W-:Y:S01]  /*0c20*/  FFMA R72, R20.reuse, R16, R57 ;  /* 0x0000001014487223 */ /* 0x040fe20000000039 */
[C---:B------:R-:W-:Y:S01]  /*0c30*/  FFMA R68, R20.reuse, R18, R51 ;  /* 0x0000001214447223 */ /* 0x040fe20000000033 */
[----:B------:R-:W-:Y:S01]  /*0c40*/  MOV R21, UR10 ;  /* 0x0000000a00157c02 */ /* 0x000fe20008000f00 */
[C---:B------:R-:W-:Y:S01]  /*0c50*/  FFMA R14, R23.reuse, R14, R47 ;  /* 0x0000000e170e7223 */ /* 0x040fe2000000002f */
[C---:B------:R-:W-:Y:S01]  /*0c60*/  FFMA R16, R23.reuse, R16, R53 ;  /* 0x0000001017107223 */ /* 0x040fe20000000035 */
[C---:B------:R-:W-:Y:S01]  /*0c70*/  FFMA R18, R23.reuse, R18, R31 ;  /* 0x0000001217127223 */ /* 0x040fe2000000001f */
[-C--:B------:R-:W-:Y:S01]  /*0c80*/  FFMA R33, R20, R12.reuse, R33 ;  /* 0x0000000c14217223 */ /* 0x080fe20000000021 */
[----:B------:R-:W-:Y:S01]  /*0c90*/  FFMA R36, R23, R12, R36 ;  /* 0x0000000c17247223 */ /* 0x000fe20000000024 */
[----:B------:R-:W-:-:S04]  /*0ca0*/  @!P1 IMAD.WIDE R58, R21, 0x10, R58 ;  /* 0x00000010153a9825 */ /* 0x000fc800078e023a */
[CC--:B0-----:R-:W-:Y:S01]  /*0cb0*/  FFMA R20, R9.reuse, R13.reuse, R29 ;  /* 0x0000000d09147223 */ /* 0x0c1fe2000000001d */
[C---:B------:R-:W-:Y:S01]  /*0cc0*/  FFMA R35, R8.reuse, R13, R35 ;  /* 0x0000000d08237223 */ /* 0x040fe20000000023 */
[C---:B------:R-:W-:Y:S01]  /*0cd0*/  FFMA R37, R8.reuse, R15, R37 ;  /* 0x0000000f08257223 */ /* 0x040fe20000000025 */
[C---:B------:R-:W-:Y:S01]  /*0ce0*/  FFMA R69, R8.reuse, R17, R69 ;  /* 0x0000001108457223 */ /* 0x040fe20000000045 */
[----:B------:R-:W-:Y:S01]  /*0cf0*/  FFMA R67, R8, R19, R67 ;  /* 0x0000001308437223 */ /* 0x000fe20000000043 */
[C---:B------:R-:W-:Y:S01]  /*0d00*/  FFMA R29, R9.reuse, R15, R76 ;  /* 0x0000000f091d7223 */ /* 0x040fe2000000004c */
        /* <DEDUP_REMOVED lines=10> */
[C---:B-1----:R-:W-:Y:S01]  /*0db0*/  FFMA R33, R24.reuse, R13, R33 ;  /* 0x0000000d18217223 */ /* 0x042fe20000000021 */
        /* <DEDUP_REMOVED lines=15> */
[----:B------:R-:W-:Y:S04]  /*0eb0*/  LDS.128 R12, [R6+0x800] ;  /* 0x00080000060c7984 */ /* 0x000fe80000000c00 */
[----:B------:R-:W0:Y:S04]  /*0ec0*/  LDS.128 R24, [R56+0x400] ;  /* 0x0004000038187984 */ /* 0x000e280000000c00 */
[----:B------:R-:W1:Y:S04]  /*0ed0*/  LDS.128 R16, [R56+0x410] ;  /* 0x0004100038107984 */ /* 0x000e680000000c00 */
[----:B------:R-:W2:Y:S01]  /*0ee0*/  @!P1 LDG.E.128 R8, desc[UR12][R58.64] ;  /* 0x0000000c3a089981 */ /* 0x000ea2000c1e1d00 */
[----:B------:R-:W-:Y:S01]  /*0ef0*/  ULOP3.LUT UR6, UR6, 0x400, URZ, 0x3c, !UPT ;  /* 0x0000040006067892 */ /* 0x000fe2000f8e3cff */
[-C--:B0-----:R-:W-:Y:S01]  /*0f00*/  FFMA R31, R13, R24.reuse, R20 ;  /* 0x000000180d1f7223 */ /* 0x081fe20000000014 */
[-C--:B------:R-:W-:Y:S01]  /*0f10*/  FFMA R35, R12, R24.reuse, R35 ;  /* 0x000000180c237223 */ /* 0x080fe20000000023 */
[CC--:B------:R-:W-:Y:S01]  /*0f20*/  FFMA R55, R14.reuse, R24.reuse, R55 ;  /* 0x000000180e377223 */ /* 0x0c0fe20000000037 */
[----:B------:R-:W-:Y:S01]  /*0f30*/  FFMA R34, R15, R24, R34 ;  /* 0x000000180f227223 */ /* 0x000fe20000000022 */
[CC--:B-1----:R-:W-:Y:S01]  /*0f40*/  FFMA R38, R13.reuse, R18.reuse, R23 ;  /* 0x000000120d267223 */ /* 0x0c2fe20000000017 */
[----:B------:R-:W-:Y:S01]  /*0f50*/  FFMA R76, R14, R18, R21 ;  /* 0x000000120e4c7223 */ /* 0x000fe20000000015 */
[C---:B------:R-:W-:Y:S01]  /*0f60*/  FFMA R37, R12.reuse, R26, R37 ;  /* 0x0000001a0c257223 */ /* 0x040fe20000000025 */
[----:B------:R-:W0:Y:S01]  /*0f70*/  LDS.128 R20, [R6+0x900] ;  /* 0x0009000006147984 */ /* 0x000e220000000c00 */
[C---:B------:R-:W-:Y:S01]  /*0f80*/  FFMA R69, R12.reuse, R16, R69 ;  /* 0x000000100c457223 */ /* 0x040fe20000000045 */
[----:B------:R-:W-:Y:S01]  /*0f90*/  FFMA R67, R12, R18, R67 ;  /* 0x000000120c437223 */ /* 0x000fe20000000043 */
[C---:B------:R-:W-:Y:S01]  /*0fa0*/  FFMA R29, R13.reuse, R26, R29 ;  /* 0x0000001a0d1d7223 */ /* 0x040fe2000000001d */
[----:B------:R-:W-:Y:S01]  /*0fb0*/  FFMA R57, R13, R16, R57 ;  /* 0x000000100d397223 */ /* 0x000fe20000000039 */
[C---:B------:R-:W-:Y:S01]  /*0fc0*/  FFMA R39, R14.reuse, R26, R39 ;  /* 0x0000001a0e277223 */ /* 0x040fe20000000027 */
[----:B------:R-:W-:Y:S01]  /*0fd0*/  FFMA R51, R14, R16, R51 ;  /* 0x000000100e337223 */ /* 0x000fe20000000033 */
[C---:B------:R-:W-:Y:S01]  /*0fe0*/  FFMA R30, R15.reuse, R26, R30 ;  /* 0x0000001a0f1e7223 */ /* 0x040fe2000000001e */
[C---:B------:R-:W-:Y:S01]  /*0ff0*/  FFMA R74, R15.reuse, R16, R74 ;  /* 0x000000100f4a7223 */ /* 0x040fe2000000004a */
[----:B------:R-:W-:-:S02]  /*1000*/  FFMA R32, R15, R18, R32 ;  /* 0x000000120f207223 */ /* 0x000fc40000000020 */
[----:B------:R-:W1:Y:S01]  /*1010*/  LDS.128 R12, [R6+0xa00] ;  /* 0x000a0000060c7984 */ /* 0x000e620000000c00 */
[-C--:B0-----:R-:W-:Y:S01]  /*1020*/  FFMA R33, R20, R24.reuse, R33 ;  /* 0x0000001814217223 */ /* 0x081fe20000000021 */
[CC--:B------:R-:W-:Y:S01]  /*1030*/  FFMA R66, R21.reuse, R24.reuse, R66 ;  /* 0x0000001815427223 */ /* 0x0c0fe20000000042 */
[----:B------:R-:W-:Y:S01]  /*1040*/  FFMA R71, R22, R24, R71 ;  /* 0x0000001816477223 */ /* 0x000fe20000000047 */
        /* <DEDUP_REMOVED lines=14> */
[----:B------:R-:W0:Y:S01]  /*1130*/  LDS.128 R20, [R6+0xb00] ;  /* 0x000b000006147984 */ /* 0x000e220000000c00 */
[-C--:B------:R-:W-:Y:S01]  /*1140*/  FFMA R37, R12, R27.reuse, R37 ;  /* 0x0000001b0c257223 */ /* 0x080fe20000000025 */
[-C--:B------:R-:W-:Y:S01]  /*1150*/  FFMA R16, R13, R27.reuse, R29 ;  /* 0x0000001b0d107223 */ /* 0x080fe2000000001d */
[-C--:B------:R-:W-:Y:S01]  /*1160*/  FFMA R39, R14, R27.reuse, R39 ;  /* 0x0000001b0e277223 */ /* 0x080fe20000000027 */
[----:B------:R-:W-:Y:S01]  /*1170*/  FFMA R30, R15, R27, R30 ;  /* 0x0000001b0f1e7223 */ /* 0x000fe2000000001e */
        /* <DEDUP_REMOVED lines=10> */
[----:B------:R-:W-:-:S02]  /*1220*/  FFMA R32, R15, R19, R32 ;  /* 0x000000130f207223 */ /* 0x000fc40000000020 */
[----:B------:R-:W-:Y:S01]  /*1230*/  LDS.128 R12, [R6+0xc00] ;  /* 0x000c0000060c7984 */ /* 0x000fe20000000c00 */
[-C--:B0-----:R-:W-:Y:S01]  /*1240*/  FFMA R28, R20, R27.reuse, R28 ;  /* 0x0000001b141c7223 */ /* 0x081fe2000000001c */
[-C--:B------:R-:W-:Y:S01]  /*1250*/  FFMA R77, R21, R27.reuse, R54 ;  /* 0x0000001b154d7223 */ /* 0x080fe20000000036 */
[C---:B------:R-:W-:Y:S01]  /*1260*/  FFMA R53, R22.reuse, R27, R48 ;  /* 0x0000001b16357223 */ /* 0x040fe20000000030 */
[----:B------:R-:W-:Y:S01]  /*1270*/  FFMA R29, R22, R19, R40 ;  /* 0x00000013161d7223 */ /* 0x000fe20000000028 */
[----:B------:R-:W-:Y:S01]  /*1280*/  FFMA R27, R23, R27, R42 ;  /* 0x0000001b171b7223 */ /* 0x000fe2000000002a */
[C---:B------:R-:W-:Y:S01]  /*1290*/  FFMA R33, R20.reuse, R25, R33 ;  /* 0x0000001914217223 */ /* 0x040fe20000000021 */
[----:B------:R-:W0:Y:S01]  /*12a0*/  LDS.128 R40, [R56+0x600] ;  /* 0x0006000038287984 */ /* 0x000e220000000c00 */
[C---:B------:R-:W-:Y:S01]  /*12b0*/  FFMA R26, R20.reuse, R17, R72 ;  /* 0x00000011141a7223 */ /* 0x040fe20000000048 */
[----:B------:R-:W-:Y:S01]  /*12c0*/  FFMA R68, R20, R19, R68 ;  /* 0x0000001314447223 */ /* 0x000fe20000000044 */
[-C--:B------:R-:W-:Y:S01]  /*12d0*/  FFMA R66, R21, R25.reuse, R66 ;  /* 0x0000001915427223 */ /* 0x080fe20000000042 */
[CC--:B------:R-:W-:Y:S01]  /*12e0*/  FFMA R71, R22.reuse, R25.reuse, R71 ;  /* 0x0000001916477223 */ /* 0x0c0fe20000000047 */
[----:B------:R-:W-:Y:S01]  /*12f0*/  FFMA R24, R23, R25, R24 ;  /* 0x0000001917187223 */ /* 0x000fe20000000018 */
[C---:B------:R-:W-:Y:S01]  /*1300*/  FFMA R75, R21.reuse, R17, R52 ;  /* 0x00000011154b7223 */ /* 0x040fe20000000034 */
[----:B------:R-:W-:Y:S01]  /*1310*/  FFMA R73, R21, R19, R50 ;  /* 0x0000001315497223 */ /* 0x000fe20000000032 */
[-C--:B------:R-:W-:Y:S01]  /*1320*/  FFMA R31, R22, R17.reuse, R46 ;  /* 0x00000011161f7223 */ /* 0x080fe2000000002e */
[C---:B------:R-:W-:Y:S01]  /*1330*/  FFMA R25, R23.reuse, R17, R44 ;  /* 0x0000001117197223 */ /* 0x040fe2000000002c */
[----:B------:R-:W-:Y:S01]  /*1340*/  FFMA R70, R23, R19, R70 ;  /* 0x0000001317467223 */ /* 0x000fe20000000046 */
[----:B------:R-:W1:Y:S01]  /*1350*/  LDS.128 R44, [R56+0x610] ;  /* 0x00061000382c7984 */ /* 0x000e620000000c00 */
[----:B0-----:R-:W-:Y:S01]  /*1360*/  FFMA R20, R12, R42, R37 ;  /* 0x0000002a0c147223 */ /* 0x001fe20000000025 */
[C---:B------:R-:W-:Y:S01]  /*1370*/  FFMA R37, R13.reuse, R40, R18 ;  /* 0x000000280d257223 */ /* 0x040fe20000000012 */
[----:B------:R-:W-:Y:S01]  /*1380*/  FFMA R21, R13, R42, R16 ;  /* 0x0000002a0d157223 */ /* 0x000fe20000000010 */
[C---:B------:R-:W-:Y:S01]  /*1390*/  FFMA R55, R14.reuse, R40, R55 ;  /* 0x000000280e377223 */ /* 0x040fe20000000037 */
[----:B------:R-:W0:Y:S01]  /*13a0*/  LDS.128 R16, [R6+0xd00] ;  /* 0x000d000006107984 */ /* 0x000e220000000c00 */
[----:B------:R-:W-:Y:S01]  /*13b0*/  FFMA R22, R14, R42, R39 ;  /* 0x0000002a0e167223 */ /* 0x000fe20000000027 */
[-C--:B------:R-:W-:Y:S01]  /*13c0*/  FFMA R36, R12, R40.reuse, R36 ;  /* 0x000000280c247223 */ /* 0x080fe20000000024 */
[C---:B------:R-:W-:Y:S01]  /*13d0*/  FFMA R39, R15.reuse, R40, R34 ;  /* 0x000000280f277223 */ /* 0x040fe20000000022 */
[----:B------:R-:W-:Y:S01]  /*13e0*/  FFMA R23, R15, R42, R30 ;  /* 0x0000002a0f177223 */ /* 0x000fe2000000001e */
[C---:B-1----:R-:W-:Y:S01]  /*13f0*/  FFMA R51, R14.reuse, R44, R51 ;  /* 0x0000002c0e337223 */ /* 0x042fe20000000033 */
[----:B------:R-:W-:Y:S01]  /*1400*/  FFMA R49, R14, R46, R49 ;  /* 0x0000002e0e317223 */ /* 0x000fe20000000031 */
[C---:B------:R-:W-:Y:S01]  /*1410*/  FFMA R69, R12.reuse, R44, R69 ;  /* 0x0000002c0c457223 */ /* 0x040fe20000000045 */
[----:B------:R-:W-:Y:S01]  /*1420*/  FFMA R67, R12, R46, R67 ;  /* 0x0000002e0c437223 */ /* 0x000fe20000000043 */
[C---:B------:R-:W-:Y:S01]  /*1430*/  FFMA R57, R13.reuse, R44, R57 ;  /* 0x0000002c0d397223 */ /* 0x040fe20000000039 */
[----:B------:R-:W-:Y:S01]  /*1440*/  FFMA R38, R13, R46, R38 ;  /* 0x0000002e0d267223 */ /* 0x000fe20000000026 */
[C---:B------:R-:W-:Y:S01]  /*1450*/  FFMA R35, R15.reuse, R44, R35 ;  /* 0x0000002c0f237223 */ /* 0x040fe20000000023 */
[----:B------:R-:W-:Y:S01]  /*1460*/  FFMA R32, R15, R46, R32 ;  /* 0x0000002e0f207223 */ /* 0x000fe20000000020 */
[-C--:B0-----:R-:W-:Y:S01]  /*1470*/  FFMA R14, R18, R42.reuse, R53 ;  /* 0x0000002a120e7223 */ /* 0x081fe20000000035 */
[----:B------:R-:W-:Y:S01]  /*1480*/  FFMA R12, R16, R42, R28 ;  /* 0x0000002a100c7223 */ /* 0x000fe2000000001c */
[----:B------:R0:W3:Y:S01]  /*1490*/  @!P1 LDG.E.64 R52, desc[UR12][R4.64+0x20] ;  /* 0x0000200c04349981 */ /* 0x0000e2000c1e1b00 */
[C---:B------:R-:W-:Y:S01]  /*14a0*/  FFMA R48, R18.reuse, R44, R31 ;  /* 0x0000002c12307223 */ /* 0x040fe2000000001f */
[----:B------:R-:W-:Y:S01]  /*14b0*/  FFMA R50, R18, R46, R29 ;  /* 0x0000002e12327223 */ /* 0x000fe2000000001d */
[C---:B------:R-:W-:Y:S01]  /*14c0*/  FFMA R33, R16.reuse, R40, R33 ;  /* 0x0000002810217223 */ /* 0x040fe20000000021 */
[----:B------:R-:W-:Y:S01]  /*14d0*/  FFMA R13, R16, R44, R26 ;  /* 0x0000002c100d7223 */ /* 0x000fe2000000001a */
[C---:B------:R-:W-:Y:S01]  /*14e0*/  FFMA R66, R17.reuse, R40, R66 ;  /* 0x0000002811427223 */ /* 0x040fe20000000042 */
[C---:B------:R-:W-:Y:S01]  /*14f0*/  FFMA R56, R17.reuse, R42, R77 ;  /* 0x0000002a11387223 */ /* 0x040fe2000000004d */
[----:B------:R-:W-:Y:S01]  /*1500*/  FFMA R54, R17, R44, R75 ;  /* 0x0000002c11367223 */ /* 0x000fe2000000004b */
[-C--:B------:R-:W-:Y:S01]  /*1510*/  FFMA R15, R18, R40.reuse, R71 ;  /* 0x00000028120f7223 */ /* 0x080fe20000000047 */
[----:B------:R-:W1:Y:S01]  /*1520*/  LDS.128 R28, [R6+0xe00] ;  /* 0x000e0000061c7984 */ /* 0x000e620000000c00 */
[C---:B------:R-:W-:Y:S01]  /*1530*/  FFMA R40, R19.reuse, R40, R24 ;  /* 0x0000002813287223 */ /* 0x040fe20000000018 */
[C---:B------:R-:W-:Y:S01]  /*1540*/  FFMA R42, R19.reuse, R42, R27 ;  /* 0x0000002a132a7223 */ /* 0x040fe2000000001b */
[----:B------:R-:W-:Y:S01]  /*1550*/  FFMA R44, R19, R44, R25 ;  /* 0x0000002c132c7223 */ /* 0x000fe20000000019 */
[----:B------:R-:W-:Y:S01]  /*1560*/  ULOP3.LUT UR5, UR5, 0x200, URZ, 0x3c, !UPT ;  /* 0x0000020005057892 */ /* 0x000fe2000f8e3cff */
[----:B------:R4:W1:Y:S01]  /*1570*/  LDS.128 R24, [R6+0xf00] ;  /* 0x000f000006187984 */ /* 0x0008620000000c00 */
[-C--:B------:R-:W-:Y:S01]  /*1580*/  FFMA R34, R17, R46.reuse, R73 ;  /* 0x0000002e11227223 */ /* 0x080fe20000000049 */
[----:B------:R-:W-:Y:S01]  /*1590*/  MOV R17, UR6 ;  /* 0x0000000600117c02 */ /* 0x000fe20008000f00 */
[----:B------:R-:W-:-:S03]  /*15a0*/  FFMA R68, R16, R46, R68 ;  /* 0x0000002e10447223 */ /* 0x000fc60000000044 */
[----:B------:R-:W-:Y:S02]  /*15b0*/  @!P1 LEA R16, R17, R2, 0x2 ;  /* 0x0000000211109211 */ /* 0x000fe400078e10ff */
[----:B----4-:R-:W-:-:S04]  /*15c0*/  MOV R6, UR5 ;  /* 0x0000000500067c02 */ /* 0x010fc80008000f00 */
[----:B------:R-:W-:Y:S02]  /*15d0*/  @!P1 LEA R6, R6, R3, 0x2 ;  /* 0x0000000306069211 */ /* 0x000fe400078e10ff */
[----:B------:R-:W-:Y:S01]  /*15e0*/  @!P1 IADD3 R17, P0, PT, R4, 0x20, RZ ;  /* 0x0000002004119810 */ /* 0x000fe20007f1e0ff */
[----:B------:R-:W-:Y:S01]  /*15f0*/  UISETP.GE.AND UP0, UPT, UR4, UR11, UPT ;  /* 0x0000000b0400728c */ /* 0x000fe2000bf06270 */
[----:B------:R-:W-:Y:S02]  /*1600*/  FFMA R46, R19, R46, R70 ;  /* 0x0000002e132e7223 */ /* 0x000fe40000000046 */
[----:B0-----:R-:W-:Y:S02]  /*1610*/  @!P1 MOV R4, R17 ;  /* 0x0000001100049202 */ /* 0x001fe40000000f00 */
[----:B------:R-:W-:-:S04]  /*1620*/  @!P1 IADD3.X R17, PT, PT, RZ, R5, RZ, P0, !PT ;  /* 0x00000005ff119210 */ /* 0x000fc800007fe4ff */
[----:B------:R-:W-:Y:S01]  /*1630*/  @!P1 MOV R5, R17 ;  /* 0x0000001100059202 */ /* 0x000fe20000000f00 */
[C---:B-1----:R-:W-:Y:S01]  /*1640*/  FFMA R39, R31.reuse, R41, R39 ;  /* 0x000000291f277223 */ /* 0x042fe20000000027 */
[C---:B------:R-:W-:Y:S01]  /*1650*/  FFMA R23, R31.reuse, R43, R23 ;  /* 0x0000002b1f177223 */ /* 0x040fe20000000017 */
[C---:B------:R-:W-:Y:S01]  /*1660*/  FFMA R19, R31.reuse, R45, R35 ;  /* 0x0000002d1f137223 */ /* 0x040fe20000000023 */
[----:B------:R-:W-:Y:S01]  /*1670*/  FFMA R31, R31, R47, R32 ;  /* 0x0000002f1f1f7223 */ /* 0x000fe20000000020 */
[-C--:B------:R-:W-:Y:S01]  /*1680*/  FFMA R32, R24, R41.reuse, R33 ;  /* 0x0000002918207223 */ /* 0x080fe20000000021 */
[-C--:B------:R-:W-:Y:S01]  /*1690*/  FFMA R33, R25, R41.reuse, R66 ;  /* 0x0000002919217223 */ /* 0x080fe20000000042 */
[----:B--2---:R0:W-:Y:S01]  /*16a0*/  @!P1 STS.128 [R16], R8 ;  /* 0x0000000810009388 */ /* 0x0041e20000000c00 */
[C---:B------:R-:W-:Y:S01]  /*16b0*/  FFMA R37, R29.reuse, R41, R37 ;  /* 0x000000291d257223 */ /* 0x040fe20000000025 */
[C---:B------:R-:W-:Y:S01]  /*16c0*/  FFMA R21, R29.reuse, R43, R21 ;  /* 0x0000002b1d157223 */ /* 0x040fe20000000015 */
        /* <DEDUP_REMOVED lines=8> */
[----:B------:R-:W-:Y:S01]  /*1750*/  FFMA R14, R26, R43, R14 ;  /* 0x0000002b1a0e7223 */ /* 0x000fe2000000000e */
[----:B------:R-:W-:Y:S01]  /*1760*/  FFMA R35, R27, R41, R40 ;  /* 0x000000291b237223 */ /* 0x000fe20000000028 */
[----:B0-----:R-:W-:Y:S01]  /*1770*/  FFMA R8, R24, R45, R13 ;  /* 0x0000002d18087223 */ /* 0x001fe2000000000d */
[C---:B------:R-:W-:Y:S01]  /*1780*/  FFMA R13, R25.reuse, R43, R56 ;  /* 0x0000002b190d7223 */ /* 0x040fe20000000038 */
[C---:B------:R-:W-:Y:S01]  /*1790*/  FFMA R9, R25.reuse, R45, R54 ;  /* 0x0000002d19097223 */ /* 0x040fe20000000036 */
[----:B------:R-:W-:Y:S01]  /*17a0*/  FFMA R25, R25, R47, R34 ;  /* 0x0000002f19197223 */ /* 0x000fe20000000022 */
[----:B------:R-:W-:Y:S01]  /*17b0*/  FFMA R34, R26, R41, R15 ;  /* 0x000000291a227223 */ /* 0x000fe2000000000f */
[-C--:B------:R-:W-:Y:S01]  /*17c0*/  FFMA R16, R28, R45.reuse, R69 ;  /* 0x0000002d1c107223 */ /* 0x080fe20000000045 */
[----:B------:R-:W-:Y:S01]  /*17d0*/  FFMA R10, R26, R45, R48 ;  /* 0x0000002d1a0a7223 */ /* 0x000fe20000000030 */
[C---:B------:R-:W-:Y:S01]  /*17e0*/  FFMA R15, R27.reuse, R43, R42 ;  /* 0x0000002b1b0f7223 */ /* 0x040fe2000000002a */
[C---:B------:R-:W-:Y:S01]  /*17f0*/  FFMA R11, R27.reuse, R45, R44 ;  /* 0x0000002d1b0b7223 */ /* 0x040fe2000000002c */
[-C--:B------:R-:W-:Y:S01]  /*1800*/  FFMA R28, R28, R47.reuse, R67 ;  /* 0x0000002f1c1c7223 */ /* 0x080fe20000000043 */
[-C--:B------:R-:W-:Y:S01]  /*1810*/  FFMA R30, R30, R47.reuse, R49 ;  /* 0x0000002f1e1e7223 */ /* 0x080fe20000000031 */
[-C--:B------:R-:W-:Y:S01]  /*1820*/  FFMA R24, R24, R47.reuse, R68 ;  /* 0x0000002f18187223 */ /* 0x080fe20000000044 */
[-C--:B------:R-:W-:Y:S01]  /*1830*/  FFMA R26, R26, R47.reuse, R50 ;  /* 0x0000002f1a1a7223 */ /* 0x080fe20000000032 */
[----:B------:R-:W-:Y:S01]  /*1840*/  FFMA R27, R27, R47, R46 ;  /* 0x0000002f1b1b7223 */ /* 0x000fe2000000002e */
[----:B---3--:R2:W-:Y:S01]  /*1850*/  @!P1 STS.64 [R6], R52 ;  /* 0x0000003406009388 */ /* 0x0085e20000000a00 */
[----:B------:R-:W-:Y:S05]  /*1860*/  BRA.U !UP0, `(.L_x_1) ;  /* 0xffffffed08307547 */ /* 0x000fea000b83ffff */
.L_x_0:
[----:B-1----:R-:W-:Y:S01]  /*1870*/  MOV R3, UR7 ;  /* 0x0000000700037c02 */ /* 0x002fe20008000f00 */
[----:B-----5:R-:W-:Y:S04]  /*1880*/  STG.E.128 desc[UR12][R64.64], R36 ;  /* 0x0000002440007986 */ /* 0x020fe8000c101d0c */
[----:B------:R-:W-:Y:S01]  /*1890*/  IMAD.WIDE R2, R3, 0x10, R64 ;  /* 0x0000001003027825 */ /* 0x000fe200078e0240 */
[----:B------:R-:W-:Y:S04]  /*18a0*/  STG.E.128 desc[UR12][R62.64], R20 ;  /* 0x000000143e007986 */ /* 0x000fe8000c101d0c */
[----:B------:R-:W-:Y:S04]  /*18b0*/  STG.E.128 desc[UR12][R60.64], R16 ;  /* 0x000000103c007986 */ /* 0x000fe8000c101d0c */
[----:B------:R-:W-:Y:S04]  /*18c0*/  STG.E.128 desc[UR12][R2.64], R28 ;  /* 0x0000001c02007986 */ /* 0x000fe8000c101d0c */
[----:B------:R-:W-:Y:S04]  /*18d0*/  STG.E.128 desc[UR12][R64.64+0x100], R32 ;  /* 0x0001002040007986 */ /* 0x000fe8000c101d0c */
[----:B------:R-:W-:Y:S04]  /*18e0*/  STG.E.128 desc[UR12][R62.64+0x100], R12 ;  /* 0x0001000c3e007986 */ /* 0x000fe8000c101d0c */
[----:B------:R-:W-:Y:S04]  /*18f0*/  STG.E.128 desc[UR12][R60.64+0x100], R8 ;  /* 0x000100083c007986 */ /* 0x000fe8000c101d0c */
[----:B------:R-:W-:Y:S01]  /*1900*/  STG.E.128 desc[UR12][R2.64+0x100], R24 ;  /* 0x0001001802007986 */ /* 0x000fe2000c101d0c */
[----:B------:R-:W-:Y:S05]  /*1910*/  EXIT ;  /* 0x000000000000794d */ /* 0x000fea0003800000 */
.L_x_2:
[----:B------:R-:W-:-:S00]  /*1920*/  BRA `(.L_x_2) ;  /* 0xfffffffc00fc7947 */ /* 0x000fc0000383ffff */
[----:B------:R-:W-:-:S00]  /*1930*/  NOP ;  /* 0x0000000000007918 */ /* 0x000fc00000000000 */
        /* <DEDUP_REMOVED lines=12> */
.L_x_73:


//--------------------- .text._Z18gemm_256_128x64_16iiiPfS_S_ --------------------------
	.section	.text._Z18gemm_256_128x64_16iiiPfS_S_,"ax",@progbits
	.align	128
        .global         _Z18gemm_256_128x64_16iiiPfS_S_
        .type           _Z18gemm_256_128x64_16iiiPfS_S_,@function
        .size           _Z18gemm_256_128x64_16iiiPfS_S_,(.L_x_74 - _Z18gemm_256_128x64_16iiiPfS_S_)
        .other          _Z18gemm_256_128x64_16iiiPfS_S_,@"STO_CUDA_ENTRY STV_DEFAULT"
_Z18gemm_256_128x64_16iiiPfS_S_:
.text._Z18gemm_256_128x64_16iiiPfS_S_:
[----:B------:R-:W-:Y:S01]  /*0000*/  LDC R1, c[0x0][0x37c] ;  /* 0x0000df00ff017b82 */ /* 0x000fe20000000800 */
[----:B------:R-:W0:Y:S07]  /*0010*/  S2R R8, SR_TID.X ;  /* 0x0000000000087919 */ /* 0x000e2e0000002100 */
[----:B------:R-:W1:Y:S01]  /*0020*/  S2UR UR4, SR_CTAID.Y ;  /* 0x00000000000479c3 */ /* 0x000e620000002600 */
[----:B------:R-:W2:Y:S01]  /*0030*/  LDCU.128 UR12, c[0x0][0x390] ;  /* 0x00007200ff0c77ac */ /* 0x000ea20008000c00 */
[----:B------:R-:W3:Y:S06]  /*0040*/  LDCU.64 UR10, c[0x0][0x358] ;  /* 0x00006b00ff0a77ac */ /* 0x000eec0008000a00 */
[----:B------:R-:W4:Y:S01]  /*0050*/  S2UR UR5, SR_CTAID.X ;  /* 0x00000000000579c3 */ /* 0x000f220000002500 */
[----:B------:R-:W5:Y:S07]  /*0060*/  LDCU.64 UR8, c[0x0][0x3a0] ;  /* 0x00007400ff0877ac */ /* 0x000f6e0008000a00 */
[----:B------:R-:W2:Y:S08]  /*0070*/  LDC R19, c[0x0][0x388] ;  /* 0x0000e200ff137b82 */ /* 0x000eb00000000800 */
[----:B------:R-:W3:Y:S01]  /*0080*/  LDC R11, c[0x0][0x380] ;  /* 0x0000e000ff0b7b82 */ /* 0x000ee20000000800 */
[----:B-1----:R-:W-:Y:S01]  /*0090*/  USHF.L.U32 UR4, UR4, 0x6, URZ ;  /* 0x0000000604047899 */ /* 0x002fe200080006ff */
[----:B0-----:R-:W-:Y:S01]  /*00a0*/  SHF.L.U32 R4, R8, 0x2, RZ ;  /* 0x0000000208047819 */ /* 0x001fe200000006ff */
[----:B----4-:R-:W-:Y:S01]  /*00b0*/  USHF.L.U32 UR5, UR5, 0x7, URZ ;  /* 0x0000000705057899 */ /* 0x010fe200080006ff */
[----:B------:R-:W-:-:S02]  /*00c0*/  SHF.R.U32.HI R3, RZ, 0x6, R8 ;  /* 0x00000006ff037819 */ /* 0x000fc40000011608 */
[----:B------:R-:W-:Y:S01]  /*00d0*/  SHF.R.U32.HI R0, RZ, 0x4, R8 ;  /* 0x00000004ff007819 */ /* 0x000fe20000011608 */
[----:B------:R-:W-:Y:S01]  /*00e0*/  USHF.R.S32.HI UR6, URZ, 0x1f, UR5 ;  /* 0x0000001fff067899 */ /* 0x000fe20008011405 */
[----:B------:R-:W-:Y:S02]  /*00f0*/  LOP3.LUT R2, R8, 0x3f, RZ, 0xc0, !PT ;  /* 0x0000003f08027812 */ /* 0x000fe400078ec0ff */
[----:B------:R-:W-:Y:S01]  /*0100*/  LOP3.LUT R4, R4, 0x3c, RZ, 0xc0, !PT ;  /* 0x0000003c04047812 */ /* 0x000fe200078ec0ff */
[----:B--2---:R-:W-:Y:S01]  /*0110*/  IMAD R5, R19, UR4, RZ ;  /* 0x0000000413057c24 */ /* 0x004fe2000f8e02ff */
[----:B------:R-:W-:Y:S01]  /*0120*/  SHF.L.U32 R6, R3, 0x2, RZ ;  /* 0x0000000203067819 */ /* 0x000fe200000006ff */
[----:B------:R-:W-:Y:S01]  /*0130*/  IMAD R2, R2, R19, RZ ;  /* 0x0000001302027224 */ /* 0x000fe200078e02ff */
[----:B------:R-:W-:Y:S02]  /*0140*/  LOP3.LUT R10, R4, UR5, RZ, 0xfc, !PT ;  /* 0x00000005040a7c12 */ /* 0x000fe4000f8efcff */
[----:B------:R-:W-:Y:S01]  /*0150*/  LOP3.LUT R7, R5, R6, RZ, 0xfc, !PT ;  /* 0x0000000605077212 */ /* 0x000fe200078efcff */
[----:B---3--:R-:W-:-:S05]  /*0160*/  IMAD R9, R0, R11, RZ ;  /* 0x0000000b00097224 */ /* 0x008fca00078e02ff */
[----:B------:R-:W-:Y:S02]  /*0170*/  IADD3 R6, P1, P2, R9, R10, R4 ;  /* 0x0000000a09067210 */ /* 0x000fe40007a3e004 */
[----:B------:R-:W-:Y:S02]  /*0180*/  SHF.R.S32.HI R0, RZ, 0x1f, R9 ;  /* 0x0000001fff007819 */ /* 0x000fe40000011409 */
[----:B------:R-:W-:Y:S02]  /*0190*/  IADD3 R4, P3, PT, R2, R7, RZ ;  /* 0x0000000702047210 */ /* 0x000fe40007f7e0ff */
[----:B------:R-:W-:Y:S02]  /*01a0*/  SHF.R.S32.HI R2, RZ, 0x1f, R2 ;  /* 0x0000001fff027819 */ /* 0x000fe40000011402 */
[----:B------:R-:W-:Y:S02]  /*01b0*/  LEA R60, P0, R6, UR12, 0x2 ;  /* 0x0000000c063c7c11 */ /* 0x000fe4000f8010ff */
[----:B------:R-:W-:-:S02]  /*01c0*/  IADD3.X R7, PT, PT, R0, UR6, RZ, P1, P2 ;  /* 0x0000000600077c10 */ /* 0x000fc40008fe44ff */
[----:B------:R-:W-:Y:S02]  /*01d0*/  LEA.HI.X.SX32 R5, R5, R2, 0x1, P3 ;  /* 0x0000000205057211 */ /* 0x000fe400018f0eff */
[----:B------:R-:W-:Y:S02]  /*01e0*/  LEA R54, P1, R4, UR14, 0x2 ;  /* 0x0000000e04367c11 */ /* 0x000fe4000f8210ff */
[----:B------:R-:W-:Y:S02]  /*01f0*/  LEA.HI.X R61, R6, UR13, R7, 0x2, P0 ;  /* 0x0000000d063d7c11 */ /* 0x000fe400080f1407 */
[----:B------:R-:W-:-:S03]  /*0200*/  LEA.HI.X R55, R4, UR15, R5, 0x2, P1 ;  /* 0x0000000f04377c11 */ /* 0x000fc600088f1405 */
[----:B------:R-:W2:Y:S04]  /*0210*/  LDG.E.128 R12, desc[UR10][R60.64] ;  /* 0x0000000a3c0c7981 */ /* 0x000ea8000c1e1d00 */
[----:B------:R-:W3:Y:S04]  /*0220*/  LDG.E.128 R4, desc[UR10][R60.64+0x10] ;  /* 0x0000100a3c047981 */ /* 0x000ee8000c1e1d00 */
[----:B------:R-:W4:Y:S04]  /*0230*/  LDG.E.64 R16, desc[UR10][R54.64] ;  /* 0x0000000a36107981 */ /* 0x000f28000c1e1b00 */
[----:B------:R-:W4:Y:S01]  /*0240*/  LDG.E.64 R24, desc[UR10][R54.64+0x8] ;  /* 0x0000080a36187981 */ /* 0x000f22000c1e1b00 */
[----:B------:R-:W0:Y:S01]  /*0250*/  S2UR UR5, SR_CgaCtaId ;  /* 0x00000000000579c3 */ /* 0x000e220000008800 */
[----:B------:R-:W-:Y:S01]  /*0260*/  IMAD R0, R11, UR4, RZ ;  /* 0x000000040b007c24 */ /* 0x000fe2000f8e02ff */
[----:B------:R-:W-:Y:S01]  /*0270*/  SHF.L.U32 R9, R9, 0x2, RZ ;  /* 0x0000000209097819 */ /* 0x000fe200000006ff */
[----:B------:R-:W-:Y:S01]  /*0280*/  UMOV UR4, 0x400 ;  /* 0x0000040000047882 */ /* 0x000fe20000000000 */
[----:B------:R-:W-:-:S02]  /*0290*/  SHF.L.U32 R2, R8, 0x3, RZ ;  /* 0x0000000308027819 */ /* 0x000fc400000006ff */
[----:B------:R-:W-:Y:S02]  /*02a0*/  CS2R R22, SRZ ;  /* 0x0000000000167805 */ /* 0x000fe4000001ff00 */
[--C-:B------:R-:W-:Y:S02]  /*02b0*/  IADD3 R10, P0, P1, R9, R10, R0.reuse ;  /* 0x0000000a090a7210 */ /* 0x100fe4000791e000 */
[----:B------:R-:W-:Y:S02]  /*02c0*/  CS2R R20, SRZ ;  /* 0x0000000000147805 */ /* 0x000fe4000001ff00 */
[----:B------:R-:W-:Y:S02]  /*02d0*/  SHF.R.S32.HI R0, RZ, 0x1f, R0 ;  /* 0x0000001fff007819 */ /* 0x000fe40000011400 */
[----:B------:R-:W-:Y:S02]  /*02e0*/  CS2R R30, SRZ ;  /* 0x00000000001e7805 */ /* 0x000fe4000001ff00 */
[----:B------:R-:W-:-:S02]  /*02f0*/  SHF.R.S32.HI R9, RZ, 0x1f, R9 ;  /* 0x0000001fff097819 */ /* 0x000fc40000011409 */
[----:B------:R-:W-:Y:S02]  /*0300*/  CS2R R28, SRZ ;  /* 0x00000000001c7805 */ /* 0x000fe4000001ff00 */
[----:B------:R-:W-:Y:S02]  /*0310*/  LOP3.LUT R2, R2, 0x1f8, RZ, 0xc0, !PT ;  /* 0x000001f802027812 */ /* 0x000fe400078ec0ff */
[----:B------:R-:W-:Y:S02]  /*0320*/  CS2R R26, SRZ ;  /* 0x00000000001a7805 */ /* 0x000fe4000001ff00 */
[----:B------:R-:W-:Y:S02]  /*0330*/  IADD3.X R9, PT, PT, R9, UR6, R0, P0, P1 ;  /* 0x0000000609097c10 */ /* 0x000fe400087e2400 */
[----:B------:R-:W-:Y:S02]  /*0340*/  CS2R R32, SRZ ;  /* 0x0000000000207805 */ /* 0x000fe4000001ff00 */
[----:B-----5:R-:W-:-:S02]  /*0350*/  LEA R62, P0, R10, UR8, 0x2 ;  /* 0x000000080a3e7c11 */ /* 0x020fc4000f8010ff */
[----:B------:R-:W-:Y:S02]  /*0360*/  CS2R R34, SRZ ;  /* 0x0000000000227805 */ /* 0x000fe4000001ff00 */
[----:B------:R-:W-:Y:S02]  /*0370*/  LEA R2, R3, R2, 0xa ;  /* 0x0000000203027211 */ /* 0x000fe400078e50ff */
[----:B------:R-:W-:Y:S02]  /*0380*/  LEA.HI.X R63, R10, UR9, R9, 0x2, P0 ;  /* 0x000000090a3f7c11 */ /* 0x000fe400080f1409 */
[----:B------:R-:W-:Y:S02]  /*0390*/  CS2R R10, SRZ ;  /* 0x00000000000a7805 */ /* 0x000fe4000001ff00 */
[----:B------:R-:W-:Y:S02]  /*03a0*/  ISETP.GE.AND P0, PT, R19, 0x1, PT ;  /* 0x000000011300780c */ /* 0x000fe40003f06270 */
[----:B------:R-:W-:Y:S01]  /*03b0*/  CS2R R18, SRZ ;  /* 0x0000000000127805 */ /* 0x000fe2000001ff00 */
[----:B0-----:R-:W-:-:S02]  /*03c0*/  ULEA UR7, UR5, UR4, 0x18 ;  /* 0x0000000405077291 */ /* 0x001fc4000f8ec0ff */
[----:B------:R-:W-:-:S04]  /*03d0*/  UIADD3 UR4, UPT, UPT, UR4, 0x4000, URZ ;  /* 0x0000400004047890 */ /* 0x000fc8000fffe0ff */
[----:B------:R-:W-:Y:S01]  /*03e0*/  ULEA UR4, UR5, UR4, 0x18 ;  /* 0x0000000405047291 */ /* 0x000fe2000f8ec0ff */
[----:B------:R-:W-:Y:S02]  /*03f0*/  LEA R0, R8, UR7, 0x5 ;  /* 0x0000000708007c11 */ /* 0x000fe4000f8e28ff */
[----:B------:R-:W-:-:S03]  /*0400*/  CS2R R8, SRZ ;  /* 0x0000000000087805 */ /* 0x000fc6000001ff00 */
[----:B--2---:R0:W-:Y:S04]  /*0410*/  STS.128 [R0], R12 ;  /* 0x0000000c00007388 */ /* 0x0041e80000000c00 */
[----:B---3--:R-:W-:Y:S04]  /*0420*/  STS.128 [R0+0x10], R4 ;  /* 0x0000100400007388 */ /* 0x008fe80000000c00 */
[----:B----4-:R1:W-:Y:S04]  /*0430*/  STS.64 [R2+UR4], R16 ;  /* 0x0000001002007988 */ /* 0x0103e80008000a04 */
[----:B------:R2:W-:Y:S01]  /*0440*/  STS.64 [R2+UR4+0x200], R24 ;  /* 0x0002001802007988 */ /* 0x0005e20008000a04 */
[----:B0-----:R-:W-:-:S02]  /*0450*/  CS2R R14, SRZ ;  /* 0x00000000000e7805 */ /* 0x001fc4000001ff00 */
[----:B------:R-:W-:Y:S02]  /*0460*/  CS2R R12, SRZ ;  /* 0x00000000000c7805 */ /* 0x000fe4000001ff00 */
[----:B-1----:R-:W-:Y:S02]  /*0470*/  CS2R R16, SRZ ;  /* 0x0000000000107805 */ /* 0x002fe4000001ff00 */
[----:B------:R-:W-:Y:S02]  /*0480*/  CS2R R4, SRZ ;  /* 0x0000000000047805 */ /* 0x000fe4000001ff00 */
[----:B------:R-:W-:Y:S02]  /*0490*/  CS2R R6, SRZ ;  /* 0x0000000000067805 */ /* 0x000fe4000001ff00 */
[----:B--2---:R-:W-:Y:S01]  /*04a0*/  CS2R R24, SRZ ;  /* 0x0000000000187805 */ /* 0x004fe2000001ff00 */
[----:B------:R-:W-:Y:S06]  /*04b0*/  @!P0 BRA `(.L_x_3) ;  /* 0x0000002400c48947 */ /* 0x000fec0003800000 */
[----:B------:R-:W-:Y:S02]  /*04c0*/  CS2R R34, SRZ ;  /* 0x0000000000227805 */ /* 0x000fe4000001ff00 */
[----:B------:R-:W-:Y:S02]  /*04d0*/  CS2R R32, SRZ ;  /* 0x0000000000207805 */ /* 0x000fe4000001ff00 */
[----:B------:R-:W-:Y:S02]  /*04e0*/  CS2R R6, SRZ ;  /* 0x0000000000067805 */ /* 0x000fe4000001ff00 */
[----:B------:R-:W-:Y:S02]  /*04f0*/  CS2R R4, SRZ ;  /* 0x0000000000047805 */ /* 0x000fe4000001ff00 */
[----:B------:R-:W-:Y:S02]  /*0500*/  CS2R R26, SRZ ;  /* 0x00000000001a7805 */ /* 0x000fe4000001ff00 */
[----:B------:R-:W-:-:S02]  /*0510*/  CS2R R24, SRZ ;  /* 0x0000000000187805 */ /* 0x000fc4000001ff00 */
        /* <DEDUP_REMOVED lines=9> */
[----:B------:R-:W-:Y:S01]  /*05b0*/  CS2R R10, SRZ ;  /* 0x00000000000a7805 */ /* 0x000fe2000001ff00 */
[----:B------:R-:W-:Y:S01]  /*05c0*/  UMOV UR4, URZ ;  /* 0x000000ff00047c82 */ /* 0x000fe20008000000 */
[----:B------:R-:W0:Y:S01]  /*05d0*/  LDCU UR12, c[0x0][0x388] ;  /* 0x00007100ff0c77ac */ /* 0x000e220008000800 */
[----:B------:R-:W-:Y:S01]  /*05e0*/  UMOV UR5, URZ ;  /* 0x000000ff00057c82 */ /* 0x000fe20008000000 */
[----:B------:R-:W-:-:S05]  /*05f0*/  UMOV UR6, URZ ;  /* 0x000000ff00067c82 */ /* 0x000fca0008000000 */
.L_x_5:
[----:B------:R-:W1:Y:S01]  /*0600*/  S2R R2, SR_TID.X ;  /* 0x0000000000027919 */ /* 0x000e620000002100 */
[----:B------:R-:W2:Y:S01]  /*0610*/  S2UR UR8, SR_CgaCtaId ;  /* 0x00000000000879c3 */ /* 0x000ea20000008800 */
[----:B------:R-:W-:Y:S01]  /*0620*/  UMOV UR7, 0x400 ;  /* 0x0000040000077882 */ /* 0x000fe20000000000 */
[----:B------:R-:W-:-:S06]  /*0630*/  UIADD3 UR4, UPT, UPT, UR4, 0x10, URZ ;  /* 0x0000001004047890 */ /* 0x000fcc000fffe0ff */
[----:B------:R-:W-:Y:S01]  /*0640*/  BAR.SYNC.DEFER_BLOCKING 0x0 ;  /* 0x0000000000007b1d */ /* 0x000fe20000010000 */
[----:B0-----:R-:W-:Y:S02]  /*0650*/  UISETP.GE.AND UP0, UPT, UR4, UR12, UPT ;  /* 0x0000000c0400728c */ /* 0x001fe4000bf06270 */
[----:B------:R-:W-:Y:S02]  /*0660*/  UISETP.GE.AND UP1, UPT, UR4, UR12, UPT ;  /* 0x0000000c0400728c */ /* 0x000fe4000bf26270 */
[----:B--2---:R-:W-:Y:S02]  /*0670*/  ULEA UR9, UR8, UR7, 0x18 ;  /* 0x0000000708097291 */ /* 0x004fe4000f8ec0ff */
[----:B------:R-:W-:-:S04]  /*0680*/  UIADD3 UR7, UPT, UPT, UR7, 0x4000, URZ ;  /* 0x0000400007077890 */ /* 0x000fc8000fffe0ff */
[----:B------:R-:W-:Y:S01]  /*0690*/  ULEA UR7, UR8, UR7, 0x18 ;  /* 0x0000000708077291 */ /* 0x000fe2000f8ec0ff */
[----:B-1----:R-:W-:Y:S02]  /*06a0*/  SHF.L.U32 R3, R2, 0x2, RZ ;  /* 0x0000000202037819 */ /* 0x002fe400000006ff */
[----:B------:R-:W-:Y:S02]  /*06b0*/  SHF.R.U32.HI R0, RZ, 0x1, R2 ;  /* 0x00000001ff007819 */ /* 0x000fe40000011602 */
[----:B------:R-:W-:Y:S02]  /*06c0*/  LOP3.LUT R36, R3, 0x3c, RZ, 0xc0, !PT ;  /* 0x0000003c03247812 */ /* 0x000fe400078ec0ff */
[----:B------:R-:W-:Y:S02]  /*06d0*/  LOP3.LUT R3, R0, 0x1f8, RZ, 0xc0, !PT ;  /* 0x000001f800037812 */ /* 0x000fe400078ec0ff */
[----:B------:R-:W-:Y:S01]  /*06e0*/  IADD3 R0, PT, PT, R36, UR6, RZ ;  /* 0x0000000624007c10 */ /* 0x000fe2000fffe0ff */
[----:B------:R-:W-:Y:S01]  /*06f0*/  ULOP3.LUT UR6, UR6, 0x800, URZ, 0x3c, !UPT ;  /* 0x0000080006067892 */ /* 0x000fe2000f8e3cff */
[----:B------:R-:W-:Y:S01]  /*0700*/  IADD3 R3, PT, PT, R3, UR5, RZ ;  /* 0x0000000503037c10 */ /* 0x000fe2000fffe0ff */
[----:B------:R-:W-:Y:S01]  /*0710*/  ULOP3.LUT UR5, UR5, 0x400, URZ, 0x3c, !UPT ;  /* 0x0000040005057892 */ /* 0x000fe2000f8e3cff */
[----:B------:R-:W-:-:S02]  /*0720*/  LEA R0, R0, UR9, 0x2 ;  /* 0x0000000900007c11 */ /* 0x000fc4000f8e10ff */
[----:B------:R-:W-:-:S03]  /*0730*/  LEA R3, R3, UR7, 0x2 ;  /* 0x0000000703037c11 */ /* 0x000fc6000f8e10ff */
[----:B------:R-:W-:Y:S04]  /*0740*/  LDS.128 R36, [R0] ;  /* 0x0000000000247984 */ /* 0x000fe80000000c00 */
[----:B------:R-:W0:Y:S04]  /*0750*/  LDS.128 R40, [R3] ;  /* 0x0000000003287984 */ /* 0x000e280000000c00 */
[----:B------:R-:W1:Y:S04]  /*0760*/  LDS.128 R44, [R3+0x10] ;  /* 0x00001000032c7984 */ /* 0x000e680000000c00 */
[----:B------:R-:W2:Y:S01]  /*0770*/  LDS.128 R48, [R0+0x100] ;  /* 0x0001000000307984 */ /* 0x000ea20000000c00 */
[C---:B0-----:R-:W-:Y:S01]  /*0780*/  FFMA R53, R36.reuse, R40, R28 ;  /* 0x0000002824357223 */ /* 0x041fe2000000001c */
[CC--:B------:R-:W-:Y:S01]  /*0790*/  FFMA R28, R36.reuse, R42.reuse, R12 ;  /* 0x0000002a241c7223 */ /* 0x0c0fe2000000000c */
[C---:B------:R-:W-:Y:S01]  /*07a0*/  FFMA R56, R37.reuse, R42, R13 ;  /* 0x0000002a25387223 */ /* 0x040fe2000000000d */
[C---:B-1----:R-:W-:Y:S01]  /*07b0*/  FFMA R52, R36.reuse, R44, R16 ;  /* 0x0000002c24347223 */ /* 0x042fe20000000010 */
        /* <DEDUP_REMOVED lines=11> */
[----:B------:R-:W0:Y:S01]  /*0870*/  LDS.128 R12, [R0+0x200] ;  /* 0x00020000000c7984 */ /* 0x000e220000000c00 */
[----:B------:R-:W-:Y:S01]  /*0880*/  FFMA R64, R39, R46, R23 ;  /* 0x0000002e27407223 */ /* 0x000fe20000000017 */
[C---:B--2---:R-:W-:Y:S01]  /*0890*/  FFMA R66, R49.reuse, R44, R5 ;  /* 0x0000002c31427223 */ /* 0x044fe20000000005 */
[C---:B------:R-:W-:Y:S01]  /*08a0*/  FFMA R23, R48.reuse, R40, R8 ;  /* 0x0000002830177223 */ /* 0x040fe20000000008 */
[----:B------:R-:W1:Y:S01]  /*08b0*/  LDS.128 R16, [R0+0x300] ;  /* 0x0003000000107984 */ /* 0x000e620000000c00 */
[C---:B------:R-:W-:Y:S01]  /*08c0*/  FFMA R24, R48.reuse, R42, R24 ;  /* 0x0000002a30187223 */ /* 0x040fe20000000018 */
[C---:B------:R-:W-:Y:S01]  /*08d0*/  FFMA R4, R48.reuse, R44, R4 ;  /* 0x0000002c30047223 */ /* 0x040fe20000000004 */
[----:B------:R-:W-:Y:S01]  /*08e0*/  FFMA R32, R48, R46, R32 ;  /* 0x0000002e30207223 */ /* 0x000fe20000000020 */
[C---:B------:R-:W-:Y:S01]  /*08f0*/  FFMA R5, R50.reuse, R40, R10 ;  /* 0x0000002832057223 */ /* 0x040fe2000000000a */
        /* <DEDUP_REMOVED lines=8> */
[C---:B------:R-:W-:Y:S01]  /*0980*/  FFMA R44, R51.reuse, R44, R7 ;  /* 0x0000002c332c7223 */ /* 0x040fe20000000007 */
[----:B------:R-:W-:Y:S01]  /*0990*/  FFMA R46, R51, R46, R35 ;  /* 0x0000002e332e7223 */ /* 0x000fe20000000023 */
[----:B0-----:R-:W-:Y:S01]  /*09a0*/  FFMA R51, R14, R47, R22 ;  /* 0x0000002f0e337223 */ /* 0x001fe20000000016 */
[C---:B------:R-:W-:Y:S01]  /*09b0*/  FFMA R53, R12.reuse, R41, R53 ;  /* 0x000000290c357223 */ /* 0x040fe20000000035 */
[C---:B------:R-:W-:Y:S01]  /*09c0*/  FFMA R25, R12.reuse, R43, R28 ;  /* 0x0000002b0c197223 */ /* 0x040fe2000000001c */
[----:B------:R-:W-:Y:S01]  /*09d0*/  FFMA R27, R12, R45, R52 ;  /* 0x0000002d0c1b7223 */ /* 0x000fe20000000034 */
[----:B-1----:R-:W-:Y:S01]  /*09e0*/  FFMA R65, R16, R43, R24 ;  /* 0x0000002b10417223 */ /* 0x002fe20000000018 */
[----:B------:R-:W-:Y:S01]  /*09f0*/  FFMA R33, R12, R47, R20 ;  /* 0x0000002f0c217223 */ /* 0x000fe20000000014 */
        /* <DEDUP_REMOVED lines=16> */
[C---:B------:R-:W-:Y:S01]  /*0b00*/  FFMA R22, R18.reuse, R41, R5 ;  /* 0x0000002912167223 */ /* 0x040fe20000000005 */
[C---:B------:R-:W-:Y:S01]  /*0b10*/  FFMA R26, R18.reuse, R43, R26 ;  /* 0x0000002b121a7223 */ /* 0x040fe2000000001a */
[C---:B------:R-:W-:Y:S01]  /*0b20*/  FFMA R24, R18.reuse, R45, R6 ;  /* 0x0000002d12187223 */ /* 0x040fe20000000006 */
[----:B------:R-:W-:Y:S01]  /*0b30*/  FFMA R34, R18, R47, R34 ;  /* 0x0000002f12227223 */ /* 0x000fe20000000022 */
[-C--:B------:R-:W-:Y:S01]  /*0b40*/  FFMA R23, R16, R41.reuse, R23 ;  /* 0x0000002910177223 */ /* 0x080fe20000000017 */
[-C--:B------:R-:W-:Y:S01]  /*0b50*/  FFMA R20, R17, R41.reuse, R8 ;  /* 0x0000002911147223 */ /* 0x080fe20000000008 */
        /* <DEDUP_REMOVED lines=9> */
[C---:B------:R-:W-:Y:S01]  /*0bf0*/  FFMA R32, R4.reuse, R14, R33 ;  /* 0x0000000e04207223 */ /* 0x040fe20000000021 */
        /* <DEDUP_REMOVED lines=17> */
[----:B------:R-:W-:Y:S01]  /*0d10*/  FFMA R68, R17, R14, R68 ;  /* 0x0000000e11447223 */ /* 0x000fe20000000044 */
[-C--:B------:R-:W-:Y:S01]  /*0d20*/  FFMA R25, R16, R8.reuse, R23 ;  /* 0x0000000810197223 */ /* 0x080fe20000000017 */
[----:B------:R-:W0:Y:S01]  /*0d30*/  LDS.128 R4, [R0+0x600] ;  /* 0x0006000000047984 */ /* 0x000e220000000c00 */
[----:B------:R-:W-:Y:S01]  /*0d40*/  FFMA R17, R18, R8, R22 ;  /* 0x0000000812117223 */ /* 0x000fe20000000016 */
[C---:B------:R-:W-:Y:S01]  /*0d50*/  FFMA R65, R16.reuse, R10, R65 ;  /* 0x0000000a10417223 */ /* 0x040fe20000000041 */
[----:B------:R-:W-:Y:S01]  /*0d60*/  FFMA R67, R16, R12, R67 ;  /* 0x0000000c10437223 */ /* 0x000fe20000000043 */
[----:B------:R-:W1:Y:S01]  /*0d70*/  LDS.128 R20, [R0+0x700] ;  /* 0x0007000000147984 */ /* 0x000e620000000c00 */
[----:B------:R-:W-:Y:S01]  /*0d80*/  FFMA R26, R18, R10, R26 ;  /* 0x0000000a121a7223 */ /* 0x000fe2000000001a */
[----:B------:R-:W-:Y:S01]  /*0d90*/  FFMA R16, R16, R14, R69 ;  /* 0x0000000e10107223 */ /* 0x000fe20000000045 */
[C---:B------:R-:W-:Y:S01]  /*0da0*/  FFMA R24, R18.reuse, R12, R24 ;  /* 0x0000000c12187223 */ /* 0x040fe20000000018 */
[----:B------:R-:W-:Y:S01]  /*0db0*/  FFMA R34, R18, R14, R34 ;  /* 0x0000000e12227223 */ /* 0x000fe20000000022 */
[C---:B------:R-:W-:Y:S01]  /*0dc0*/  FFMA R10, R19.reuse, R10, R43 ;  /* 0x0000000a130a7223 */ /* 0x040fe2000000002b */
[C---:B------:R-:W-:Y:S01]  /*0dd0*/  FFMA R40, R19.reuse, R8, R40 ;  /* 0x0000000813287223 */ /* 0x040fe20000000028 */
[C---:B------:R-:W-:Y:S01]  /*0de0*/  FFMA R12, R19.reuse, R12, R45 ;  /* 0x0000000c130c7223 */ /* 0x040fe2000000002d */
[----:B------:R-:W-:Y:S01]  /*0df0*/  FFMA R14, R19, R14, R47 ;  /* 0x0000000e130e7223 */ /* 0x000fe2000000002f */
[C---:B0-----:R-:W-:Y:S01]  /*0e00*/  FFMA R31, R4.reuse, R11, R28 ;  /* 0x0000000b041f7223 */ /* 0x041fe2000000001c */
[C---:B------:R-:W-:Y:S01]  /*0e10*/  FFMA R33, R4.reuse, R13, R30 ;  /* 0x0000000d04217223 */ /* 0x040fe2000000001e */
[C---:B------:R-:W-:Y:S01]  /*0e20*/  FFMA R35, R4.reuse, R15, R32 ;  /* 0x0000000f04237223 */ /* 0x040fe20000000020 */
[-C--:B------:R-:W-:Y:S01]  /*0e30*/  FFMA R53, R4, R9.reuse, R53 ;  /* 0x0000000904357223 */ /* 0x080fe20000000035 */
        /* <DEDUP_REMOVED lines=26> */
[-C--:B------:R-:W-:Y:S01]  /*0fe0*/  FFMA R21, R21, R15.reuse, R68 ;  /* 0x0000000f15157223 */ /* 0x080fe20000000044 */
[C---:B------:R-:W-:Y:S01]  /*0ff0*/  FFMA R15, R23.reuse, R15, R14 ;  /* 0x0000000f170f7223 */ /* 0x040fe2000000000e */
[----:B------:R-:W0:Y:S01]  /*1000*/  LDS.128 R16, [R3+0x400] ;  /* 0x0004000003107984 */ /* 0x000e220000000c00 */
[----:B------:R-:W-:-:S03]  /*1010*/  FFMA R13, R23, R13, R12 ;  /* 0x0000000d170d7223 */ /* 0x000fc6000000000c */
[----:B------:R-:W1:Y:S04]  /*1020*/  LDS.128 R24, [R3+0x410] ;  /* 0x0004100003187984 */ /* 0x000e680000000c00 */
[----:B------:R-:W2:Y:S01]  /*1030*/  LDS.128 R8, [R0+0x900] ;  /* 0x0009000000087984 */ /* 0x000ea20000000c00 */
[----:B0-----:R-:W-:Y:S01]  /*1040*/  FFMA R12, R4, R18, R31 ;  /* 0x00000012040c7223 */ /* 0x001fe2000000001f */
[-C--:B------:R-:W-:Y:S01]  /*1050*/  FFMA R23, R6, R16.reuse, R29 ;  /* 0x0000001006177223 */ /* 0x080fe2000000001d */
[CC--:B------:R-:W-:Y:S01]  /*1060*/  FFMA R53, R4.reuse, R16.reuse, R53 ;  /* 0x0000001004357223 */ /* 0x0c0fe20000000035 */
[C---:B------:R-:W-:Y:S01]  /*1070*/  FFMA R36, R5.reuse, R16, R36 ;  /* 0x0000001005247223 */ /* 0x040fe20000000024 */
[C---:B-1----:R-:W-:Y:S01]  /*1080*/  FFMA R14, R4.reuse, R24, R33 ;  /* 0x00000018040e7223 */ /* 0x042fe20000000021 */
[----:B------:R-:W-:Y:S01]  /*1090*/  FFMA R42, R4, R26, R35 ;  /* 0x0000001a042a7223 */ /* 0x000fe20000000023 */
[C---:B------:R-:W-:Y:S01]  /*10a0*/  FFMA R44, R5.reuse, R18, R37 ;  /* 0x00000012052c7223 */ /* 0x040fe20000000025 */
[----:B------:R-:W-:Y:S01]  /*10b0*/  FFMA R46, R5, R24, R39 ;  /* 0x00000018052e7223 */ /* 0x000fe20000000027 */
[C---:B--2---:R-:W-:Y:S01]  /*10c0*/  FFMA R20, R9.reuse, R16, R20 ;  /* 0x0000001009147223 */ /* 0x044fe20000000014 */
[C---:B------:R-:W-:Y:S01]  /*10d0*/  FFMA R48, R9.reuse, R18, R48 ;  /* 0x0000001209307223 */ /* 0x040fe20000000030 */
[C---:B------:R-:W-:Y:S01]  /*10e0*/  FFMA R66, R9.reuse, R24, R66 ;  /* 0x0000001809427223 */ /* 0x040fe20000000042 */
[----:B------:R-:W-:Y:S01]  /*10f0*/  FFMA R21, R9, R26, R21 ;  /* 0x0000001a09157223 */ /* 0x000fe20000000015 */
[C---:B------:R-:W-:Y:S01]  /*1100*/  FFMA R9, R10.reuse, R16, R28 ;  /* 0x000000100a097223 */ /* 0x040fe2000000001c */
[----:B------:R-:W-:Y:S01]  /*1110*/  FFMA R33, R10, R18, R30 ;  /* 0x000000120a217223 */ /* 0x000fe2000000001e */
        /* <DEDUP_REMOVED lines=8> */
[----:B------:R-:W0:Y:S01]  /*11a0*/  LDS.128 R28, [R0+0xb00] ;  /* 0x000b0000001c7984 */ /* 0x000e220000000c00 */
[C---:B------:R-:W-:Y:S01]  /*11b0*/  FFMA R57, R8.reuse, R16, R57 ;  /* 0x0000001008397223 */ /* 0x040fe20000000039 */
[C---:B------:R-:W-:Y:S01]  /*11c0*/  FFMA R65, R8.reuse, R18, R65 ;  /* 0x0000001208417223 */ /* 0x040fe20000000041 */
[C---:B------:R-:W-:Y:S01]  /*11d0*/  FFMA R67, R8.reuse, R24, R67 ;  /* 0x0000001808437223 */ /* 0x040fe20000000043 */
[----:B------:R-:W1:Y:S01]  /*11e0*/  LDS.128 R4, [R0+0xa00] ;  /* 0x000a000000047984 */ /* 0x000e620000000c00 */
[----:B------:R-:W-:Y:S01]  /*11f0*/  FFMA R8, R8, R26, R69 ;  /* 0x0000001a08087223 */ /* 0x000fe20000000045 */
[C---:B------:R-:W-:Y:S01]  /*1200*/  FFMA R40, R11.reuse, R16, R40 ;  /* 0x000000100b287223 */ /* 0x040fe20000000028 */
[C---:B------:R-:W-:Y:S01]  /*1210*/  FFMA R22, R11.reuse, R18, R22 ;  /* 0x000000120b167223 */ /* 0x040fe20000000016 */
[C---:B------:R-:W-:Y:S01]  /*1220*/  FFMA R32, R10.reuse, R24, R32 ;  /* 0x000000180a207223 */ /* 0x040fe20000000020 */
[----:B------:R-:W-:Y:S01]  /*1230*/  FFMA R34, R10, R26, R34 ;  /* 0x0000001a0a227223 */ /* 0x000fe20000000022 */
[C---:B------:R-:W-:Y:S01]  /*1240*/  FFMA R24, R11.reuse, R24, R13 ;  /* 0x000000180b187223 */ /* 0x040fe2000000000d */
[----:B------:R-:W-:Y:S01]  /*1250*/  FFMA R26, R11, R26, R15 ;  /* 0x0000001a0b1a7223 */ /* 0x000fe2000000000f */
[C---:B0-----:R-:W-:Y:S01]  /*1260*/  FFMA R57, R28.reuse, R17, R57 ;  /* 0x000000111c397223 */ /* 0x041fe20000000039 */
        /* <DEDUP_REMOVED lines=16> */
[C---:B------:R-:W-:Y:S01]  /*1370*/  FFMA R29, R30.reuse, R17, R9 ;  /* 0x000000111e1d7223 */ /* 0x040fe20000000009 */
[----:B------:R-:W-:Y:S01]  /*1380*/  FFMA R33, R30, R19, R33 ;  /* 0x000000131e217223 */ /* 0x000fe20000000021 */
[C---:B------:R-:W-:Y:S01]  /*1390*/  FFMA R40, R31.reuse, R17, R40 ;  /* 0x000000111f287223 */ /* 0x040fe20000000028 */
[----:B------:R-:W-:Y:S01]  /*13a0*/  FFMA R22, R31, R19, R22 ;  /* 0x000000131f167223 */ /* 0x000fe20000000016 */
[----:B------:R-:W-:Y:S01]  /*13b0*/  LDS.128 R8, [R3+0x600] ;  /* 0x0006000003087984 */ /* 0x000fe20000000c00 */
[----:B------:R-:W-:Y:S01]  /*13c0*/  FFMA R39, R4, R27, R42 ;  /* 0x0000001b04277223 */ /* 0x000fe2000000002a */
[C---:B------:R-:W-:Y:S01]  /*13d0*/  FFMA R43, R5.reuse, R25, R46 ;  /* 0x00000019052b7223 */ /* 0x040fe2000000002e */
[----:B------:R-:W-:Y:S01]  /*13e0*/  FFMA R45, R5, R27, R50 ;  /* 0x0000001b052d7223 */ /* 0x000fe20000000032 */
[----:B------:R-:W-:Y:S01]  /*13f0*/  LDS.128 R12, [R3+0x610] ;  /* 0x00061000030c7984 */ /* 0x000fe20000000c00 */
[C---:B------:R-:W-:Y:S01]  /*1400*/  FFMA R49, R6.reuse, R25, R56 ;  /* 0x0000001906317223 */ /* 0x040fe20000000038 */
[----:B------:R-:W-:Y:S01]  /*1410*/  FFMA R51, R6, R27, R58 ;  /* 0x0000001b06337223 */ /* 0x000fe2000000003a */
[C---:B------:R-:W-:Y:S01]  /*1420*/  FFMA R68, R7.reuse, R25, R68 ;  /* 0x0000001907447223 */ /* 0x040fe20000000044 */
[----:B------:R-:W0:Y:S01]  /*1430*/  LDS.128 R16, [R0+0xd00] ;  /* 0x000d000000107984 */ /* 0x000e220000000c00 */
[----:B------:R-:W-:Y:S01]  /*1440*/  FFMA R59, R7, R27, R59 ;  /* 0x0000001b073b7223 */ /* 0x000fe2000000003b */
[C---:B------:R-:W-:Y:S01]  /*1450*/  FFMA R32, R30.reuse, R25, R32 ;  /* 0x000000191e207223 */ /* 0x040fe20000000020 */
[----:B------:R-:W-:Y:S01]  /*1460*/  FFMA R34, R30, R27, R34 ;  /* 0x0000001b1e227223 */ /* 0x000fe20000000022 */
[----:B------:R-:W1:Y:S01]  /*1470*/  LDS.128 R4, [R0+0xc00] ;  /* 0x000c000000047984 */ /* 0x000e620000000c00 */
[C---:B------:R-:W-:Y:S01]  /*1480*/  FFMA R25, R31.reuse, R25, R24 ;  /* 0x000000191f197223 */ /* 0x040fe20000000018 */
[----:B------:R-:W-:Y:S01]  /*1490*/  FFMA R27, R31, R27, R26 ;  /* 0x0000001b1f1b7223 */ /* 0x000fe2000000001a */
[C---:B0-----:R-:W-:Y:S01]  /*14a0*/  FFMA R57, R16.reuse, R8, R57 ;  /* 0x0000000810397223 */ /* 0x041fe20000000039 */
[C---:B------:R-:W-:Y:S01]  /*14b0*/  FFMA R65, R16.reuse, R10, R65 ;  /* 0x0000000a10417223 */ /* 0x040fe20000000041 */
[C---:B------:R-:W-:Y:S01]  /*14c0*/  FFMA R67, R16.reuse, R12, R67 ;  /* 0x0000000c10437223 */ /* 0x040fe20000000043 */
[C---:B------:R-:W-:Y:S01]  /*14d0*/  FFMA R20, R17.reuse, R8, R20 ;  /* 0x0000000811147223 */ /* 0x040fe20000000014 */
[C---:B------:R-:W-:Y:S01]  /*14e0*/  FFMA R48, R17.reuse, R10, R48 ;  /* 0x0000000a11307223 */ /* 0x040fe20000000030 */
[C---:B------:R-:W-:Y:S01]  /*14f0*/  FFMA R66, R17.reuse, R12, R66 ;  /* 0x0000000c11427223 */ /* 0x040fe20000000042 */
[-C--:B------:R-:W-:Y:S01]  /*1500*/  FFMA R21, R17, R14.reuse, R21 ;  /* 0x0000000e11157223 */ /* 0x080fe20000000015 */
[----:B------:R-:W-:Y:S01]  /*1510*/  FFMA R16, R16, R14, R28 ;  /* 0x0000000e10107223 */ /* 0x000fe2000000001c */
        /* <DEDUP_REMOVED lines=160> */
[----:B------:R-:W-:Y:S01]  /*1f20*/  FFMA R34, R18, R14, R34 ;  /* 0x0000000e12227223 */ /* 0x000fe20000000022 */
[----:B------:R-:W1:Y:S01]  /*1f30*/  LDS.128 R4, [R0+0x1600] ;  /* 0x0016000000047984 */ /* 0x000e620000000c00 */
[C---:B------:R-:W-:Y:S01]  /*1f40*/  FFMA R40, R19.reuse, R8, R40 ;  /* 0x0000000813287223 */ /* 0x040fe20000000028 */
[C---:B------:R-:W-:Y:S01]  /*1f50*/  FFMA R22, R19.reuse, R10, R22 ;  /* 0x0000000a13167223 */ /* 0x040fe20000000016 */
        /* <DEDUP_REMOVED lines=24> */
[-C--:B------:R-:W-:Y:S01]  /*20e0*/  FFMA R59, R7, R15.reuse, R59 ;  /* 0x0000000f073b7223 */ /* 0x080fe2000000003b */
[----:B------:R-:W-:Y:S01]  /*20f0*/  FFMA R28, R28, R15, R16 ;  /* 0x0000000f1c1c7223 */ /* 0x000fe20000000010 */
[C---:B------:R-:W-:Y:S01]  /*2100*/  FFMA R29, R30.reuse, R9, R17 ;  /* 0x000000091e1d7223 */ /* 0x040fe20000000011 */
[C---:B------:R-:W-:Y:S01]  /*2110*/  FFMA R33, R30.reuse, R11, R33 ;  /* 0x0000000b1e217223 */ /* 0x040fe20000000021 */
        /* <DEDUP_REMOVED lines=9> */
[----:B------:R-:W2:Y:S04]  /*21b0*/  LDS.128 R8, [R0+0x1900] ;  /* 0x0019000000087984 */ /* 0x000ea80000000c00 */
[----:B------:R-:W3:Y:S01]  /*21c0*/  LDS.128 R12, [R0+0x1a00] ;  /* 0x001a0000000c7984 */ /* 0x000ee20000000c00 */
[----:B0-----:R-:W-:Y:S01]  /*21d0*/  FFMA R44, R24, R6, R35 ;  /* 0x00000006182c7223 */ /* 0x001fe20000000023 */
[C---:B------:R-:W-:Y:S01]  /*21e0*/  FFMA R36, R25.reuse, R4, R36 ;  /* 0x0000000419247223 */ /* 0x040fe20000000024 */
[----:B------:R-:W-:Y:S01]  /*21f0*/  FFMA R50, R25, R6, R41 ;  /* 0x0000000619327223 */ /* 0x000fe20000000029 */
[----:B------:R-:W-:Y:S01]  /*2200*/  FFMA R38, R27, R4, R38 ;  /* 0x000000041b267223 */ /* 0x000fe20000000026 */
[C---:B-1----:R-:W-:Y:S01]  /*2210*/  FFMA R52, R25.reuse, R16, R43 ;  /* 0x0000001019347223 */ /* 0x042fe2000000002b */
[----:B------:R-:W-:Y:S01]  /*2220*/  FFMA R56, R25, R18, R45 ;  /* 0x0000001219387223 */ /* 0x000fe2000000002d */
[C---:B------:R-:W-:Y:S01]  /*2230*/  FFMA R69, R27.reuse, R6, R69 ;  /* 0x000000061b457223 */ /* 0x040fe20000000045 */
[C---:B------:R-:W-:Y:S01]  /*2240*/  FFMA R68, R27.reuse, R16, R68 ;  /* 0x000000101b447223 */ /* 0x040fe20000000044 */
[----:B------:R-:W-:Y:S01]  /*2250*/  FFMA R59, R27, R18, R59 ;  /* 0x000000121b3b7223 */ /* 0x000fe2000000003b */
[-C--:B------:R-:W-:Y:S01]  /*2260*/  FFMA R25, R26, R4.reuse, R23 ;  /* 0x000000041a197223 */ /* 0x080fe20000000017 */
[C---:B--2---:R-:W-:Y:S01]  /*2270*/  FFMA R27, R9.reuse, R4, R20 ;  /* 0x00000004091b7223 */ /* 0x044fe20000000014 */
[C---:B------:R-:W-:Y:S01]  /*2280*/  FFMA R35, R9.reuse, R18, R21 ;  /* 0x0000001209237223 */ /* 0x040fe20000000015 */
[C---:B------:R-:W-:Y:S01]  /*2290*/  FFMA R53, R24.reuse, R4, R53 ;  /* 0x0000000418357223 */ /* 0x040fe20000000035 */
[C---:B------:R-:W-:Y:S01]  /*22a0*/  FFMA R46, R24.reuse, R16, R37 ;  /* 0x00000010182e7223 */ /* 0x040fe20000000025 */
[----:B------:R-:W0:Y:S01]  /*22b0*/  LDS.128 R20, [R0+0x1b00] ;  /* 0x001b000000147984 */ /* 0x000e220000000c00 */
[----:B------:R-:W-:Y:S01]  /*22c0*/  FFMA R24, R24, R18, R39 ;  /* 0x0000001218187223 */ /* 0x000fe20000000027 */
[C---:B------:R-:W-:Y:S01]  /*22d0*/  FFMA R58, R26.reuse, R6, R47 ;  /* 0x000000061a3a7223 */ /* 0x040fe2000000002f */
[C---:B------:R-:W-:Y:S01]  /*22e0*/  FFMA R64, R26.reuse, R16, R49 ;  /* 0x000000101a407223 */ /* 0x040fe20000000031 */
[-C--:B------:R-:W-:Y:S01]  /*22f0*/  FFMA R26, R26, R18.reuse, R51 ;  /* 0x000000121a1a7223 */ /* 0x080fe20000000033 */
[-C--:B------:R-:W-:Y:S01]  /*2300*/  FFMA R28, R8, R18.reuse, R28 ;  /* 0x00000012081c7223 */ /* 0x080fe2000000001c */
[----:B------:R-:W-:Y:S01]  /*2310*/  FFMA R34, R10, R18, R34 ;  /* 0x000000120a227223 */ /* 0x000fe20000000022 */
[C---:B------:R-:W-:Y:S01]  /*2320*/  FFMA R57, R8.reuse, R4, R57 ;  /* 0x0000000408397223 */ /* 0x040fe20000000039 */
[C---:B------:R-:W-:Y:S01]  /*2330*/  FFMA R65, R8.reuse, R6, R65 ;  /* 0x0000000608417223 */ /* 0x040fe20000000041 */
[-C--:B------:R-:W-:Y:S01]  /*2340*/  FFMA R67, R8, R16.reuse, R67 ;  /* 0x0000001008437223 */ /* 0x080fe20000000043 */
[----:B------:R-:W-:Y:S01]  /*2350*/  FFMA R66, R9, R16, R66 ;  /* 0x0000001009427223 */ /* 0x000fe20000000042 */
[C---:B------:R-:W-:Y:S01]  /*2360*/  FFMA R29, R10.reuse, R4, R29 ;  /* 0x000000040a1d7223 */ /* 0x040fe2000000001d */
[C---:B------:R-:W-:Y:S01]  /*2370*/  FFMA R32, R10.reuse, R16, R32 ;  /* 0x000000100a207223 */ /* 0x040fe20000000020 */
[----:B------:R-:W-:Y:S01]  /*2380*/  FFMA R18, R11, R18, R31 ;  /* 0x000000120b127223 */ /* 0x000fe2000000001f */
[-C--:B------:R-:W-:Y:S01]  /*2390*/  FFMA R48, R9, R6.reuse, R48 ;  /* 0x0000000609307223 */ /* 0x080fe20000000030 */
[----:B------:R-:W-:Y:S01]  /*23a0*/  FFMA R8, R10, R6, R33 ;  /* 0x000000060a087223 */ /* 0x000fe20000000021 */
[C---:B------:R-:W-:Y:S01]  /*23b0*/  FFMA R4, R11.reuse, R4, R40 ;  /* 0x000000040b047223 */ /* 0x040fe20000000028 */
[C---:B------:R-:W-:Y:S01]  /*23c0*/  FFMA R30, R11.reuse, R6, R30 ;  /* 0x000000060b1e7223 */ /* 0x040fe2000000001e */
[----:B------:R-:W-:Y:S01]  /*23d0*/  FFMA R16, R11, R16, R42 ;  /* 0x000000100b107223 */ /* 0x000fe2000000002a */
[C---:B---3--:R-:W-:Y:S01]  /*23e0*/  FFMA R31, R12.reuse, R19, R24 ;  /* 0x000000130c1f7223 */ /* 0x048fe20000000018 */
        /* <DEDUP_REMOVED lines=15> */
[----:B------:R-:W-:Y:S04]  /*24e0*/  LDS.128 R36, [R3+0xe00] ;  /* 0x000e000003247984 */ /* 0x000fe80000000c00 */
[----:B------:R-:W1:Y:S01]  /*24f0*/  LDS.128 R12, [R0+0x1c00] ;  /* 0x001c0000000c7984 */ /* 0x000e620000000c00 */
[C---:B0-----:R-:W-:Y:S01]  /*2500*/  FFMA R44, R20.reuse, R19, R28 ;  /* 0x00000013142c7223 */ /* 0x041fe2000000001c */
[CC--:B------:R-:W-:Y:S01]  /*2510*/  FFMA R28, R21.reuse, R5.reuse, R27 ;  /* 0x00000005151c7223 */ /* 0x0c0fe2000000001b */
[C---:B------:R-:W-:Y:S01]  /*2520*/  FFMA R57, R20.reuse, R5, R57 ;  /* 0x0000000514397223 */ /* 0x040fe20000000039 */
[----:B------:R-:W0:Y:S01]  /*2530*/  LDS.128 R40, [R3+0xe10] ;  /* 0x000e100003287984 */ /* 0x000e220000000c00 */
[-C--:B------:R-:W-:Y:S01]  /*2540*/  FFMA R65, R20, R7.reuse, R65 ;  /* 0x0000000714417223 */ /* 0x080fe20000000041 */
[----:B------:R-:W-:Y:S01]  /*2550*/  FFMA R27, R21, R7, R48 ;  /* 0x00000007151b7223 */ /* 0x000fe20000000030 */
[C---:B------:R-:W-:Y:S01]  /*2560*/  FFMA R29, R22.reuse, R5, R29 ;  /* 0x00000005161d7223 */ /* 0x040fe2000000001d */
[----:B------:R-:W-:Y:S01]  /*2570*/  FFMA R8, R22, R7, R8 ;  /* 0x0000000716087223 */ /* 0x000fe20000000008 */
[C---:B------:R-:W-:Y:S01]  /*2580*/  FFMA R52, R23.reuse, R5, R4 ;  /* 0x0000000517347223 */ /* 0x040fe20000000004 */
[----:B------:R-:W-:Y:S01]  /*2590*/  FFMA R30, R23, R7, R30 ;  /* 0x00000007171e7223 */ /* 0x000fe2000000001e */
[-C--:B------:R-:W-:Y:S01]  /*25a0*/  FFMA R67, R20, R17.reuse, R67 ;  /* 0x0000001114437223 */ /* 0x080fe20000000043 */
[----:B------:R-:W2:Y:S01]  /*25b0*/  LDS.128 R4, [R0+0x1d00] ;  /* 0x001d000000047984 */ /* 0x000ea20000000c00 */
[C---:B------:R-:W-:Y:S01]  /*25c0*/  FFMA R66, R21.reuse, R17, R66 ;  /* 0x0000001115427223 */ /* 0x040fe20000000042 */
[----:B------:R-:W-:Y:S01]  /*25d0*/  FFMA R46, R21, R19, R35 ;  /* 0x00000013152e7223 */ /* 0x000fe20000000023 */
[C---:B------:R-:W-:Y:S01]  /*25e0*/  FFMA R48, R22.reuse, R17, R32 ;  /* 0x0000001116307223 */ /* 0x040fe20000000020 */
[----:B------:R-:W-:Y:S01]  /*25f0*/  FFMA R50, R22, R19, R34 ;  /* 0x0000001316327223 */ /* 0x000fe20000000022 */
[C---:B------:R-:W-:Y:S01]  /*2600*/  FFMA R17, R23.reuse, R17, R16 ;  /* 0x0000001117117223 */ /* 0x040fe20000000010 */
[----:B------:R-:W-:-:S02]  /*2610*/  FFMA R19, R23, R19, R18 ;  /* 0x0000001317137223 */ /* 0x000fc40000000012 */
[----:B------:R-:W3:Y:S01]  /*2620*/  LDS.128 R20, [R0+0x1e00] ;  /* 0x001e000000147984 */ /* 0x000ee20000000c00 */
[C---:B-1----:R-:W-:Y:S01]  /*2630*/  FFMA R56, R13.reuse, R38, R33 ;  /* 0x000000260d387223 */ /* 0x042fe20000000021 */
[C---:B------:R-:W-:Y:S02]  /*2640*/  FFMA R58, R13.reuse, R36, R10 ;  /* 0x000000240d3a7223 */ /* 0x040fe4000000000a */
[----:B------:R-:W1:Y:S01]  /*2650*/  LDS.128 R32, [R0+0x1f00] ;  /* 0x001f000000207984 */ /* 0x000e620000000c00 */
[----:B------:R-:W-:Y:S01]  /*2660*/  FFMA R18, R12, R38, R9 ;  /* 0x000000260c127223 */ /* 0x000fe20000000009 */
[----:B0-----:R-:W-:Y:S01]  /*2670*/  FFMA R3, R14, R42, R26 ;  /* 0x0000002a0e037223 */ /* 0x001fe2000000001a */
[----:B------:R-:W-:Y:S01]  /*2680*/  FFMA R10, R13, R40, R45 ;  /* 0x000000280d0a7223 */ /* 0x000fe2000000002d */
[C---:B------:R-:W-:Y:S01]  /*2690*/  FFMA R26, R15.reuse, R36, R24 ;  /* 0x000000240f1a7223 */ /* 0x040fe20000000018 */
[----:B------:R-:W-:Y:S01]  /*26a0*/  FFMA R16, R12, R40, R11 ;  /* 0x000000280c107223 */ /* 0x000fe2000000000b */
[----:B------:R-:W-:Y:S01]  /*26b0*/  FFMA R25, R14, R36, R25 ;  /* 0x000000240e197223 */ /* 0x000fe20000000019 */
[----:B------:R-:W-:Y:S01]  /*26c0*/  FFMA R24, R15, R38, R69 ;  /* 0x000000260f187223 */ /* 0x000fe20000000045 */
[----:B------:R-:W-:Y:S01]  /*26d0*/  FFMA R53, R12, R36, R53 ;  /* 0x000000240c357223 */ /* 0x000fe20000000035 */
[C---:B------:R-:W-:Y:S01]  /*26e0*/  FFMA R49, R14.reuse, R38, R49 ;  /* 0x000000260e317223 */ /* 0x040fe20000000031 */
[----:B--2---:R-:W-:Y:S01]  /*26f0*/  FFMA R45, R5, R42, R46 ;  /* 0x0000002a052d7223 */ /* 0x004fe2000000002e */
[-C--:B------:R-:W-:Y:S01]  /*2700*/  FFMA R51, R14, R40.reuse, R51 ;  /* 0x000000280e337223 */ /* 0x080fe20000000033 */
        /* <DEDUP_REMOVED lines=10> */
[-C--:B------:R-:W-:Y:S01]  /*27b0*/  FFMA R64, R12, R42.reuse, R31 ;  /* 0x0000002a0c407223 */ /* 0x080fe2000000001f */
[-C--:B------:R-:W-:Y:S01]  /*27c0*/  FFMA R47, R13, R42.reuse, R47 ;  /* 0x0000002a0d2f7223 */ /* 0x080fe2000000002f */
[-C--:B------:R-:W-:Y:S01]  /*27d0*/  FFMA R59, R15, R42.reuse, R59 ;  /* 0x0000002a0f3b7223 */ /* 0x080fe2000000003b */
[-C--:B------:R-:W-:Y:S01]  /*27e0*/  FFMA R44, R4, R42.reuse, R44 ;  /* 0x0000002a042c7223 */ /* 0x080fe2000000002c */
[----:B------:R-:W-:Y:S01]  /*27f0*/  FFMA R50, R6, R42, R50 ;  /* 0x0000002a06327223 */ /* 0x000fe20000000032 */
[C---:B------:R-:W-:Y:S01]  /*2800*/  FFMA R52, R7.reuse, R36, R52 ;  /* 0x0000002407347223 */ /* 0x040fe20000000034 */
[C---:B------:R-:W-:Y:S01]  /*2810*/  FFMA R38, R7.reuse, R38, R30 ;  /* 0x0000002607267223 */ /* 0x040fe2000000001e */
[C---:B------:R-:W-:Y:S01]  /*2820*/  FFMA R40, R7.reuse, R40, R17 ;  /* 0x0000002807287223 */ /* 0x040fe20000000011 */
[----:B------:R-:W-:Y:S01]  /*2830*/  FFMA R42, R7, R42, R19 ;  /* 0x0000002a072a7223 */ /* 0x000fe20000000013 */
[----:B---3--:R-:W-:Y:S01]  /*2840*/  FFMA R12, R20, R39, R18 ;  /* 0x00000027140c7223 */ /* 0x008fe20000000012 */
[----:B------:R-:W-:Y:S01]  /*2850*/  FFMA R17, R21, R41, R10 ;  /* 0x0000002915117223 */ /* 0x000fe2000000000a */
[-C--:B------:R-:W-:Y:S01]  /*2860*/  FFMA R30, R22, R37.reuse, R25 ;  /* 0x00000025161e7223 */ /* 0x080fe20000000019 */
[C---:B------:R-:W-:Y:S01]  /*2870*/  FFMA R31, R23.reuse, R37, R26 ;  /* 0x00000025171f7223 */ /* 0x040fe2000000001a */
[----:B------:R-:W-:Y:S01]  /*2880*/  FFMA R15, R23, R39, R24 ;  /* 0x00000027170f7223 */ /* 0x000fe20000000018 */
[C---:B------:R-:W-:Y:S01]  /*2890*/  FFMA R28, R20.reuse, R37, R53 ;  /* 0x00000025141c7223 */ /* 0x040fe20000000035 */
[----:B------:R-:W-:Y:S01]  /*28a0*/  FFMA R16, R20, R41, R16 ;  /* 0x0000002914107223 */ /* 0x000fe20000000010 */
[C---:B------:R-:W-:Y:S01]  /*28b0*/  FFMA R29, R21.reuse, R37, R58 ;  /* 0x00000025151d7223 */ /* 0x040fe2000000003a */
[-C--:B------:R-:W-:Y:S01]  /*28c0*/  FFMA R13, R21, R39.reuse, R56 ;  /* 0x00000027150d7223 */ /* 0x080fe20000000038 */
[C---:B------:R-:W-:Y:S01]  /*28d0*/  FFMA R14, R22.reuse, R39, R49 ;  /* 0x00000027160e7223 */ /* 0x040fe20000000031 */
[-C--:B------:R-:W-:Y:S01]  /*28e0*/  FFMA R18, R22, R41.reuse, R51 ;  /* 0x0000002916127223 */ /* 0x080fe20000000033 */
[----:B------:R-:W-:Y:S01]  /*28f0*/  FFMA R19, R23, R41, R68 ;  /* 0x0000002917137223 */ /* 0x000fe20000000044 */
[C---:B-1----:R-:W-:Y:S01]  /*2900*/  FFMA R8, R32.reuse, R37, R57 ;  /* 0x0000002520087223 */ /* 0x042fe20000000039 */
        /* <DEDUP_REMOVED lines=12> */
[-C--:B------:R-:W-:Y:S01]  /*29d0*/  FFMA R32, R32, R43.reuse, R44 ;  /* 0x0000002b20207223 */ /* 0x080fe2000000002c */
[-C--:B------:R-:W-:Y:S01]  /*29e0*/  FFMA R33, R33, R43.reuse, R45 ;  /* 0x0000002b21217223 */ /* 0x080fe2000000002d */
[----:B------:R-:W-:Y:S01]  /*29f0*/  FFMA R34, R34, R43, R50 ;  /* 0x0000002b22227223 */ /* 0x000fe20000000032 */
[C---:B------:R-:W-:Y:S01]  /*2a00*/  FFMA R11, R35.reuse, R37, R52 ;  /* 0x00000025230b7223 */ /* 0x040fe20000000034 */
[C---:B------:R-:W-:Y:S01]  /*2a10*/  FFMA R27, R35.reuse, R39, R38 ;  /* 0x00000027231b7223 */ /* 0x040fe20000000026 */
[----:B------:R-:W-:Y:S01]  /*2a20*/  FFMA R7, R35, R41, R40 ;  /* 0x0000002923077223 */ /* 0x000fe20000000028 */
[----:B------:R-:W-:Y:S06]  /*2a30*/  BRA.U UP0, `(.L_x_4) ;  /* 0x00000001005c7547 */ /* 0x000fec000b800000 */
[----:B------:R-:W0:Y:S01]  /*2a40*/  LDC R3, c[0x0][0x380] ;  /* 0x0000e000ff037b82 */ /* 0x000e220000000800 */
[----:B------:R-:W2:Y:S04]  /*2a50*/  LDG.E.64 R48, desc[UR10][R54.64+0x40] ;  /* 0x0000400a36307981 */ /* 0x000ea8000c1e1b00 */
[----:B------:R1:W3:Y:S01]  /*2a60*/  LDG.E.64 R40, desc[UR10][R54.64+0x48] ;  /* 0x0000480a36287981 */ /* 0x0002e2000c1e1b00 */
[----:B0-----:R-:W-:-:S05]  /*2a70*/  SHF.L.U32 R3, R3, 0x2, RZ ;  /* 0x0000000203037819 */ /* 0x001fca00000006ff */
[----:B------:R-:W-:-:S05]  /*2a80*/  IMAD.WIDE R60, R3, 0x10, R60 ;  /* 0x00000010033c7825 */ /* 0x000fca00078e023c */
[----:B------:R-:W4:Y:S04]  /*2a90*/  LDG.E.128 R36, desc[UR10][R60.64] ;  /* 0x0000000a3c247981 */ /* 0x000f28000c1e1d00 */
[----:B------:R-:W5:Y:S01]  /*2aa0*/  LDG.E.128 R44, desc[UR10][R60.64+0x10] ;  /* 0x0000100a3c2c7981 */ /* 0x000f62000c1e1d00 */
[C---:B------:R-:W-:Y:S02]  /*2ab0*/  SHF.L.U32 R0, R2.reuse, 0x4, RZ ;  /* 0x0000000402007819 */ /* 0x040fe400000006ff */
[----:B------:R-:W-:Y:S02]  /*2ac0*/  SHF.L.U32 R3, R2, 0x3, RZ ;  /* 0x0000000302037819 */ /* 0x000fe400000006ff */
[----:B------:R-:W-:-:S04]  /*2ad0*/  LOP3.LUT R0, R0, 0x3c00, RZ, 0xc0, !PT ;  /* 0x00003c0000007812 */ /* 0x000fc800078ec0ff */
[----:B------:R-:W-:Y:S02]  /*2ae0*/  LOP3.LUT R3, R0, 0x1f8, R3, 0xf8, !PT ;  /* 0x000001f800037812 */ /* 0x000fe400078ef803 */
[----:B------:R-:W-:Y:S02]  /*2af0*/  LEA R0, R2, UR9, 0x5 ;  /* 0x0000000902007c11 */ /* 0x000fe4000f8e28ff */
[----:B------:R-:W-:Y:S02]  /*2b00*/  MOV R51, UR6 ;  /* 0x0000000600337c02 */ /* 0x000fe40008000f00 */
[----:B------:R-:W-:Y:S02]  /*2b10*/  IADD3 R3, PT, PT, R3, UR7, RZ ;  /* 0x0000000703037c10 */ /* 0x000fe4000fffe0ff */
[----:B------:R-:W-:Y:S02]  /*2b20*/  MOV R2, UR5 ;  /* 0x0000000500027c02 */ /* 0x000fe40008000f00 */
[----:B------:R-:W-:-:S02]  /*2b30*/  LEA R0, R51, R0, 0x2 ;  /* 0x0000000033007211 */ /* 0x000fc400078e10ff */
[----:B------:R-:W-:Y:S02]  /*2b40*/  LEA R3, R2, R3, 0x2 ;  /* 0x0000000302037211 */ /* 0x000fe400078e10ff */
[----:B-1----:R-:W-:-:S04]  /*2b50*/  IADD3 R54, P0, PT, R54, 0x40, RZ ;  /* 0x0000004036367810 */ /* 0x002fc80007f1e0ff */
[----:B------:R-:W-:Y:S01]  /*2b60*/  IADD3.X R55, PT, PT, RZ, R55, RZ, P0, !PT ;  /* 0x00000037ff377210 */ /* 0x000fe200007fe4ff */
[----:B----4-:R0:W-:Y:S04]  /*2b70*/  STS.128 [R0], R36 ;  /* 0x0000002400007388 */ /* 0x0101e80000000c00 */
[----:B-----5:R0:W-:Y:S04]  /*2b80*/  STS.128 [R0+0x10], R44 ;  /* 0x0000102c00007388 */ /* 0x0201e80000000c00 */
[----:B--2---:R0:W-:Y:S04]  /*2b90*/  STS.64 [R3], R48 ;  /* 0x0000003003007388 */ /* 0x0041e80000000a00 */
[----:B---3--:R0:W-:Y:S02]  /*2ba0*/  STS.64 [R3+0x200], R40 ;  /* 0x0002002803007388 */ /* 0x0081e40000000a00 */
.L_x_4:
[----:B------:R-:W-:Y:S01]  /*2bb0*/  FFMA R35, R35, R43, R42 ;  /* 0x0000002b23237223 */ /* 0x000fe2000000002a */
[----:B------:R-:W-:Y:S06]  /*2bc0*/  BRA.U !UP1, `(.L_x_5) ;  /* 0xffffffd9098c7547 */ /* 0x000fec000b83ffff */
.L_x_3:
[----:B0-----:R-:W0:Y:S01]  /*2bd0*/  LDC R39, c[0x0][0x380] ;  /* 0x0000e000ff277b82 */ /* 0x001e220000000800 */
[----:B------:R-:W-:Y:S01]  /*2be0*/  STG.E.128 desc[UR10][R62.64], R28 ;  /* 0x0000001c3e007986 */ /* 0x000fe2000c101d0a */
[--C-:B0-----:R-:W-:Y:S02]  /*2bf0*/  SHF.R.S32.HI R37, RZ, 0x1, R39.reuse ;  /* 0x00000001ff257819 */ /* 0x101fe40000011427 */
[----:B------:R-:W-:-:S03]  /*2c00*/  SHF.R.S32.HI R39, RZ, 0x2, R39 ;  /* 0x00000002ff277819 */ /* 0x000fc60000011427 */
[----:B------:R-:W-:-:S04]  /*2c10*/  IMAD.WIDE R36, R37, 0x10, R62 ;  /* 0x0000001025247825 */ /* 0x000fc800078e023e */
[----:B------:R-:W-:-:S04]  /*2c20*/  IMAD.WIDE R2, R39, 0x10, R62 ;  /* 0x0000001027027825 */ /* 0x000fc800078e023e */
        /* <DEDUP_REMOVED lines=9> */
.L_x_6:
        /* <DEDUP_REMOVED lines=12> */
.L_x_74:


//--------------------- .text._Z16gemm_256_128x128iiiPfS_S_ --------------------------
	.section	.text._Z16gemm_256_128x128iiiPfS_S_,"ax",@progbits
	.align	128
        .global         _Z16gemm_256_128x128iiiPfS_S_
        .type           _Z16gemm_256_128x128iiiPfS_S_,@function
        .size           _Z16gemm_256_128x128iiiPfS_S_,(.L_x_75 - _Z16gemm_256_128x128iiiPfS_S_)
        .other          _Z16gemm_256_128x128iiiPfS_S_,@"STO_CUDA_ENTRY STV_DEFAULT"
_Z16gemm_256_128x128iiiPfS_S_:
.text._Z16gemm_256_128x128iiiPfS_S_:
[----:B------:R-:W-:Y:S01]  /*0000*/  LDC R1, c[0x0][0x37c] ;  /* 0x0000df00ff017b82 */ /* 0x000fe20000000800 */
[----:B------:R-:W0:Y:S07]  /*0010*/  S2R R6, SR_TID.X ;  /* 0x0000000000067919 */ /* 0x000e2e0000002100 */
[----:B------:R-:W1:Y:S01]  /*0020*/  S2UR UR4, SR_CTAID.Y ;  /* 0x00000000000479c3 */ /* 0x000e620000002600 */
[----:B------:R-:W2:Y:S01]  /*0030*/  LDCU UR10, c[0x0][0x380] ;  /* 0x00007000ff0a77ac */ /* 0x000ea20008000800 */
[----:B------:R-:W3:Y:S01]  /*0040*/  S2R R0, SR_CTAID.X ;  /* 0x0000000000007919 */ /* 0x000ee20000002500 */
[----:B------:R-:W4:Y:S05]  /*0050*/  LDCU.128 UR12, c[0x0][0x390] ;  /* 0x00007200ff0c77ac */ /* 0x000f2a0008000c00 */
[----:B------:R-:W5:Y:S01]  /*0060*/  LDC R17, c[0x0][0x388] ;  /* 0x0000e200ff117b82 */ /* 0x000f620000000800 */
[----:B------:R-:W4:Y:S01]  /*0070*/  LDCU.64 UR8, c[0x0][0x358] ;  /* 0x00006b00ff0877ac */ /* 0x000f220008000a00 */
[----:B-1----:R-:W-:Y:S01]  /*0080*/  USHF.L.U32 UR4, UR4, 0x7, URZ ;  /* 0x0000000704047899 */ /* 0x002fe200080006ff */
[----:B0-----:R-:W-:-:S05]  /*0090*/  SHF.R.U32.HI R2, RZ, 0x5, R6 ;  /* 0x00000005ff027819 */ /* 0x001fca0000011606 */
[----:B-----5:R-:W-:Y:S01]  /*00a0*/  IMAD R3, R17, UR4, RZ ;  /* 0x0000000411037c24 */ /* 0x020fe2000f8e02ff */
[----:B------:R-:W-:Y:S02]  /*00b0*/  SHF.L.U32 R5, R6, 0x2, RZ ;  /* 0x0000000206057819 */ /* 0x000fe400000006ff */
[----:B---3--:R-:W-:Y:S01]  /*00c0*/  SHF.L.U32 R0, R0, 0x7, RZ ;  /* 0x0000000700007819 */ /* 0x008fe200000006ff */
[----:B--2---:R-:W-:Y:S01]  /*00d0*/  IMAD R7, R2, UR10, RZ ;  /* 0x0000000a02077c24 */ /* 0x004fe2000f8e02ff */
[----:B------:R-:W-:Y:S02]  /*00e0*/  LOP3.LUT R4, R6, 0x7f, RZ, 0xc0, !PT ;  /* 0x0000007f06047812 */ /* 0x000fe400078ec0ff */
[----:B------:R-:W-:-:S03]  /*00f0*/  LOP3.LUT R8, R0, 0x7c, R5, 0xf8, !PT ;  /* 0x0000007c00087812 */ /* 0x000fc600078ef805 */
[----:B------:R-:W-:Y:S01]  /*0100*/  IMAD R9, R4, R17, RZ ;  /* 0x0000001104097224 */ /* 0x000fe200078e02ff */
[----:B------:R-:W-:Y:S02]  /*0110*/  LOP3.LUT R4, R3, 0x1c, R2, 0xf8, !PT ;  /* 0x0000001c03047812 */ /* 0x000fe400078ef802 */
[----:B------:R-:W-:Y:S02]  /*0120*/  IADD3 R8, P2, PT, R7, R8, RZ ;  /* 0x0000000807087210 */ /* 0x000fe40007f5e0ff */
[----:B------:R-:W-:Y:S02]  /*0130*/  SHF.R.S32.HI R7, RZ, 0x1f, R0 ;  /* 0x0000001fff077819 */ /* 0x000fe40000011400 */
[----:B------:R-:W-:Y:S02]  /*0140*/  IADD3 R4, P1, PT, R9, R4, RZ ;  /* 0x0000000409047210 */ /* 0x000fe40007f3e0ff */
[----:B----4-:R-:W-:Y:S02]  /*0150*/  LEA R100, P0, R8, UR12, 0x2 ;  /* 0x0000000c08647c11 */ /* 0x010fe4000f8010ff */
[----:B------:R-:W-:-:S02]  /*0160*/  IADD3.X R9, PT, PT, RZ, R7, RZ, P2, !PT ;  /* 0x00000007ff097210 */ /* 0x000fc400017fe4ff */
[----:B------:R-:W-:Y:S02]  /*0170*/  LEA R2, P2, R4, UR14, 0x2 ;  /* 0x0000000e04027c11 */ /* 0x000fe4000f8410ff */
[----:B------:R-:W-:Y:S02]  /*0180*/  LEA.HI.X.SX32 R3, R3, RZ, 0x1, P1 ;  /* 0x000000ff03037211 */ /* 0x000fe400008f0eff */
[----:B------:R-:W-:Y:S01]  /*0190*/  LEA.HI.X R101, R8, UR13, R9, 0x2, P0 ;  /* 0x0000000d08657c11 */ /* 0x000fe200080f1409 */
[----:B------:R-:W0:Y:S01]  /*01a0*/  S2UR UR6, SR_CgaCtaId ;  /* 0x00000000000679c3 */ /* 0x000e220000008800 */
[----:B------:R-:W-:Y:S01]  /*01b0*/  LEA.HI.X R3, R4, UR15, R3, 0x2, P2 ;  /* 0x0000000f04037c11 */ /* 0x000fe200090f1403 */
[----:B------:R-:W1:Y:S02]  /*01c0*/  LDCU.64 UR12, c[0x0][0x3a0] ;  /* 0x00007400ff0c77ac */ /* 0x000e640008000a00 */
[----:B------:R-:W2:Y:S04]  /*01d0*/  LDG.E.128 R8, desc[UR8][R100.64] ;  /* 0x0000000864087981 */ /* 0x000ea8000c1e1d00 */
[----:B------:R-:W3:Y:S01]  /*01e0*/  LDG.E.128 R12, desc[UR8][R2.64] ;  /* 0x00000008020c7981 */ /* 0x000ee2000c1e1d00 */
[----:B------:R-:W-:Y:S01]  /*01f0*/  SHF.R.U32.HI R4, RZ, 0x2, R6 ;  /* 0x00000002ff047819 */ /* 0x000fe20000011606 */
[----:B------:R-:W-:Y:S01]  /*0200*/  UMOV UR5, 0x400 ;  /* 0x0000040000057882 */ /* 0x000fe20000000000 */
[----:B------:R-:W-:Y:S01]  /*0210*/  UIMAD UR4, UR4, UR10, URZ ;  /* 0x0000000a040472a4 */ /* 0x000fe2000f8e02ff */
[----:B------:R-:W-:-:S02]  /*0220*/  LOP3.LUT R5, R0, 0x3c, R5, 0xf8, !PT ;  /* 0x0000003c00057812 */ /* 0x000fc400078ef805 */
[----:B------:R-:W-:Y:S02]  /*0230*/  CS2R R62, SRZ ;  /* 0x00000000003e7805 */ /* 0x000fe4000001ff00 */
[----:B------:R-:W-:Y:S02]  /*0240*/  LOP3.LUT R4, R4, 0xfc, RZ, 0xc0, !PT ;  /* 0x000000fc04047812 */ /* 0x000fe400078ec0ff */
[----:B------:R-:W-:Y:S02]  /*0250*/  CS2R R60, SRZ ;  /* 0x00000000003c7805 */ /* 0x000fe4000001ff00 */
[----:B------:R-:W-:Y:S02]  /*0260*/  CS2R R38, SRZ ;  /* 0x0000000000267805 */ /* 0x000fe4000001ff00 */
[----:B------:R-:W-:Y:S02]  /*0270*/  CS2R R36, SRZ ;  /* 0x0000000000247805 */ /* 0x000fe4000001ff00 */
[----:B------:R-:W-:Y:S01]  /*0280*/  CS2R R18, SRZ ;  /* 0x0000000000127805 */ /* 0x000fe2000001ff00 */
[----:B------:R-:W-:Y:S01]  /*0290*/  IMAD R4, R4, UR10, RZ ;  /* 0x0000000a04047c24 */ /* 0x000fe2000f8e02ff */
[----:B------:R-:W-:Y:S01]  /*02a0*/  USHF.R.S32.HI UR10, URZ, 0x1f, UR4 ;  /* 0x0000001fff0a7899 */ /* 0x000fe20008011404 */
[----:B------:R-:W-:-:S02]  /*02b0*/  CS2R R70, SRZ ;  /* 0x0000000000467805 */ /* 0x000fc4000001ff00 */
[----:B------:R-:W-:Y:S02]  /*02c0*/  CS2R R68, SRZ ;  /* 0x0000000000447805 */ /* 0x000fe4000001ff00 */
[----:B------:R-:W-:Y:S01]  /*02d0*/  CS2R R26, SRZ ;  /* 0x00000000001a7805 */ /* 0x000fe2000001ff00 */
[----:B0-----:R-:W-:Y:S01]  /*02e0*/  ULEA UR7, UR6, UR5, 0x18 ;  /* 0x0000000506077291 */ /* 0x001fe2000f8ec0ff */
[----:B------:R-:W-:Y:S01]  /*02f0*/  IADD3 R5, P0, P1, R4, UR4, R5 ;  /* 0x0000000404057c10 */ /* 0x000fe2000f91e005 */
[----:B------:R-:W-:Y:S01]  /*0300*/  UIADD3 UR5, UPT, UPT, UR5, 0x2000, URZ ;  /* 0x0000200005057890 */ /* 0x000fe2000fffe0ff */
[----:B------:R-:W-:Y:S02]  /*0310*/  CS2R R24, SRZ ;  /* 0x0000000000187805 */ /* 0x000fe4000001ff00 */
[----:B------:R-:W-:Y:S02]  /*0320*/  CS2R R50, SRZ ;  /* 0x0000000000327805 */ /* 0x000fe4000001ff00 */
[----:B------:R-:W-:Y:S01]  /*0330*/  IADD3.X R16, PT, PT, RZ, UR10, R7, P0, P1 ;  /* 0x0000000aff107c10 */ /* 0x000fe200087e2407 */
[----:B------:R-:W-:Y:S01]  /*0340*/  ULEA UR5, UR6, UR5, 0x18 ;  /* 0x0000000506057291 */ /* 0x000fe2000f8ec0ff */
[----:B------:R-:W-:-:S02]  /*0350*/  LEA R0, R6, UR7, 0x4 ;  /* 0x0000000706007c11 */ /* 0x000fc4000f8e20ff */
[----:B------:R-:W-:Y:S02]  /*0360*/  CS2R R48, SRZ ;  /* 0x0000000000307805 */ /* 0x000fe4000001ff00 */
[----:B-1----:R-:W-:Y:S02]  /*0370*/  LEA R102, P0, R5, UR12, 0x2 ;  /* 0x0000000c05667c11 */ /* 0x002fe4000f8010ff */
[----:B------:R-:W-:Y:S02]  /*0380*/  CS2R R86, SRZ ;  /* 0x0000000000567805 */ /* 0x000fe4000001ff00 */
[----:B------:R-:W-:Y:S02]  /*0390*/  CS2R R84, SRZ ;  /* 0x0000000000547805 */ /* 0x000fe4000001ff00 */
[----:B------:R-:W-:Y:S02]  /*03a0*/  LEA R4, R6, UR5, 0x4 ;  /* 0x0000000506047c11 */ /* 0x000fe4000f8e20ff */
[----:B------:R-:W-:-:S02]  /*03b0*/  CS2R R94, SRZ ;  /* 0x00000000005e7805 */ /* 0x000fc4000001ff00 */
[----:B------:R-:W-:Y:S02]  /*03c0*/  LEA.HI.X R103, R5, UR13, R16, 0x2, P0 ;  /* 0x0000000d05677c11 */ /* 0x000fe400080f1410 */
[----:B------:R-:W-:Y:S02]  /*03d0*/  CS2R R92, SRZ ;  /* 0x00000000005c7805 */ /* 0x000fe4000001ff00 */
[----:B------:R-:W-:Y:S02]  /*03e0*/  ISETP.GE.AND P0, PT, R17, 0x1, PT ;  /* 0x000000011100780c */ /* 0x000fe40003f06270 */
        /* <DEDUP_REMOVED lines=16> */
[----:B------:R-:W-:Y:S01]  /*04f0*/  CS2R R30, SRZ ;  /* 0x00000000001e7805 */ /* 0x000fe2000001ff00 */
[----:B--2---:R0:W-:Y:S04]  /*0500*/  STS.128 [R0], R8 ;  /* 0x0000000800007388 */ /* 0x0041e80000000c00 */
[----:B---3--:R0:W-:Y:S01]  /*0510*/  STS.128 [R4], R12 ;  /* 0x0000000c04007388 */ /* 0x0081e20000000c00 */
[----:B------:R-:W-:Y:S05]  /*0520*/  @!P0 BRA `(.L_x_7) ;  /* 0x0000002400a48947 */ /* 0x000fea0003800000 */
[----:B0-----:R-:W-:Y:S01]  /*0530*/  HFMA2 R4, -RZ, RZ, 0, 0 ;  /* 0x00000000ff047431 */ /* 0x001fe200000001ff */
[----:B------:R-:W-:Y:S02]  /*0540*/  MOV R5, R2 ;  /* 0x0000000200057202 */ /* 0x000fe40000000f00 */
[----:B------:R-:W-:Y:S02]  /*0550*/  CS2R R30, SRZ ;  /* 0x00000000001e7805 */ /* 0x000fe4000001ff00 */
[----:B------:R-:W-:Y:S02]  /*0560*/  MOV R6, R3 ;  /* 0x0000000300067202 */ /* 0x000fe40000000f00 */
        /* <DEDUP_REMOVED lines=31> */
[----:B------:R-:W-:-:S06]  /*0760*/  UMOV UR4, URZ ;  /* 0x000000ff00047c82 */ /* 0x000fcc0008000000 */
.L_x_8:
[----:B------:R-:W0:Y:S01]  /*0770*/  S2R R0, SR_TID.X ;  /* 0x0000000000007919 */ /* 0x000e220000002100 */
[----:B------:R-:W1:Y:S01]  /*0780*/  S2UR UR6, SR_CgaCtaId ;  /* 0x00000000000679c3 */ /* 0x000e620000008800 */
[----:B------:R-:W-:Y:S01]  /*0790*/  UMOV UR5, 0x400 ;  /* 0x0000040000057882 */ /* 0x000fe20000000000 */
[----:B------:R-:W-:-:S06]  /*07a0*/  UIADD3 UR4, UPT, UPT, UR4, 0x8, URZ ;  /* 0x0000000804047890 */ /* 0x000fcc000fffe0ff */
[----:B------:R-:W-:Y:S01]  /*07b0*/  BAR.SYNC.DEFER_BLOCKING 0x0 ;  /* 0x0000000000007b1d */ /* 0x000fe20000010000 */
[----:B------:R-:W-:-:S04]  /*07c0*/  UIADD3 UR7, UPT, UPT, UR5, 0x2000, URZ ;  /* 0x0000200005077890 */ /* 0x000fc8000fffe0ff */
[----:B-1----:R-:W-:Y:S02]  /*07d0*/  ULEA UR7, UR6, UR7, 0x18 ;  /* 0x0000000706077291 */ /* 0x002fe4000f8ec0ff */
[----:B------:R-:W-:Y:S01]  /*07e0*/  ULEA UR5, UR6, UR5, 0x18 ;  /* 0x0000000506057291 */ /* 0x000fe2000f8ec0ff */
[C---:B0-----:R-:W-:Y:S02]  /*07f0*/  SHF.L.U32 R2, R0.reuse, 0x2, RZ ;  /* 0x0000000200027819 */ /* 0x041fe400000006ff */
[----:B------:R-:W-:Y:S02]  /*0800*/  LOP3.LUT R3, R0, 0x3f0, RZ, 0xc0, !PT ;  /* 0x000003f000037812 */ /* 0x000fe400078ec0ff */
[----:B------:R-:W-:Y:S02]  /*0810*/  LOP3.LUT R7, R2, 0x3c, RZ, 0xc0, !PT ;  /* 0x0000003c02077812 */ /* 0x000fe400078ec0ff */
[-C--:B------:R-:W-:Y:S02]  /*0820*/  IADD3 R3, PT, PT, R3, R4.reuse, RZ ;  /* 0x0000000403037210 */ /* 0x080fe40007ffe0ff */
[----:B------:R-:W-:-:S02]  /*0830*/  IADD3 R2, PT, PT, R7, R4, RZ ;  /* 0x0000000407027210 */ /* 0x000fc40007ffe0ff */
[----:B------:R-:W-:Y:S02]  /*0840*/  LEA R3, R3, UR7, 0x2 ;  /* 0x0000000703037c11 */ /* 0x000fe4000f8e10ff */
[----:B------:R-:W-:-:S03]  /*0850*/  LEA R2, R2, UR5, 0x2 ;  /* 0x0000000502027c11 */ /* 0x000fc6000f8e10ff */
[----:B------:R-:W-:Y:S04]  /*0860*/  LDS.128 R8, [R3] ;  /* 0x0000000003087984 */ /* 0x000fe80000000c00 */
[----:B------:R-:W0:Y:S04]  /*0870*/  LDS.128 R56, [R2+0x100] ;  /* 0x0001000002387984 */ /* 0x000e280000000c00 */
[----:B------:R-:W1:Y:S04]  /*0880*/  LDS.128 R44, [R2] ;  /* 0x00000000022c7984 */ /* 0x000e680000000c00 */
[----:B------:R-:W2:Y:S04]  /*0890*/  LDS.128 R12, [R3+0x10] ;  /* 0x00001000030c7984 */ /* 0x000ea80000000c00 */
[----:B------:R-:W3:Y:S04]  /*08a0*/  LDS.128 R72, [R2+0x300] ;  /* 0x0003000002487984 */ /* 0x000ee80000000c00 */
[----:B------:R-:W4:Y:S04]  /*08b0*/  LDS.128 R76, [R2+0x200] ;  /* 0x00020000024c7984 */ /* 0x000f280000000c00 */
[----:B------:R-:W5:Y:S01]  /*08c0*/  LDS.128 R80, [R3+0x20] ;  /* 0x0000200003507984 */ /* 0x000f620000000c00 */
[----:B0-----:R-:W-:Y:S01]  /*08d0*/  FFMA R107, R56, R8, R92 ;  /* 0x00000008386b7223 */ /* 0x001fe2000000005c */
[C---:B------:R-:W-:Y:S01]  /*08e0*/  FFMA R106, R8.reuse, R57, R93 ;  /* 0x00000039086a7223 */ /* 0x040fe2000000005d */
[C---:B------:R-:W-:Y:S01]  /*08f0*/  FFMA R113, R8.reuse, R58, R94 ;  /* 0x0000003a08717223 */ /* 0x040fe2000000005e */
[----:B------:R-:W-:Y:S01]  /*0900*/  FFMA R114, R8, R59, R95 ;  /* 0x0000003b08727223 */ /* 0x000fe2000000005f */
[----:B-1----:R-:W-:Y:S01]  /*0910*/  FFMA R7, R44, R8, R96 ;  /* 0x000000082c077223 */ /* 0x002fe20000000060 */
[----:B------:R-:W0:Y:S01]  /*0920*/  LDS.128 R92, [R3+0x30] ;  /* 0x00003000035c7984 */ /* 0x000e220000000c00 */
[CC--:B------:R-:W-:Y:S01]  /*0930*/  FFMA R96, R8.reuse, R45.reuse, R97 ;  /* 0x0000002d08607223 */ /* 0x0c0fe20000000061 */
[----:B------:R-:W-:Y:S01]  /*0940*/  FFMA R109, R8, R46, R98 ;  /* 0x0000002e086d7223 */ /* 0x000fe20000000062 */
[-C--:B--2---:R-:W-:Y:S01]  /*0950*/  FFMA R105, R44, R12.reuse, R88 ;  /* 0x0000000c2c697223 */ /* 0x084fe20000000058 */
[----:B------:R-:W-:Y:S01]  /*0960*/  FFMA R104, R12, R45, R89 ;  /* 0x0000002d0c687223 */ /* 0x000fe20000000059 */
[----:B------:R-:W-:Y:S01]  /*0970*/  FFMA R89, R56, R12, R84 ;  /* 0x0000000c38597223 */ /* 0x000fe20000000054 */
[C---:B------:R-:W-:Y:S01]  /*0980*/  FFMA R108, R12.reuse, R57, R85 ;  /* 0x000000390c6c7223 */ /* 0x040fe20000000055 */
[C---:B------:R-:W-:Y:S01]  /*0990*/  FFMA R115, R12.reuse, R58, R86 ;  /* 0x0000003a0c737223 */ /* 0x040fe20000000056 */
[----:B------:R-:W-:Y:S01]  /*09a0*/  FFMA R116, R12, R59, R87 ;  /* 0x0000003b0c747223 */ /* 0x000fe20000000057 */
[-C--:B------:R-:W-:Y:S01]  /*09b0*/  FFMA R110, R8, R47.reuse, R99 ;  /* 0x0000002f086e7223 */ /* 0x080fe20000000063 */
[C---:B------:R-:W-:Y:S01]  /*09c0*/  FFMA R111, R12.reuse, R46, R90 ;  /* 0x0000002e0c6f7223 */ /* 0x040fe2000000005a */
[----:B------:R-:W-:Y:S01]  /*09d0*/  FFMA R112, R12, R47, R91 ;  /* 0x0000002f0c707223 */ /* 0x000fe2000000005b */
[----:B------:R-:W1:Y:S01]  /*09e0*/  LDS.128 R84, [R3+0x400] ;  /* 0x0004000003547984 */ /* 0x000e620000000c00 */
[-C--:B---3--:R-:W-:Y:S01]  /*09f0*/  FFMA R12, R73, R9.reuse, R106 ;  /* 0x00000009490c7223 */ /* 0x088fe2000000006a */
[C---:B----4-:R-:W-:Y:S01]  /*0a00*/  FFMA R98, R76.reuse, R9, R7 ;  /* 0x000000094c627223 */ /* 0x050fe20000000007 */
[----:B------:R-:W-:Y:S01]  /*0a10*/  FFMA R106, R76, R13, R105 ;  /* 0x0000000d4c6a7223 */ /* 0x000fe20000000069 */
[----:B------:R-:W-:Y:S01]  /*0a20*/  FFMA R7, R72, R9, R107 ;  /* 0x0000000948077223 */ /* 0x000fe2000000006b */
[C---:B------:R-:W-:Y:S01]  /*0a30*/  FFMA R105, R77.reuse, R13, R104 ;  /* 0x0000000d4d697223 */ /* 0x040fe20000000068 */
[-C--:B------:R-:W-:Y:S01]  /*0a40*/  FFMA R97, R77, R9.reuse, R96 ;  /* 0x000000094d617223 */ /* 0x080fe20000000060 */
[-C--:B------:R-:W-:Y:S01]  /*0a50*/  FFMA R99, R78, R9.reuse, R109 ;  /* 0x000000094e637223 */ /* 0x080fe2000000006d */
[-C--:B------:R-:W-:Y:S01]  /*0a60*/  FFMA R90, R79, R9.reuse, R110 ;  /* 0x000000094f5a7223 */ /* 0x080fe2000000006e */
[-C--:B------:R-:W-:Y:S01]  /*0a70*/  FFMA R8, R74, R9.reuse, R113 ;  /* 0x000000094a087223 */ /* 0x080fe20000000071 */
[----:B------:R-:W-:Y:S01]  /*0a80*/  FFMA R88, R75, R9, R114 ;  /* 0x000000094b587223 */ /* 0x000fe20000000072 */
[-C--:B------:R-:W-:Y:S01]  /*0a90*/  FFMA R104, R78, R13.reuse, R111 ;  /* 0x0000000d4e687223 */ /* 0x080fe2000000006f */
[----:B-----5:R-:W-:Y:S01]  /*0aa0*/  FFMA R107, R44, R80, R64 ;  /* 0x000000502c6b7223 */ /* 0x020fe20000000040 */
[----:B------:R-:W-:Y:S01]  /*0ab0*/  FFMA R9, R73, R13, R108 ;  /* 0x0000000d49097223 */ /* 0x000fe2000000006c */
[C---:B------:R-:W-:Y:S01]  /*0ac0*/  FFMA R64, R80.reuse, R45, R65 ;  /* 0x0000002d50407223 */ /* 0x040fe20000000041 */
[C---:B------:R-:W-:Y:S01]  /*0ad0*/  FFMA R111, R80.reuse, R46, R66 ;  /* 0x0000002e506f7223 */ /* 0x040fe20000000042 */
[----:B------:R-:W-:Y:S01]  /*0ae0*/  FFMA R108, R80, R47, R67 ;  /* 0x0000002f506c7223 */ /* 0x000fe20000000043 */
[----:B------:R-:W-:Y:S01]  /*0af0*/  FFMA R109, R56, R80, R48 ;  /* 0x00000050386d7223 */ /* 0x000fe20000000030 */
[C---:B------:R-:W-:Y:S01]  /*0b00*/  FFMA R66, R80.reuse, R57, R49 ;  /* 0x0000003950427223 */ /* 0x040fe20000000031 */
[C---:B------:R-:W-:Y:S01]  /*0b10*/  FFMA R113, R80.reuse, R58, R50 ;  /* 0x0000003a50717223 */ /* 0x040fe20000000032 */
[----:B------:R-:W-:Y:S01]  /*0b20*/  FFMA R110, R80, R59, R51 ;  /* 0x0000003b506e7223 */ /* 0x000fe20000000033 */
[-C--:B------:R-:W-:Y:S01]  /*0b30*/  FFMA R67, R76, R81.reuse, R107 ;  /* 0x000000514c437223 */ /* 0x080fe2000000006b */
[----:B------:R-:W2:Y:S01]  /*0b40*/  LDS.128 R48, [R3+0x410] ;  /* 0x0004100003307984 */ /* 0x000ea20000000c00 */
[-C--:B------:R-:W-:Y:S01]  /*0b50*/  FFMA R65, R77, R81.reuse, R64 ;  /* 0x000000514d417223 */ /* 0x080fe20000000040 */
[-C--:B------:R-:W-:Y:S01]  /*0b60*/  FFMA R109, R72, R81.reuse, R109 ;  /* 0x00000051486d7223 */ /* 0x080fe2000000006d */
[-C--:B------:R-:W-:Y:S01]  /*0b70*/  FFMA R80, R73, R81.reuse, R66 ;  /* 0x0000005149507223 */ /* 0x080fe20000000042 */
[-C--:B------:R-:W-:Y:S01]  /*0b80*/  FFMA R64, R78, R81.reuse, R111 ;  /* 0x000000514e407223 */ /* 0x080fe2000000006f */
[-C--:B------:R-:W-:Y:S01]  /*0b90*/  FFMA R107, R74, R81.reuse, R113 ;  /* 0x000000514a6b7223 */ /* 0x080fe20000000071 */
[-C--:B------:R-:W-:Y:S01]  /*0ba0*/  FFMA R108, R79, R81.reuse, R108 ;  /* 0x000000514f6c7223 */ /* 0x080fe2000000006c */
[----:B0-----:R-:W-:Y:S01]  /*0bb0*/  FFMA R117, R44, R92, R52 ;  /* 0x0000005c2c757223 */ /* 0x001fe20000000034 */
        /* <DEDUP_REMOVED lines=8> */
[----:B------:R-:W-:Y:S01]  /*0c40*/  FFMA R91, R79, R13, R112 ;  /* 0x0000000d4f5b7223 */ /* 0x000fe20000000070 */
[----:B------:R-:W0:Y:S01]  /*0c50*/  LDS.128 R24, [R3+0x420] ;  /* 0x0004200003187984 */ /* 0x000e220000000c00 */
[-C--:B------:R-:W-:Y:S01]  /*0c60*/  FFMA R66, R78, R93.reuse, R111 ;  /* 0x0000005d4e427223 */ /* 0x080fe2000000006f */
[-C--:B------:R-:W-:Y:S01]  /*0c70*/  FFMA R117, R76, R93.reuse, R117 ;  /* 0x0000005d4c757223 */ /* 0x080fe20000000075 */
[-C--:B------:R-:W-:Y:S01]  /*0c80*/  FFMA R112, R72, R93.reuse, R53 ;  /* 0x0000005d48707223 */ /* 0x080fe20000000035 */
[-C--:B------:R-:W-:Y:S01]  /*0c90*/  FFMA R114, R77, R93.reuse, R114 ;  /* 0x0000005d4d727223 */ /* 0x080fe20000000072 */
[-C--:B------:R-:W-:Y:S01]  /*0ca0*/  FFMA R110, R73, R93.reuse, R110 ;  /* 0x0000005d496e7223 */ /* 0x080fe2000000006e */
[-C--:B------:R-:W-:Y:S01]  /*0cb0*/  FFMA R92, R74, R93.reuse, R55 ;  /* 0x0000005d4a5c7223 */ /* 0x080fe20000000037 */
[-C--:B------:R-:W-:Y:S01]  /*0cc0*/  FFMA R111, R79, R93.reuse, R52 ;  /* 0x0000005d4f6f7223 */ /* 0x080fe20000000034 */
[C---:B------:R-:W-:Y:S01]  /*0cd0*/  FFMA R93, R75.reuse, R93, R54 ;  /* 0x0000005d4b5d7223 */ /* 0x040fe20000000036 */
[----:B-1----:R-:W-:Y:S01]  /*0ce0*/  FFMA R126, R84, R45, R69 ;  /* 0x0000002d547e7223 */ /* 0x002fe20000000045 */
[----:B------:R-:W1:Y:S01]  /*0cf0*/  LDS.128 R52, [R3+0x430] ;  /* 0x0004300003347984 */ /* 0x000e620000000c00 */
[----:B------:R-:W-:Y:S01]  /*0d00*/  FFMA R69, R56, R84, R20 ;  /* 0x0000005438457223 */ /* 0x000fe20000000014 */
[----:B------:R-:W-:Y:S01]  /*0d10*/  FFMA R20, R84, R57, R21 ;  /* 0x0000003954147223 */ /* 0x000fe20000000015 */
[-C--:B------:R-:W-:Y:S01]  /*0d20*/  FFMA R96, R72, R13.reuse, R89 ;  /* 0x0000000d48607223 */ /* 0x080fe20000000059 */
[----:B------:R-:W-:Y:S01]  /*0d30*/  FFMA R21, R84, R58, R22 ;  /* 0x0000003a54157223 */ /* 0x000fe20000000016 */
[-C--:B------:R-:W-:Y:S01]  /*0d40*/  FFMA R89, R74, R13.reuse, R115 ;  /* 0x0000000d4a597223 */ /* 0x080fe20000000073 */
[----:B------:R-:W-:Y:S01]  /*0d50*/  FFMA R13, R75, R13, R116 ;  /* 0x0000000d4b0d7223 */ /* 0x000fe20000000074 */
[----:B------:R-:W-:Y:S01]  /*0d60*/  FFMA R121, R44, R84, R68 ;  /* 0x000000542c797223 */ /* 0x000fe20000000044 */
[C---:B------:R-:W-:Y:S01]  /*0d70*/  FFMA R115, R84.reuse, R46, R70 ;  /* 0x0000002e54737223 */ /* 0x040fe20000000046 */
[C---:B------:R-:W-:Y:S01]  /*0d80*/  FFMA R116, R84.reuse, R47, R71 ;  /* 0x0000002f54747223 */ /* 0x040fe20000000047 */
[----:B------:R-:W-:Y:S01]  /*0d90*/  FFMA R84, R84, R59, R23 ;  /* 0x0000003b54547223 */ /* 0x000fe20000000017 */
[-C--:B------:R-:W-:Y:S01]  /*0da0*/  FFMA R68, R74, R85.reuse, R21 ;  /* 0x000000554a447223 */ /* 0x080fe20000000015 */
[----:B------:R-:W-:Y:S01]  /*0db0*/  FFMA R70, R72, R85, R69 ;  /* 0x0000005548467223 */ /* 0x000fe20000000045 */
[----:B--2---:R-:W-:Y:S01]  /*0dc0*/  FFMA R21, R44, R48, R16 ;  /* 0x000000302c157223 */ /* 0x004fe20000000010 */
[C---:B------:R-:W-:Y:S01]  /*0dd0*/  FFMA R23, R48.reuse, R58, R42 ;  /* 0x0000003a30177223 */ /* 0x040fe2000000002a */
[----:B------:R-:W-:Y:S01]  /*0de0*/  FFMA R16, R48, R45, R17 ;  /* 0x0000002d30107223 */ /* 0x000fe20000000011 */
[----:B------:R-:W-:Y:S01]  /*0df0*/  FFMA R17, R56, R48, R40 ;  /* 0x0000003038117223 */ /* 0x000fe20000000028 */
[-C--:B------:R-:W-:Y:S01]  /*0e00*/  FFMA R124, R76, R49.reuse, R21 ;  /* 0x000000314c7c7223 */ /* 0x080fe20000000015 */
[----:B------:R-:W-:Y:S01]  /*0e10*/  FFMA R40, R74, R49, R23 ;  /* 0x000000314a287223 */ /* 0x000fe20000000017 */
        /* <DEDUP_REMOVED lines=9> */
[-C--:B------:R-:W-:Y:S01]  /*0eb0*/  FFMA R120, R72, R49.reuse, R17 ;  /* 0x0000003148787223 */ /* 0x080fe20000000011 */
[----:B------:R-:W-:Y:S01]  /*0ec0*/  FFMA R42, R77, R49, R16 ;  /* 0x000000314d2a7223 */ /* 0x000fe20000000010 */
[-C--:B0-----:R-:W-:Y:S01]  /*0ed0*/  FFMA R21, R44, R24.reuse, R36 ;  /* 0x000000182c157223 */ /* 0x081fe20000000024 */
[----:B------:R-:W-:Y:S01]  /*0ee0*/  FFMA R23, R56, R24, R32 ;  /* 0x0000001838177223 */ /* 0x000fe20000000020 */
[C---:B------:R-:W-:Y:S01]  /*0ef0*/  FFMA R116, R24.reuse, R47, R39 ;  /* 0x0000002f18747223 */ /* 0x040fe20000000027 */
[C---:B------:R-:W-:Y:S01]  /*0f00*/  FFMA R20, R24.reuse, R45, R37 ;  /* 0x0000002d18147223 */ /* 0x040fe20000000025 */
[C---:B------:R-:W-:Y:S01]  /*0f10*/  FFMA R39, R24.reuse, R58, R34 ;  /* 0x0000003a18277223 */ /* 0x040fe20000000022 */
[C---:B------:R-:W-:Y:S01]  /*0f20*/  FFMA R37, R24.reuse, R46, R38 ;  /* 0x0000002e18257223 */ /* 0x040fe20000000026 */
[C---:B------:R-:W-:Y:S01]  /*0f30*/  FFMA R22, R24.reuse, R57, R33 ;  /* 0x0000003918167223 */ /* 0x040fe20000000021 */
[----:B------:R-:W-:Y:S01]  /*0f40*/  FFMA R34, R24, R59, R35 ;  /* 0x0000003b18227223 */ /* 0x000fe20000000023 */
[-C--:B------:R-:W-:Y:S01]  /*0f50*/  FFMA R33, R76, R25.reuse, R21 ;  /* 0x000000194c217223 */ /* 0x080fe20000000015 */
[----:B------:R-:W-:Y:S01]  /*0f60*/  FFMA R118, R72, R25, R23 ;  /* 0x0000001948767223 */ /* 0x000fe20000000017 */
[-C--:B-1----:R-:W-:Y:S01]  /*0f70*/  FFMA R21, R44, R52.reuse, R60 ;  /* 0x000000342c157223 */ /* 0x082fe2000000003c */
[----:B------:R-:W-:Y:S01]  /*0f80*/  FFMA R23, R56, R52, R28 ;  /* 0x0000003438177223 */ /* 0x000fe2000000001c */
[----:B------:R-:W-:Y:S01]  /*0f90*/  FFMA R41, R73, R49, R18 ;  /* 0x0000003149297223 */ /* 0x000fe20000000012 */
[-C--:B------:R-:W-:Y:S01]  /*0fa0*/  FFMA R32, R77, R25.reuse, R20 ;  /* 0x000000194d207223 */ /* 0x080fe20000000014 */
[-C--:B------:R-:W-:Y:S01]  /*0fb0*/  FFMA R119, R73, R25.reuse, R22 ;  /* 0x0000001949777223 */ /* 0x080fe20000000016 */
[-C--:B------:R-:W-:Y:S01]  /*0fc0*/  FFMA R37, R78, R25.reuse, R37 ;  /* 0x000000194e257223 */ /* 0x080fe20000000025 */
[-C--:B------:R-:W-:Y:S01]  /*0fd0*/  FFMA R24, R74, R25.reuse, R39 ;  /* 0x000000194a187223 */ /* 0x080fe20000000027 */
[-C--:B------:R-:W-:Y:S01]  /*0fe0*/  FFMA R116, R79, R25.reuse, R116 ;  /* 0x000000194f747223 */ /* 0x080fe20000000074 */
[----:B------:R-:W-:Y:S01]  /*0ff0*/  FFMA R123, R75, R25, R34 ;  /* 0x000000194b7b7223 */ /* 0x000fe20000000022 */
[----:B------:R-:W0:Y:S01]  /*1000*/  LDS.128 R16, [R2+0x400] ;  /* 0x0004000002107984 */ /* 0x000e220000000c00 */
[C---:B------:R-:W-:Y:S01]  /*1010*/  FFMA R25, R52.reuse, R58, R30 ;  /* 0x0000003a34197223 */ /* 0x040fe2000000001e */
[----:B------:R-:W-:Y:S01]  /*1020*/  FFMA R30, R52, R47, R63 ;  /* 0x0000002f341e7223 */ /* 0x000fe2000000003f */
[-C--:B------:R-:W-:Y:S01]  /*1030*/  FFMA R47, R76, R53.reuse, R21 ;  /* 0x000000354c2f7223 */ /* 0x080fe20000000015 */
[----:B------:R-:W-:Y:S01]  /*1040*/  FFMA R72, R72, R53, R23 ;  /* 0x0000003548487223 */ /* 0x000fe20000000017 */
[----:B------:R-:W-:Y:S01]  /*1050*/  FFMA R34, R52, R57, R29 ;  /* 0x0000003934227223 */ /* 0x000fe2000000001d */
[----:B------:R-:W1:Y:S01]  /*1060*/  LDS.128 R20, [R2+0x500] ;  /* 0x0005000002147984 */ /* 0x000e620000000c00 */
[----:B------:R-:W-:Y:S01]  /*1070*/  FFMA R74, R74, R53, R25 ;  /* 0x000000354a4a7223 */ /* 0x000fe20000000019 */
[C---:B------:R-:W-:Y:S01]  /*1080*/  FFMA R84, R79.reuse, R49, R84 ;  /* 0x000000314f547223 */ /* 0x040fe20000000054 */
[----:B------:R-:W-:Y:S01]  /*1090*/  FFMA R25, R79, R53, R30 ;  /* 0x000000354f197223 */ /* 0x000fe2000000001e */
[-C--:B------:R-:W-:Y:S01]  /*10a0*/  FFMA R48, R48, R59.reuse, R43 ;  /* 0x0000003b30307223 */ /* 0x080fe2000000002b */
[C---:B------:R-:W-:Y:S01]  /*10b0*/  FFMA R122, R52.reuse, R59, R31 ;  /* 0x0000003b347a7223 */ /* 0x040fe2000000001f */
[----:B------:R-:W-:Y:S01]  /*10c0*/  FFMA R31, R73, R53, R34 ;  /* 0x00000035491f7223 */ /* 0x000fe20000000022 */
[C---:B------:R-:W-:Y:S01]  /*10d0*/  FFMA R29, R52.reuse, R46, R62 ;  /* 0x0000002e341d7223 */ /* 0x040fe2000000003e */
[----:B------:R-:W-:Y:S01]  /*10e0*/  FFMA R28, R52, R45, R61 ;  /* 0x0000002d341c7223 */ /* 0x000fe2000000003d */
[CC--:B------:R-:W-:Y:S01]  /*10f0*/  FFMA R85, R78.reuse, R49.reuse, R85 ;  /* 0x000000314e557223 */ /* 0x0c0fe20000000055 */
[----:B------:R-:W-:Y:S01]  /*1100*/  FFMA R125, R75, R49, R48 ;  /* 0x000000314b7d7223 */ /* 0x000fe20000000030 */
[-C--:B------:R-:W-:Y:S01]  /*1110*/  FFMA R29, R78, R53.reuse, R29 ;  /* 0x000000354e1d7223 */ /* 0x080fe2000000001d */
[-C--:B------:R-:W-:Y:S01]  /*1120*/  FFMA R77, R77, R53.reuse, R28 ;  /* 0x000000354d4d7223 */ /* 0x080fe2000000001c */
[----:B------:R-:W-:Y:S01]  /*1130*/  LDS.128 R60, [R2+0x700] ;  /* 0x00070000023c7984 */ /* 0x000fe20000000c00 */
[----:B------:R-:W-:Y:S01]  /*1140*/  FFMA R122, R75, R53, R122 ;  /* 0x000000354b7a7223 */ /* 0x000fe2000000007a */
[C---:B0-----:R-:W-:Y:S01]  /*1150*/  FFMA R59, R16.reuse, R10, R98 ;  /* 0x0000000a103b7223 */ /* 0x041fe20000000062 */
[C---:B------:R-:W-:Y:S01]  /*1160*/  FFMA R56, R16.reuse, R86, R121 ;  /* 0x0000005610387223 */ /* 0x040fe20000000079 */
[----:B------:R-:W-:Y:S01]  /*1170*/  FFMA R121, R16, R26, R33 ;  /* 0x0000001a10797223 */ /* 0x000fe20000000021 */
[-C--:B------:R-:W-:Y:S01]  /*1180*/  FFMA R98, R18, R10.reuse, R99 ;  /* 0x0000000a12627223 */ /* 0x080fe20000000063 */
[C---:B------:R-:W-:Y:S01]  /*1190*/  FFMA R99, R19.reuse, R10, R90 ;  /* 0x0000000a13637223 */ /* 0x040fe2000000005a */
[C---:B------:R-:W-:Y:S01]  /*11a0*/  FFMA R91, R19.reuse, R14, R91 ;  /* 0x0000000e135b7223 */ /* 0x040fe2000000005b */
[C---:B------:R-:W-:Y:S01]  /*11b0*/  FFMA R35, R19.reuse, R82, R108 ;  /* 0x0000005213237223 */ /* 0x040fe2000000006c */
[C---:B------:R-:W-:Y:S01]  /*11c0*/  FFMA R34, R19.reuse, R94, R111 ;  /* 0x0000005e13227223 */ /* 0x040fe2000000006f */
[C---:B------:R-:W-:Y:S01]  /*11d0*/  FFMA R71, R19.reuse, R86, R71 ;  /* 0x0000005613477223 */ /* 0x040fe20000000047 */
[C---:B------:R-:W-:Y:S01]  /*11e0*/  FFMA R33, R19.reuse, R50, R84 ;  /* 0x0000003213217223 */ /* 0x040fe20000000054 */
[C---:B------:R-:W-:Y:S01]  /*11f0*/  FFMA R116, R19.reuse, R26, R116 ;  /* 0x0000001a13747223 */ /* 0x040fe20000000074 */
[----:B------:R-:W-:Y:S01]  /*1200*/  FFMA R25, R19, R54, R25 ;  /* 0x0000003613197223 */ /* 0x000fe20000000019 */
[----:B-1----:R-:W-:Y:S01]  /*1210*/  FFMA R19, R20, R10, R7 ;  /* 0x0000000a14137223 */ /* 0x002fe20000000007 */
[C---:B------:R-:W-:Y:S01]  /*1220*/  FFMA R44, R17.reuse, R50, R42 ;  /* 0x00000032112c7223 */ /* 0x040fe2000000002a */
[----:B------:R-:W0:Y:S01]  /*1230*/  LDC R7, c[0x0][0x388] ;  /* 0x0000e200ff077b82 */ /* 0x000e220000000800 */
[-C--:B------:R-:W-:Y:S01]  /*1240*/  FFMA R48, R16, R82.reuse, R67 ;  /* 0x0000005210307223 */ /* 0x080fe20000000043 */
[CC--:B------:R-:W-:Y:S01]  /*1250*/  FFMA R49, R17.reuse, R82.reuse, R65 ;  /* 0x0000005211317223 */ /* 0x0c0fe20000000041 */
[C---:B------:R-:W-:Y:S01]  /*1260*/  FFMA R43, R18.reuse, R82, R64 ;  /* 0x00000052122b7223 */ /* 0x040fe20000000040 */
[-C--:B------:R-:W-:Y:S01]  /*1270*/  FFMA R42, R18, R94.reuse, R66 ;  /* 0x0000005e122a7223 */ /* 0x080fe20000000042 */
[----:B------:R-:W-:Y:S01]  /*1280*/  FFMA R57, R16, R94, R117 ;  /* 0x0000005e10397223 */ /* 0x000fe20000000075 */
[----:B------:R-:W1:Y:S01]  /*1290*/  LDS.128 R64, [R2+0x600] ;  /* 0x0006000002407984 */ /* 0x000e620000000c00 */
[----:B------:R-:W-:Y:S01]  /*12a0*/  FFMA R117, R17, R26, R32 ;  /* 0x0000001a11757223 */ /* 0x000fe20000000020 */
[C---:B------:R-:W-:Y:S01]  /*12b0*/  FFMA R104, R18.reuse, R14, R104 ;  /* 0x0000000e12687223 */ /* 0x040fe20000000068 */
[C---:B------:R-:W-:Y:S01]  /*12c0*/  FFMA R39, R18.reuse, R86, R115 ;  /* 0x0000005612277223 */ /* 0x040fe20000000073 */
[C---:B------:R-:W-:Y:S01]  /*12d0*/  FFMA R38, R18.reuse, R50, R85 ;  /* 0x0000003212267223 */ /* 0x040fe20000000055 */
        /* <DEDUP_REMOVED lines=11> */
[CC--:B------:R-:W-:Y:S01]  /*1390*/  FFMA R18, R20.reuse, R94.reuse, R112 ;  /* 0x0000005e14127223 */ /* 0x0c0fe20000000070 */
[----:B------:R-:W-:Y:S01]  /*13a0*/  FFMA R12, R21, R94, R110 ;  /* 0x0000005e150c7223 */ /* 0x000fe2000000006e */
[----:B0-----:R-:W-:Y:S01]  /*13b0*/  ISETP.LE.AND P0, PT, R7, UR4, PT ;  /* 0x0000000407007c0c */ /* 0x001fe2000bf03270 */
[C---:B------:R-:W-:Y:S01]  /*13c0*/  FFMA R84, R20.reuse, R14, R96 ;  /* 0x0000000e14547223 */ /* 0x040fe20000000060 */
[C---:B------:R-:W-:Y:S01]  /*13d0*/  FFMA R17, R20.reuse, R82, R109 ;  /* 0x0000005214117223 */ /* 0x040fe2000000006d */
[C---:B------:R-:W-:Y:S01]  /*13e0*/  FFMA R112, R20.reuse, R86, R70 ;  /* 0x0000005614707223 */ /* 0x040fe20000000046 */
[C---:B------:R-:W-:Y:S01]  /*13f0*/  FFMA R120, R20.reuse, R50, R120 ;  /* 0x0000003214787223 */ /* 0x040fe20000000078 */
[C---:B------:R-:W-:Y:S01]  /*1400*/  FFMA R118, R20.reuse, R26, R118 ;  /* 0x0000001a14767223 */ /* 0x040fe20000000076 */
[----:B------:R-:W-:Y:S01]  /*1410*/  FFMA R16, R20, R54, R72 ;  /* 0x0000003614107223 */ /* 0x000fe20000000048 */
        /* <DEDUP_REMOVED lines=22> */
[C---:B-1----:R-:W-:Y:S01]  /*1580*/  FFMA R97, R65.reuse, R11, R97 ;  /* 0x0000000b41617223 */ /* 0x042fe20000000061 */
[----:B------:R-:W0:Y:S01]  /*1590*/  @!P0 LDC R23, c[0x0][0x380] ;  /* 0x0000e000ff178b82 */ /* 0x000e220000000800 */
[C---:B------:R-:W-:Y:S01]  /*15a0*/  FFMA R89, R65.reuse, R15, R46 ;  /* 0x0000000f41597223 */ /* 0x040fe2000000002e */
[C---:B------:R-:W-:Y:S01]  /*15b0*/  FFMA R49, R65.reuse, R83, R49 ;  /* 0x0000005341317223 */ /* 0x040fe20000000031 */
[C---:B------:R-:W-:Y:S01]  /*15c0*/  FFMA R53, R65.reuse, R95, R53 ;  /* 0x0000005f41357223 */ /* 0x040fe20000000035 */
[C---:B------:R-:W-:Y:S01]  /*15d0*/  FFMA R69, R65.reuse, R87, R45 ;  /* 0x0000005741457223 */ /* 0x040fe2000000002d */
[C---:B------:R-:W-:Y:S01]  /*15e0*/  FFMA R24, R65.reuse, R51, R44 ;  /* 0x0000003341187223 */ /* 0x040fe2000000002c */
[C---:B------:R-:W-:Y:S01]  /*15f0*/  FFMA R117, R65.reuse, R27, R117 ;  /* 0x0000001b41757223 */ /* 0x040fe20000000075 */
[----:B------:R-:W-:Y:S01]  /*1600*/  FFMA R52, R65, R55, R52 ;  /* 0x0000003741347223 */ /* 0x000fe20000000034 */
        /* <DEDUP_REMOVED lines=16> */
[----:B0-----:R-:W-:Y:S01]  /*1710*/  @!P0 SHF.L.U32 R23, R23, 0x1, RZ ;  /* 0x0000000117178819 */ /* 0x001fe200000006ff */
[----:B------:R-:W-:Y:S01]  /*1720*/  FFMA R68, R60, R55, R16 ;  /* 0x000000373c447223 */ /* 0x000fe20000000010 */
[----:B------:R-:W-:Y:S01]  /*1730*/  @!P0 MOV R32, R5 ;  /* 0x0000000500208202 */ /* 0x000fe20000000f00 */
[----:B------:R-:W-:Y:S01]  /*1740*/  FFMA R60, R61, R55, R31 ;  /* 0x000000373d3c7223 */ /* 0x000fe2000000001f */
[----:B------:R-:W-:Y:S01]  /*1750*/  @!P0 MOV R33, R6 ;  /* 0x0000000600218202 */ /* 0x000fe20000000f00 */
[----:B------:R-:W-:-:S04]  /*1760*/  @!P0 IMAD.WIDE R100, R23, 0x10, R100 ;  /* 0x0000001017648825 */ /* 0x000fc800078e0264 */
[C---:B------:R-:W-:Y:S01]  /*1770*/  FFMA R86, R62.reuse, R15, R28 ;  /* 0x0000000f3e567223 */ /* 0x040fe2000000001c */
[C---:B------:R-:W-:Y:S01]  /*1780*/  FFMA R67, R62.reuse, R83, R30 ;  /* 0x000000533e437223 */ /* 0x040fe2000000001e */
[----:B------:R-:W-:Y:S01]  /*1790*/  FFMA R82, R62, R95, R29 ;  /* 0x0000005f3e527223 */ /* 0x000fe2000000001d */
[C---:B------:R-:W-:Y:S01]  /*17a0*/  FFMA R50, R66.reuse, R83, R43 ;  /* 0x0000005342327223 */ /* 0x040fe2000000002b */
[----:B------:R-:W2:Y:S01]  /*17b0*/  @!P0 LDG.E.128 R28, desc[UR8][R100.64] ;  /* 0x00000008641c8981 */ /* 0x000ea2000c1e1d00 */
[C---:B------:R-:W-:Y:S01]  /*17c0*/  FFMA R54, R66.reuse, R95, R42 ;  /* 0x0000005f42367223 */ /* 0x040fe2000000002a */
[C---:B------:R-:W-:Y:S01]  /*17d0*/  FFMA R70, R66.reuse, R87, R39 ;  /* 0x0000005742467223 */ /* 0x040fe20000000027 */
[C---:B------:R-:W-:Y:S01]  /*17e0*/  FFMA R81, R66.reuse, R51, R38 ;  /* 0x0000003342517223 */ /* 0x040fe20000000026 */
[----:B------:R-:W3:Y:S01]  /*17f0*/  @!P0 LDG.E.128 R32, desc[UR8][R32.64+0x20] ;  /* 0x0000200820208981 */ /* 0x000ee2000c1e1d00 */
[C---:B------:R-:W-:Y:S01]  /*1800*/  FFMA R108, R66.reuse, R27, R37 ;  /* 0x0000001b426c7223 */ /* 0x040fe20000000025 */
[C---:B------:R-:W-:Y:S01]  /*1810*/  FFMA R26, R66.reuse, R55, R36 ;  /* 0x00000037421a7223 */ /* 0x040fe20000000024 */
[C---:B------:R-:W-:Y:S01]  /*1820*/  FFMA R98, R66.reuse, R11, R98 ;  /* 0x0000000b42627223 */ /* 0x040fe20000000062 */
[----:B------:R-:W-:Y:S01]  /*1830*/  LDS.128 R36, [R2+0x800] ;  /* 0x0008000002247984 */ /* 0x000fe20000000c00 */
[-C--:B------:R-:W-:Y:S01]  /*1840*/  FFMA R90, R66, R15.reuse, R104 ;  /* 0x0000000f425a7223 */ /* 0x080fe20000000068 */
[C---:B------:R-:W-:Y:S01]  /*1850*/  FFMA R85, R61.reuse, R15, R85 ;  /* 0x0000000f3d557223 */ /* 0x040fe20000000055 */
[C---:B------:R-:W-:Y:S01]  /*1860*/  FFMA R66, R61.reuse, R83, R80 ;  /* 0x000000533d427223 */ /* 0x040fe20000000050 */
        /* <DEDUP_REMOVED lines=17> */
[-C--:B------:R-:W-:Y:S01]  /*1980*/  FFMA R64, R64, R55.reuse, R47 ;  /* 0x0000003740407223 */ /* 0x080fe2000000002f */
[----:B------:R-:W-:Y:S01]  /*1990*/  FFMA R62, R62, R55, R22 ;  /* 0x000000373e3e7223 */ /* 0x000fe20000000016 */
[----:B------:R-:W4:Y:S01]  /*19a0*/  LDS.128 R44, [R3+0x810] ;  /* 0x00081000032c7984 */ /* 0x000f220000000c00 */
[C---:B------:R-:W-:Y:S01]  /*19b0*/  FFMA R80, R63.reuse, R11, R72 ;  /* 0x0000000b3f507223 */ /* 0x040fe20000000048 */
[C---:B------:R-:W-:Y:S01]  /*19c0*/  FFMA R15, R63.reuse, R15, R73 ;  /* 0x0000000f3f0f7223 */ /* 0x040fe20000000049 */
[C---:B------:R-:W-:Y:S01]  /*19d0*/  FFMA R104, R63.reuse, R83, R74 ;  /* 0x000000533f687223 */ /* 0x040fe2000000004a */
[----:B------:R-:W5:Y:S04]  /*19e0*/  LDS.128 R20, [R3+0x830] ;  /* 0x0008300003147984 */ /* 0x000f680000000c00 */
[----:B------:R-:W5:Y:S01]  /*19f0*/  LDS.128 R72, [R3+0xc00] ;  /* 0x000c000003487984 */ /* 0x000f620000000c00 */
[----:B------:R-:W-:-:S03]  /*1a00*/  FFMA R113, R63, R87, R113 ;  /* 0x000000573f717223 */ /* 0x000fc60000000071 */
[----:B------:R-:W5:Y:S01]  /*1a10*/  LDS.128 R56, [R3+0x800] ;  /* 0x0008000003387984 */ /* 0x000f620000000c00 */
[----:B------:R-:W-:-:S03]  /*1a20*/  FFMA R105, R63, R95, R105 ;  /* 0x0000005f3f697223 */ /* 0x000fc60000000069 */
[----:B------:R-:W5:Y:S01]  /*1a30*/  LDS.128 R76, [R3+0xc10] ;  /* 0x000c1000034c7984 */ /* 0x000f620000000c00 */
[-C--:B0-----:R-:W-:Y:S01]  /*1a40*/  FFMA R87, R36, R40.reuse, R48 ;  /* 0x0000002824577223 */ /* 0x081fe20000000030 */
[----:B-1----:R-:W-:Y:S01]  /*1a50*/  FFMA R48, R16, R40, R65 ;  /* 0x0000002810307223 */ /* 0x002fe20000000041 */
        /* <DEDUP_REMOVED lines=8> */
[----:B------:R-:W-:Y:S01]  /*1ae0*/  FFMA R122, R63, R55, R122 ;  /* 0x000000373f7a7223 */ /* 0x000fe2000000007a */
[----:B----4-:R-:W-:Y:S01]  /*1af0*/  FFMA R95, R44, R19, R15 ;  /* 0x000000132c5f7223 */ /* 0x010fe2000000000f */
[-C--:B-----5:R-:W-:Y:S01]  /*1b00*/  FFMA R40, R16, R20.reuse, R13 ;  /* 0x0000001410287223 */ /* 0x0a0fe2000000000d */
[----:B------:R-:W-:Y:S01]  /*1b10*/  FFMA R83, R20, R17, R12 ;  /* 0x0000001114537223 */ /* 0x000fe2000000000c */
[----:B------:R-:W-:Y:S01]  /*1b20*/  FFMA R63, R36, R20, R10 ;  /* 0x00000014243f7223 */ /* 0x000fe2000000000a */
[----:B------:R-:W0:Y:S01]  /*1b30*/  LDS.128 R12, [R3+0xc20] ;  /* 0x000c2000030c7984 */ /* 0x000e220000000c00 */
[----:B------:R-:W-:Y:S01]  /*1b40*/  FFMA R55, R20, R39, R9 ;  /* 0x0000002714377223 */ /* 0x000fe20000000009 */
[----:B------:R-:W-:-:S02]  /*1b50*/  FFMA R27, R36, R72, R8 ;  /* 0x00000048241b7223 */ /* 0x000fc40000000008 */
[----:B------:R1:W4:Y:S01]  /*1b60*/  LDS.128 R8, [R3+0xc30] ;  /* 0x000c300003087984 */ /* 0x0003220000000c00 */
        /* <DEDUP_REMOVED lines=10> */
[CC--:B------:R-:W-:Y:S01]  /*1c10*/  FFMA R82, R20.reuse, R18.reuse, R82 ;  /* 0x0000001214527223 */ /* 0x0c0fe20000000052 */
[----:B------:R-:W-:Y:S01]  /*1c20*/  FFMA R105, R20, R19, R105 ;  /* 0x0000001314697223 */ /* 0x000fe20000000069 */
[----:B------:R-:W-:Y:S01]  /*1c30*/  FFMA R56, R72, R18, R106 ;  /* 0x0000001248387223 */ /* 0x000fe2000000006a */
[----:B------:R-:W-:Y:S01]  /*1c40*/  FFMA R20, R16, R72, R112 ;  /* 0x0000004810147223 */ /* 0x000fe20000000070 */
[C---:B------:R-:W-:Y:S01]  /*1c50*/  FFMA R69, R72.reuse, R37, R69 ;  /* 0x0000002548457223 */ /* 0x040fe20000000045 */
[C---:B------:R-:W-:Y:S01]  /*1c60*/  FFMA R111, R72.reuse, R17, R111 ;  /* 0x00000011486f7223 */ /* 0x040fe2000000006f */
[CC--:B------:R-:W-:Y:S01]  /*1c70*/  FFMA R70, R72.reuse, R38.reuse, R70 ;  /* 0x0000002648467223 */ /* 0x0c0fe20000000046 */
[C---:B------:R-:W-:Y:S01]  /*1c80*/  FFMA R71, R72.reuse, R39, R71 ;  /* 0x0000002748477223 */ /* 0x040fe20000000047 */
[----:B------:R-:W-:Y:S01]  /*1c90*/  FFMA R106, R72, R19, R113 ;  /* 0x00000013486a7223 */ /* 0x000fe20000000071 */
[C---:B------:R-:W-:Y:S01]  /*1ca0*/  FFMA R72, R76.reuse, R38, R81 ;  /* 0x000000264c487223 */ /* 0x040fe20000000051 */
[----:B------:R-:W-:Y:S01]  /*1cb0*/  FFMA R51, R76, R39, R107 ;  /* 0x000000274c337223 */ /* 0x000fe2000000006b */
[-C--:B------:R-:W-:Y:S01]  /*1cc0*/  FFMA R124, R36, R76.reuse, R124 ;  /* 0x0000004c247c7223 */ /* 0x080fe2000000007c */
[----:B------:R-:W-:Y:S01]  /*1cd0*/  FFMA R120, R16, R76, R120 ;  /* 0x0000004c10787223 */ /* 0x000fe20000000078 */
[C---:B------:R-:W-:Y:S01]  /*1ce0*/  FFMA R24, R76.reuse, R37, R24 ;  /* 0x000000254c187223 */ /* 0x040fe20000000018 */
[C---:B------:R-:W-:Y:S01]  /*1cf0*/  FFMA R110, R76.reuse, R17, R110 ;  /* 0x000000114c6e7223 */ /* 0x040fe2000000006e */
[C---:B------:R-:W-:Y:S01]  /*1d00*/  FFMA R81, R76.reuse, R18, R61 ;  /* 0x000000124c517223 */ /* 0x040fe2000000003d */
[----:B------:R-:W-:Y:S01]  /*1d10*/  FFMA R107, R76, R19, R125 ;  /* 0x000000134c6b7223 */ /* 0x000fe2000000007d */
[-C--:B------:R-:W-:Y:S01]  /*1d20*/  FFMA R88, R36, R44.reuse, R88 ;  /* 0x0000002c24587223 */ /* 0x080fe20000000058 */
[----:B------:R-:W-:Y:S01]  /*1d30*/  FFMA R84, R16, R44, R84 ;  /* 0x0000002c10547223 */ /* 0x000fe20000000054 */
[C---:B------:R-:W-:Y:S01]  /*1d40*/  FFMA R89, R44.reuse, R37, R89 ;  /* 0x000000252c597223 */ /* 0x040fe20000000059 */
[C---:B------:R-:W-:Y:S01]  /*1d50*/  FFMA R85, R44.reuse, R17, R85 ;  /* 0x000000112c557223 */ /* 0x040fe20000000055 */
[C---:B------:R-:W-:Y:S01]  /*1d60*/  FFMA R90, R44.reuse, R38, R90 ;  /* 0x000000262c5a7223 */ /* 0x040fe2000000005a */
[C---:B------:R-:W-:Y:S01]  /*1d70*/  FFMA R86, R44.reuse, R18, R86 ;  /* 0x000000122c567223 */ /* 0x040fe20000000056 */
[----:B------:R-:W-:Y:S01]  /*1d80*/  FFMA R91, R44, R39, R91 ;  /* 0x000000272c5b7223 */ /* 0x000fe2000000005b */
[----:B------:R-:W5:Y:S01]  /*1d90*/  LDS.128 R112, [R2+0xa00] ;  /* 0x000a000002707984 */ /* 0x000f620000000c00 */
[----:B0-----:R-:W-:Y:S01]  /*1da0*/  FFMA R76, R36, R12, R121 ;  /* 0x0000000c244c7223 */ /* 0x001fe20000000079 */
[----:B------:R-:W-:Y:S01]  /*1db0*/  FFMA R61, R12, R38, R108 ;  /* 0x000000260c3d7223 */ /* 0x000fe2000000006c */
[----:B------:R-:W-:Y:S01]  /*1dc0*/  FFMA R44, R16, R12, R118 ;  /* 0x0000000c102c7223 */ /* 0x000fe20000000076 */
[C---:B------:R-:W-:Y:S01]  /*1dd0*/  FFMA R121, R12.reuse, R37, R117 ;  /* 0x000000250c797223 */ /* 0x040fe20000000075 */
[C---:B------:R-:W-:Y:S01]  /*1de0*/  FFMA R119, R12.reuse, R17, R119 ;  /* 0x000000110c777223 */ /* 0x040fe20000000077 */
[C---:B-1----:R-:W-:Y:S01]  /*1df0*/  FFMA R3, R12.reuse, R18, R109 ;  /* 0x000000120c037223 */ /* 0x042fe2000000006d */
[C---:B------:R-:W-:Y:S01]  /*1e00*/  FFMA R116, R12.reuse, R39, R116 ;  /* 0x000000270c747223 */ /* 0x040fe20000000074 */
[----:B------:R-:W-:Y:S01]  /*1e10*/  FFMA R108, R12, R19, R123 ;  /* 0x000000130c6c7223 */ /* 0x000fe2000000007b */
[----:B----4-:R-:W-:Y:S01]  /*1e20*/  FFMA R117, R36, R8, R64 ;  /* 0x0000000824757223 */ /* 0x010fe20000000040 */
[C---:B------:R-:W-:Y:S01]  /*1e30*/  FFMA R123, R8.reuse, R37, R52 ;  /* 0x00000025087b7223 */ /* 0x040fe20000000034 */
[C---:B------:R-:W-:Y:S01]  /*1e40*/  FFMA R26, R8.reuse, R38, R26 ;  /* 0x00000026081a7223 */ /* 0x040fe2000000001a */
[----:B------:R-:W-:-:S02]  /*1e50*/  FFMA R12, R8, R39, R25 ;  /* 0x00000027080c7223 */ /* 0x000fc40000000019 */
[----:B------:R-:W0:Y:S01]  /*1e60*/  LDS.128 R36, [R2+0xb00] ;  /* 0x000b000002247984 */ /* 0x000e220000000c00 */
[----:B------:R-:W-:Y:S01]  /*1e70*/  FFMA R16, R16, R8, R68 ;  /* 0x0000000810107223 */ /* 0x000fe20000000044 */
[C---:B------:R-:W-:Y:S01]  /*1e80*/  FFMA R17, R8.reuse, R17, R60 ;  /* 0x0000001108117223 */ /* 0x040fe2000000003c */
[C---:B------:R-:W-:Y:S01]  /*1e90*/  FFMA R18, R8.reuse, R18, R62 ;  /* 0x0000001208127223 */ /* 0x040fe2000000003e */
[----:B------:R-:W-:Y:S01]  /*1ea0*/  FFMA R109, R8, R19, R122 ;  /* 0x00000013086d7223 */ /* 0x000fe2000000007a */
[C---:B-----5:R-:W-:Y:S01]  /*1eb0*/  FFMA R64, R112.reuse, R41, R87 ;  /* 0x0000002970407223 */ /* 0x060fe20000000057 */
        /* <DEDUP_REMOVED lines=15> */
[C---:B0-----:R-:W-:Y:S01]  /*1fb0*/  FFMA R112, R37.reuse, R21, R83 ;  /* 0x0000001525707223 */ /* 0x041fe20000000053 */
[----:B------:R-:W-:Y:S01]  /*1fc0*/  FFMA R8, R38, R13, R3 ;  /* 0x0000000d26087223 */ /* 0x000fe20000000003 */
[-C--:B------:R-:W-:Y:S01]  /*1fd0*/  FFMA R60, R114, R9.reuse, R26 ;  /* 0x00000009723c7223 */ /* 0x080fe2000000001a */
[-C--:B------:R-:W-:Y:S01]  /*1fe0*/  FFMA R113, R36, R9.reuse, R16 ;  /* 0x0000000924717223 */ /* 0x080fe20000000010 */
[-C--:B------:R-:W-:Y:S01]  /*1ff0*/  FFMA R83, R37, R9.reuse, R17 ;  /* 0x0000000925537223 */ /* 0x080fe20000000011 */
[----:B------:R-:W-:Y:S01]  /*2000*/  FFMA R3, R38, R9, R18 ;  /* 0x0000000926037223 */ /* 0x000fe20000000012 */
[----:B------:R-:W0:Y:S04]  /*2010*/  LDS.128 R24, [R2+0xc00] ;  /* 0x000c000002187984 */ /* 0x000e280000000c00 */
[----:B------:R-:W1:Y:S01]  /*2020*/  LDS.128 R16, [R2+0xd00] ;  /* 0x000d000002107984 */ /* 0x000e620000000c00 */
[C---:B------:R-:W-:Y:S01]  /*2030*/  FFMA R99, R115.reuse, R57, R99 ;  /* 0x0000003973637223 */ /* 0x040fe20000000063 */
[C---:B------:R-:W-:Y:S01]  /*2040*/  FFMA R91, R115.reuse, R45, R91 ;  /* 0x0000002d735b7223 */ /* 0x040fe2000000005b */
[C---:B------:R-:W-:Y:S01]  /*2050*/  FFMA R67, R115.reuse, R41, R67 ;  /* 0x0000002973437223 */ /* 0x040fe20000000043 */
[C---:B------:R-:W-:Y:S01]  /*2060*/  FFMA R55, R115.reuse, R21, R55 ;  /* 0x0000001573377223 */ /* 0x040fe20000000037 */
[C---:B------:R-:W-:Y:S01]  /*2070*/  FFMA R71, R115.reuse, R73, R71 ;  /* 0x0000004973477223 */ /* 0x040fe20000000047 */
[C---:B------:R-:W-:Y:S01]  /*2080*/  FFMA R51, R115.reuse, R77, R51 ;  /* 0x0000004d73337223 */ /* 0x040fe20000000033 */
[CC--:B------:R-:W-:Y:S01]  /*2090*/  FFMA R116, R115.reuse, R13.reuse, R116 ;  /* 0x0000000d73747223 */ /* 0x0c0fe20000000074 */
        /* <DEDUP_REMOVED lines=9> */
[C---:B------:R-:W-:Y:S01]  /*2130*/  FFMA R93, R37.reuse, R57, R93 ;  /* 0x00000039255d7223 */ /* 0x040fe2000000005d */
[----:B------:R-:W-:Y:S01]  /*2140*/  FFMA R12, R37, R13, R119 ;  /* 0x0000000d250c7223 */ /* 0x000fe20000000077 */
[C---:B------:R-:W-:Y:S01]  /*2150*/  FFMA R94, R38.reuse, R57, R94 ;  /* 0x00000039265e7223 */ /* 0x040fe2000000005e */
[C---:B------:R-:W-:Y:S01]  /*2160*/  FFMA R82, R38.reuse, R21, R82 ;  /* 0x0000001526527223 */ /* 0x040fe20000000052 */
        /* <DEDUP_REMOVED lines=10> */
[-C--:B------:R-:W-:Y:S01]  /*2210*/  FFMA R56, R38, R73.reuse, R56 ;  /* 0x0000004926387223 */ /* 0x080fe20000000038 */
[C---:B------:R-:W-:Y:S01]  /*2220*/  FFMA R106, R39.reuse, R73, R106 ;  /* 0x00000049276a7223 */ /* 0x040fe2000000006a */
[C---:B------:R-:W-:Y:S01]  /*2230*/  FFMA R108, R39.reuse, R13, R108 ;  /* 0x0000000d276c7223 */ /* 0x040fe2000000006c */
[----:B------:R-:W-:Y:S01]  /*2240*/  FFMA R109, R39, R9, R109 ;  /* 0x00000009276d7223 */ /* 0x000fe2000000006d */
[-C--:B0-----:R-:W-:Y:S01]  /*2250*/  FFMA R96, R24, R58.reuse, R96 ;  /* 0x0000003a18607223 */ /* 0x081fe20000000060 */
        /* <DEDUP_REMOVED lines=12> */
[-C--:B-1----:R-:W-:Y:S01]  /*2320*/  FFMA R92, R16, R58.reuse, R92 ;  /* 0x0000003a105c7223 */ /* 0x082fe2000000005c */
[C---:B------:R-:W-:Y:S01]  /*2330*/  FFMA R93, R17.reuse, R58, R93 ;  /* 0x0000003a115d7223 */ /* 0x040fe2000000005d */
[C---:B------:R-:W-:Y:S01]  /*2340*/  FFMA R13, R17.reuse, R14, R12 ;  /* 0x0000000e110d7223 */ /* 0x040fe2000000000c */
[C---:B------:R-:W-:Y:S01]  /*2350*/  FFMA R94, R18.reuse, R58, R94 ;  /* 0x0000003a125e7223 */ /* 0x040fe2000000005e */
[----:B------:R-:W0:Y:S01]  /*2360*/  LDS.128 R60, [R2+0xe00] ;  /* 0x000e0000023c7984 */ /* 0x000e220000000c00 */
[----:B------:R-:W-:Y:S01]  /*2370*/  FFMA R12, R17, R10, R83 ;  /* 0x0000000a110c7223 */ /* 0x000fe20000000053 */
[C---:B------:R-:W-:Y:S01]  /*2380*/  FFMA R26, R18.reuse, R22, R82 ;  /* 0x00000016121a7223 */ /* 0x040fe20000000052 */
[----:B------:R-:W-:Y:S01]  /*2390*/  FFMA R9, R18, R78, R81 ;  /* 0x0000004e12097223 */ /* 0x000fe20000000051 */
[----:B------:R-:W-:-:S02]  /*23a0*/  FFMA R58, R19, R58, R80 ;  /* 0x0000003a133a7223 */ /* 0x000fc40000000050 */
[----:B------:R-:W1:Y:S01]  /*23b0*/  LDS.128 R80, [R2+0xf00] ;  /* 0x000f000002507984 */ /* 0x000e620000000c00 */
        /* <DEDUP_REMOVED lines=10> */
[C---:B------:R-:W-:Y:S01]  /*2460*/  FFMA R67, R27.reuse, R42, R67 ;  /* 0x0000002a1b437223 */ /* 0x040fe20000000043 */
[----:B------:R-:W-:Y:S01]  /*2470*/  FFMA R51, R27, R78, R51 ;  /* 0x0000004e1b337223 */ /* 0x000fe20000000033 */
[-C--:B------:R-:W-:Y:S01]  /*2480*/  FFMA R48, R16, R42.reuse, R48 ;  /* 0x0000002a10307223 */ /* 0x080fe20000000030 */
[-C--:B------:R-:W-:Y:S01]  /*2490*/  FFMA R49, R17, R42.reuse, R49 ;  /* 0x0000002a11317223 */ /* 0x080fe20000000031 */
        /* <DEDUP_REMOVED lines=15> */
[C---:B------:R-:W-:Y:S01]  /*2590*/  FFMA R45, R16.reuse, R14, R44 ;  /* 0x0000000e102d7223 */ /* 0x040fe2000000002c */
[----:B------:R-:W-:Y:S01]  /*25a0*/  FFMA R42, R19, R42, R104 ;  /* 0x0000002a132a7223 */ /* 0x000fe20000000068 */
[----:B------:R-:W-:Y:S01]  /*25b0*/  FFMA R27, R27, R10, R115 ;  /* 0x0000000a1b1b7223 */ /* 0x000fe20000000073 */
        /* <DEDUP_REMOVED lines=19> */
[----:B0-----:R-:W-:Y:S01]  /*26f0*/  FFMA R19, R63, R79, R51 ;  /* 0x0000004f3f137223 */ /* 0x001fe20000000033 */
[-C--:B------:R-:W-:Y:S01]  /*2700*/  FFMA R64, R60, R43.reuse, R64 ;  /* 0x0000002b3c407223 */ /* 0x080fe20000000040 */
[-C--:B------:R-:W-:Y:S01]  /*2710*/  FFMA R65, R61, R43.reuse, R65 ;  /* 0x0000002b3d417223 */ /* 0x080fe20000000041 */
[-C--:B------:R-:W-:Y:S01]  /*2720*/  FFMA R66, R62, R43.reuse, R66 ;  /* 0x0000002b3e427223 */ /* 0x080fe20000000042 */
[-C--:B------:R-:W-:Y:S01]  /*2730*/  FFMA R67, R63, R43.reuse, R67 ;  /* 0x0000002b3f437223 */ /* 0x080fe20000000043 */
[-C--:B-1----:R-:W-:Y:S01]  /*2740*/  FFMA R48, R80, R43.reuse, R48 ;  /* 0x0000002b50307223 */ /* 0x082fe20000000030 */
[-C--:B------:R-:W-:Y:S01]  /*2750*/  FFMA R49, R81, R43.reuse, R49 ;  /* 0x0000002b51317223 */ /* 0x080fe20000000031 */
[-C--:B------:R-:W-:Y:S01]  /*2760*/  FFMA R50, R82, R43.reuse, R50 ;  /* 0x0000002b52327223 */ /* 0x080fe20000000032 */
[----:B------:R-:W-:Y:S01]  /*2770*/  FFMA R51, R83, R43, R42 ;  /* 0x0000002b53337223 */ /* 0x000fe2000000002a */
[----:B------:R-:W-:Y:S01]  /*2780*/  ISETP.LE.AND P2, PT, R7, UR4, PT ;  /* 0x0000000407007c0c */ /* 0x000fe2000bf43270 */
[----:B------:R-:W-:Y:S01]  /*2790*/  FFMA R16, R60, R79, R87 ;  /* 0x0000004f3c107223 */ /* 0x000fe20000000057 */
[----:B------:R-:W-:-:S02]  /*27a0*/  @!P0 LEA R43, R0, UR5, 0x4 ;  /* 0x00000005002b8c11 */ /* 0x000fc4000f8e20ff */
[----:B------:R-:W-:Y:S01]  /*27b0*/  LOP3.LUT R4, R4, 0x400, RZ, 0x3c, !PT ;  /* 0x0000040004047812 */ /* 0x000fe200078e3cff */
[-C--:B------:R-:W-:Y:S01]  /*27c0*/  FFMA R88, R60, R47.reuse, R88 ;  /* 0x0000002f3c587223 */ /* 0x080fe20000000058 */
[-C--:B------:R-:W-:Y:S01]  /*27d0*/  FFMA R89, R61, R47.reuse, R89 ;  /* 0x0000002f3d597223 */ /* 0x080fe20000000059 */
[-C--:B------:R-:W-:Y:S01]  /*27e0*/  FFMA R90, R62, R47.reuse, R90 ;  /* 0x0000002f3e5a7223 */ /* 0x080fe2000000005a */
[-C--:B------:R-:W-:Y:S01]  /*27f0*/  FFMA R91, R63, R47.reuse, R91 ;  /* 0x0000002f3f5b7223 */ /* 0x080fe2000000005b */
[-C--:B------:R-:W-:Y:S01]  /*2800*/  FFMA R84, R80, R47.reuse, R84 ;  /* 0x0000002f50547223 */ /* 0x080fe20000000054 */
[-C--:B------:R-:W-:Y:S01]  /*2810*/  FFMA R85, R81, R47.reuse, R85 ;  /* 0x0000002f51557223 */ /* 0x080fe20000000055 */
[-C--:B------:R-:W-:Y:S01]  /*2820*/  FFMA R86, R82, R47.reuse, R86 ;  /* 0x0000002f52567223 */ /* 0x080fe20000000056 */
[----:B------:R-:W-:Y:S01]  /*2830*/  FFMA R87, R83, R47, R46 ;  /* 0x0000002f53577223 */ /* 0x000fe2000000002e */
[----:B------:R-:W-:Y:S02]  /*2840*/  @!P0 LEA R47, R0, UR7, 0x4 ;  /* 0x00000007002f8c11 */ /* 0x000fe4000f8e20ff */
[----:B------:R-:W-:-:S02]  /*2850*/  @!P0 LEA R0, R4, R43, 0x2 ;  /* 0x0000002b04008211 */ /* 0x000fc400078e10ff */
[----:B------:R-:W-:Y:S02]  /*2860*/  @!P0 IADD3 R7, P1, PT, R5, 0x20, RZ ;  /* 0x0000002005078810 */ /* 0x000fe40007f3e0ff */
[----:B------:R-:W-:Y:S01]  /*2870*/  @!P0 LEA R2, R4, R47, 0x2 ;  /* 0x0000002f04028211 */ /* 0x000fe200078e10ff */
[----:B--2---:R0:W-:Y:S01]  /*2880*/  @!P0 STS.128 [R0], R28 ;  /* 0x0000001c00008388 */ /* 0x0041e20000000c00 */
        /* <DEDUP_REMOVED lines=13> */
[----:B0-----:R-:W-:Y:S01]  /*2960*/  @!P0 IADD3.X R0, PT, PT, RZ, R6, RZ, P1, !PT ;  /* 0x00000006ff008210 */ /* 0x001fe20000ffe4ff */
[----:B------:R-:W-:Y:S01]  /*2970*/  FFMA R37, R61, R15, R37 ;  /* 0x0000000f3d257223 */ /* 0x000fe20000000025 */
[C---:B------:R-:W-:Y:S01]  /*2980*/  FFMA R98, R62.reuse, R59, R98 ;  /* 0x0000003b3e627223 */ /* 0x040fe20000000062 */
[C---:B------:R-:W-:Y:S01]  /*2990*/  FFMA R54, R62.reuse, R23, R54 ;  /* 0x000000173e367223 */ /* 0x040fe20000000036 */
[C---:B------:R-:W-:Y:S01]  /*29a0*/  FFMA R70, R62.reuse, R75, R70 ;  /* 0x0000004b3e467223 */ /* 0x040fe20000000046 */
[C---:B------:R-:W-:Y:S01]  /*29b0*/  FFMA R18, R62.reuse, R79, R72 ;  /* 0x0000004f3e127223 */ /* 0x040fe20000000048 */
[----:B------:R-:W-:Y:S01]  /*29c0*/  FFMA R38, R62, R15, R38 ;  /* 0x0000000f3e267223 */ /* 0x000fe20000000026 */
[-C--:B------:R-:W-:Y:S01]  /*29d0*/  FFMA R24, R80, R23.reuse, R24 ;  /* 0x0000001750187223 */ /* 0x080fe20000000018 */
[-C--:B------:R-:W-:Y:S01]  /*29e0*/  FFMA R25, R81, R23.reuse, R25 ;  /* 0x0000001751197223 */ /* 0x080fe20000000019 */
[-C--:B------:R-:W-:Y:S01]  /*29f0*/  FFMA R26, R82, R23.reuse, R26 ;  /* 0x00000017521a7223 */ /* 0x080fe2000000001a */
[----:B------:R-:W-:Y:S01]  /*2a00*/  FFMA R27, R83, R23, R22 ;  /* 0x00000017531b7223 */ /* 0x000fe20000000016 */
[----:B---3--:R0:W-:Y:S01]  /*2a10*/  @!P0 STS.128 [R2], R32 ;  /* 0x0000002002008388 */ /* 0x0081e20000000c00 */
[-C--:B------:R-:W-:Y:S01]  /*2a20*/  FFMA R60, R60, R11.reuse, R77 ;  /* 0x0000000b3c3c7223 */ /* 0x080fe2000000004d */
[-C--:B------:R-:W-:Y:S01]  /*2a30*/  FFMA R61, R61, R11.reuse, R73 ;  /* 0x0000000b3d3d7223 */ /* 0x080fe20000000049 */
[----:B------:R-:W-:Y:S01]  /*2a40*/  FFMA R62, R62, R11, R57 ;  /* 0x0000000b3e3e7223 */ /* 0x000fe20000000039 */
[-C--:B------:R-:W-:Y:S01]  /*2a50*/  FFMA R92, R80, R59.reuse, R92 ;  /* 0x0000003b505c7223 */ /* 0x080fe2000000005c */
[-C--:B------:R-:W-:Y:S01]  /*2a60*/  FFMA R93, R81, R59.reuse, R93 ;  /* 0x0000003b515d7223 */ /* 0x080fe2000000005d */
[-C--:B------:R-:W-:Y:S01]  /*2a70*/  FFMA R94, R82, R59.reuse, R94 ;  /* 0x0000003b525e7223 */ /* 0x080fe2000000005e */
[----:B------:R-:W-:Y:S01]  /*2a80*/  FFMA R95, R83, R59, R58 ;  /* 0x0000003b535f7223 */ /* 0x000fe2000000003a */
[-C--:B------:R-:W-:Y:S01]  /*2a90*/  FFMA R20, R80, R75.reuse, R20 ;  /* 0x0000004b50147223 */ /* 0x080fe20000000014 */
[-C--:B------:R-:W-:Y:S01]  /*2aa0*/  FFMA R21, R81, R75.reuse, R21 ;  /* 0x0000004b51157223 */ /* 0x080fe20000000015 */
[-C--:B------:R-:W-:Y:S01]  /*2ab0*/  FFMA R22, R82, R75.reuse, R56 ;  /* 0x0000004b52167223 */ /* 0x080fe20000000038 */
[----:B------:R-:W-:Y:S01]  /*2ac0*/  FFMA R23, R83, R75, R74 ;  /* 0x0000004b53177223 */ /* 0x000fe2000000004a */
[C---:B------:R-:W-:Y:S01]  /*2ad0*/  FFMA R40, R80.reuse, R79, R40 ;  /* 0x0000004f50287223 */ /* 0x040fe20000000028 */
[C---:B------:R-:W-:Y:S01]  /*2ae0*/  FFMA R28, R80.reuse, R11, R44 ;  /* 0x0000000b501c7223 */ /* 0x040fe2000000002c */
[C---:B------:R-:W-:Y:S01]  /*2af0*/  FFMA R41, R81.reuse, R79, R41 ;  /* 0x0000004f51297223 */ /* 0x040fe20000000029 */
[C---:B------:R-:W-:Y:S01]  /*2b00*/  FFMA R29, R81.reuse, R11, R12 ;  /* 0x0000000b511d7223 */ /* 0x040fe2000000000c */
[-C--:B0-----:R-:W-:Y:S01]  /*2b10*/  FFMA R32, R80, R15.reuse, R45 ;  /* 0x0000000f50207223 */ /* 0x081fe2000000002d */
[----:B------:R-:W-:Y:S01]  /*2b20*/  FFMA R33, R81, R15, R13 ;  /* 0x0000000f51217223 */ /* 0x000fe2000000000d */
[C---:B------:R-:W-:Y:S01]  /*2b30*/  FFMA R42, R82.reuse, R79, R9 ;  /* 0x0000004f522a7223 */ /* 0x040fe20000000009 */
[C---:B------:R-:W-:Y:S01]  /*2b40*/  FFMA R34, R82.reuse, R15, R8 ;  /* 0x0000000f52227223 */ /* 0x040fe20000000008 */
[----:B------:R-:W-:Y:S01]  /*2b50*/  FFMA R30, R82, R11, R3 ;  /* 0x0000000b521e7223 */ /* 0x000fe20000000003 */
[C---:B------:R-:W-:Y:S01]  /*2b60*/  FFMA R43, R83.reuse, R79, R78 ;  /* 0x0000004f532b7223 */ /* 0x040fe2000000004e */
[C---:B------:R-:W-:Y:S01]  /*2b70*/  FFMA R35, R83.reuse, R15, R14 ;  /* 0x0000000f53237223 */ /* 0x040fe2000000000e */
[----:B------:R-:W-:Y:S01]  /*2b80*/  FFMA R31, R83, R11, R10 ;  /* 0x0000000b531f7223 */ /* 0x000fe2000000000a */
[----:B------:R-:W-:-:S02]  /*2b90*/  @!P0 MOV R5, R7 ;  /* 0x0000000700058202 */ /* 0x000fc40000000f00 */
[----:B------:R-:W-:Y:S01]  /*2ba0*/  @!P0 MOV R6, R0 ;  /* 0x0000000000068202 */ /* 0x000fe20000000f00 */
[----:B------:R-:W-:Y:S06]  /*2bb0*/  @!P2 BRA `(.L_x_8) ;  /* 0xffffffd800eca947 */ /* 0x000fec000383ffff */
.L_x_7:
[----:B0-----:R-:W0:Y:S01]  /*2bc0*/  LDC R9, c[0x0][0x380] ;  /* 0x0000e000ff097b82 */ /* 0x001e220000000800 */
[----:B------:R-:W-:Y:S01]  /*2bd0*/  IADD3 R2, P0, PT, R102, 0x100, RZ ;  /* 0x0000010066027810 */ /* 0x000fe20007f1e0ff */
[----:B------:R-:W-:Y:S03]  /*2be0*/  STG.E.128 desc[UR8][R102.64], R96 ;  /* 0x0000006066007986 */ /* 0x000fe6000c101d08 */
[----:B------:R-:W-:Y:S02]  /*2bf0*/  IADD3.X R3, PT, PT, RZ, R103, RZ, P0, !PT ;  /* 0x00000067ff037210 */ /* 0x000fe400007fe4ff */
[----:B0-----:R-:W-:Y:S02]  /*2c00*/  LEA R4, R9, R9, 0x1 ;  /* 0x0000000909047211 */ /* 0x001fe400078e08ff */
[----:B------:R-:W-:Y:S02]  /*2c10*/  SHF.R.S32.HI R0, RZ, 0x1f, R9 ;  /* 0x0000001fff007819 */ /* 0x000fe40000011409 */
[----:B------:R-:W-:-:S02]  /*2c20*/  SHF.R.S32.HI R7, RZ, 0x1f, R4 ;  /* 0x0000001fff077819 */ /* 0x000fc40000011404 */
[-C--:B------:R-:W-:Y:S02]  /*2c30*/  LEA.HI R0, R0, R9.reuse, RZ, 0x2 ;  /* 0x0000000900007211 */ /* 0x080fe400078f10ff */
[----:B------:R-:W-:Y:S02]  /*2c40*/  LEA.HI R6, R7, R4, RZ, 0x2 ;  /* 0x0000000407067211 */ /* 0x000fe400078f10ff */
[C---:B------:R-:W-:Y:S02]  /*2c50*/  LEA.HI R4, R9.reuse, R9, RZ, 0x1 ;  /* 0x0000000909047211 */ /* 0x040fe400078f08ff */
[----:B------:R-:W-:Y:S02]  /*2c60*/  SHF.L.U32 R5, R9, 0x4, RZ ;  /* 0x0000000409057819 */ /* 0x000fe400000006ff */
[----:B------:R-:W-:Y:S02]  /*2c70*/  SHF.R.S32.HI R7, RZ, 0x2, R0 ;  /* 0x00000002ff077819 */ /* 0x000fe40000011400 */
[----:B------:R-:W-:Y:S01]  /*2c80*/  SHF.R.S32.HI R9, RZ, 0x1, R4 ;  /* 0x00000001ff097819 */ /* 0x000fe20000011404 */
[----:B------:R-:W-:Y:S01]  /*2c90*/  IMAD.WIDE R2, R5, 0x10, R2 ;  /* 0x0000001005027825 */ /* 0x000fe200078e0202 */
[----:B------:R-:W-:-:S03]  /*2ca0*/  SHF.R.S32.HI R45, RZ, 0x2, R6 ;  /* 0x00000002ff2d7819 */ /* 0x000fc60000011406 */
[----:B------:R-:W-:-:S04]  /*2cb0*/  IMAD.WIDE R10, R7, 0x10, R102 ;  /* 0x00000010070a7825 */ /* 0x000fc800078e0266 */
[--C-:B------:R-:W-:Y:S01]  /*2cc0*/  IMAD.WIDE R12, R9, 0x10, R102.reuse ;  /* 0x00000010090c7825 */ /* 0x100fe200078e0266 */
[----:B------:R-:W-:Y:S03]  /*2cd0*/  STG.E.128 desc[UR8][R10.64], R88 ;  /* 0x000000580a007986 */ /* 0x000fe6000c101d08 */
[----:B------:R-:W-:Y:S01]  /*2ce0*/  IMAD.WIDE R14, R45, 0x10, R102 ;  /* 0x000000102d0e7825 */ /* 0x000fe200078e0266 */
[----:B------:R-:W-:Y:S03]  /*2cf0*/  STG.E.128 desc[UR8][R12.64], R64 ;  /* 0x000000400c007986 */ /* 0x000fe6000c101d08 */
[--C-:B------:R-:W-:Y:S01]  /*2d00*/  IMAD.WIDE R4, R7, 0x10, R2.reuse ;  /* 0x0000001007047825 */ /* 0x100fe200078e0202 */
[----:B------:R-:W-:Y:S03]  /*2d10*/  STG.E.128 desc[UR8][R14.64], R52 ;  /* 0x000000340e007986 */ /* 0x000fe6000c101d08 */
[--C-:B------:R-:W-:Y:S01]  /*2d20*/  IMAD.WIDE R6, R9, 0x10, R2.reuse ;  /* 0x0000001009067825 */ /* 0x100fe200078e0202 */
[----:B------:R-:W-:Y:S03]  /*2d30*/  STG.E.128 desc[UR8][R102.64+0x100], R92 ;  /* 0x0001005c66007986 */ /* 0x000fe6000c101d08 */
[----:B------:R-:W-:Y:S01]  /*2d40*/  IMAD.WIDE R8, R45, 0x10, R2 ;  /* 0x000000102d087825 */ /* 0x000fe200078e0202 */
[----:B------:R-:W-:Y:S04]  /*2d50*/  STG.E.128 desc[UR8][R10.64+0x100], R84 ;  /* 0x000100540a007986 */ /* 0x000fe8000c101d08 */
        /* <DEDUP_REMOVED lines=11> */
.L_x_9:
        /* <DEDUP_REMOVED lines=15> */
.L_x_75:


//--------------------- .text._Z20gemm_256_64x128_16_2iiiPfS_S_ --------------------------
	.section	.text._Z20gemm_256_64x128_16_2iiiPfS_S_,"ax",@progbits
	.align	128
        .global         _Z20gemm_256_64x128_16_2iiiPfS_S_
        .type           _Z20gemm_256_64x128_16_2iiiPfS_S_,@function
        .size           _Z20gemm_256_64x128_16_2iiiPfS_S_,(.L_x_76 - _Z20gemm_256_64x128_16_2iiiPfS_S_)
        .other          _Z20gemm_256_64x128_16_2iiiPfS_S_,@"STO_CUDA_ENTRY STV_DEFAULT"
_Z20gemm_256_64x128_16_2iiiPfS_S_:
.text._Z20gemm_256_64x128_16_2iiiPfS_S_:
        /* <DEDUP_REMOVED lines=11> */
[----:B------:R-:W-:Y:S02]  /*00b0*/  LOP3.LUT R3, R8, 0x7f, RZ, 0xc0, !PT ;  /* 0x0000007f08037812 */ /* 0x000fe400078ec0ff */
[----:B---3--:R-:W-:Y:S01]  /*00c0*/  SHF.L.U32 R0, R0, 0x6, RZ ;  /* 0x0000000600007819 */ /* 0x008fe200000006ff */
[----:B--2---:R-:W-:Y:S01]  /*00d0*/  IMAD R2, R2, UR7, RZ ;  /* 0x0000000702027c24 */ /* 0x004fe2000f8e02ff */
[----:B------:R-:W-:Y:S01]  /*00e0*/  SHF.L.U32 R9, R8, 0x2, RZ ;  /* 0x0000000208097819 */ /* 0x000fe200000006ff */
[----:B------:R-:W-:Y:S01]  /*00f0*/  IMAD R3, R3, R20, RZ ;  /* 0x0000001403037224 */ /* 0x000fe200078e02ff */
[----:B------:R-:W-:Y:S02]  /*0100*/  SHF.R.U32.HI R5, RZ, 0x5, R8 ;  /* 0x00000005ff057819 */ /* 0x000fe40000011608 */
[----:B------:R-:W-:Y:S02]  /*0110*/  LOP3.LUT R7, R0, 0x3c, R9, 0xf8, !PT ;  /* 0x0000003c00077812 */ /* 0x000fe400078ef809 */
[----:B------:R-:W-:-:S02]  /*0120*/  LOP3.LUT R6, R4, 0x1c, R5, 0xf8, !PT ;  /* 0x0000001c04067812 */ /* 0x000fc400078ef805 */
[----:B------:R-:W-:Y:S02]  /*0130*/  SHF.R.S32.HI R11, RZ, 0x1f, R0 ;  /* 0x0000001fff0b7819 */ /* 0x000fe40000011400 */
[C---:B------:R-:W-:Y:S02]  /*0140*/  IADD3 R7, P1, PT, R2.reuse, R7, RZ ;  /* 0x0000000702077210 */ /* 0x040fe40007f3e0ff */
[----:B------:R-:W-:Y:S02]  /*0150*/  IADD3 R5, P2, PT, R3, R6, RZ ;  /* 0x0000000603057210 */ /* 0x000fe40007f5e0ff */
[----:B------:R-:W-:Y:S02]  /*0160*/  SHF.R.S32.HI R3, RZ, 0x1f, R3 ;  /* 0x0000001fff037819 */ /* 0x000fe40000011403 */
[----:B----4-:R-:W-:Y:S02]  /*0170*/  LEA R70, P0, R7, UR12, 0x2 ;  /* 0x0000000c07467c11 */ /* 0x010fe4000f8010ff */
[----:B------:R-:W-:-:S02]  /*0180*/  LEA.HI.X.SX32 R2, R2, R11, 0x1, P1 ;  /* 0x0000000b02027211 */ /* 0x000fc400008f0eff */
[----:B------:R-:W-:Y:S02]  /*0190*/  LEA.HI.X.SX32 R4, R4, R3, 0x1, P2 ;  /* 0x0000000304047211 */ /* 0x000fe400010f0eff */
[----:B------:R-:W-:Y:S02]  /*01a0*/  LEA R68, P1, R5, UR14, 0x2 ;  /* 0x0000000e05447c11 */ /* 0x000fe4000f8210ff */
[----:B------:R-:W-:Y:S01]  /*01b0*/  LEA.HI.X R71, R7, UR13, R2, 0x2, P0 ;  /* 0x0000000d07477c11 */ /* 0x000fe200080f1402 */
[----:B------:R-:W0:Y:S01]  /*01c0*/  S2UR UR6, SR_CgaCtaId ;  /* 0x00000000000679c3 */ /* 0x000e220000008800 */
[----:B------:R-:W-:Y:S01]  /*01d0*/  LEA.HI.X R69, R5, UR15, R4, 0x2, P1 ;  /* 0x0000000f05457c11 */ /* 0x000fe200088f1404 */
[----:B------:R-:W1:Y:S02]  /*01e0*/  LDCU.64 UR12, c[0x0][0x3a0] ;  /* 0x00007400ff0c77ac */ /* 0x000e640008000a00 */
[----:B------:R-:W2:Y:S04]  /*01f0*/  LDG.E.128 R16, desc[UR10][R70.64] ;  /* 0x0000000a46107981 */ /* 0x000ea8000c1e1d00 */
[----:B------:R-:W3:Y:S04]  /*0200*/  LDG.E.128 R12, desc[UR10][R68.64] ;  /* 0x0000000a440c7981 */ /* 0x000ee8000c1e1d00 */
[----:B------:R-:W4:Y:S01]  /*0210*/  LDG.E.128 R4, desc[UR10][R68.64+0x20] ;  /* 0x0000200a44047981 */ /* 0x000f22000c1e1d00 */
[----:B------:R-:W-:Y:S01]  /*0220*/  SHF.R.U32.HI R2, RZ, 0x3, R8 ;  /* 0x00000003ff027819 */ /* 0x000fe20000011608 */
[----:B------:R-:W-:Y:S01]  /*0230*/  UIMAD UR4, UR4, UR7, URZ ;  /* 0x00000007040472a4 */ /* 0x000fe2000f8e02ff */
[----:B------:R-:W-:Y:S01]  /*0240*/  LOP3.LUT R3, R0, 0x1c, R9, 0xf8, !PT ;  /* 0x0000001c00037812 */ /* 0x000fe200078ef809 */
[----:B------:R-:W-:Y:S01]  /*0250*/  UMOV UR5, 0x400 ;  /* 0x0000040000057882 */ /* 0x000fe20000000000 */
[----:B------:R-:W-:Y:S01]  /*0260*/  CS2R R30, SRZ ;  /* 0x00000000001e7805 */ /* 0x000fe2000001ff00 */
[----:B------:R-:W-:Y:S01]  /*0270*/  IMAD R2, R2, UR7, RZ ;  /* 0x0000000702027c24 */ /* 0x000fe2000f8e02ff */
[----:B------:R-:W-:Y:S01]  /*0280*/  USHF.R.S32.HI UR8, URZ, 0x1f, UR4 ;  /* 0x0000001fff087899 */ /* 0x000fe20008011404 */
[----:B------:R-:W-:-:S02]  /*0290*/  CS2R R28, SRZ ;  /* 0x00000000001c7805 */ /* 0x000fc4000001ff00 */
[----:B------:R-:W-:Y:S02]  /*02a0*/  CS2R R34, SRZ ;  /* 0x0000000000227805 */ /* 0x000fe4000001ff00 */
[----:B------:R-:W-:Y:S02]  /*02b0*/  CS2R R32, SRZ ;  /* 0x0000000000207805 */ /* 0x000fe4000001ff00 */
[----:B------:R-:W-:Y:S01]  /*02c0*/  SHF.L.U32 R2, R2, 0x2, RZ ;  /* 0x0000000202027819 */ /* 0x000fe200000006ff */
[----:B0-----:R-:W-:Y:S01]  /*02d0*/  ULEA UR7, UR6, UR5, 0x18 ;  /* 0x0000000506077291 */ /* 0x001fe2000f8ec0ff */
[----:B------:R-:W-:Y:S01]  /*02e0*/  CS2R R22, SRZ ;  /* 0x0000000000167805 */ /* 0x000fe2000001ff00 */
[----:B------:R-:W-:Y:S01]  /*02f0*/  UIADD3 UR5, UPT, UPT, UR5, 0x2000, URZ ;  /* 0x0000200005057890 */ /* 0x000fe2000fffe0ff */
[----:B------:R-:W-:Y:S02]  /*0300*/  IADD3 R3, P0, P1, R2, UR4, R3 ;  /* 0x0000000402037c10 */ /* 0x000fe4000f91e003 */
[----:B------:R-:W-:-:S02]  /*0310*/  CS2R R24, SRZ ;  /* 0x0000000000187805 */ /* 0x000fc4000001ff00 */
[----:B------:R-:W-:Y:S01]  /*0320*/  SHF.R.S32.HI R2, RZ, 0x1f, R2 ;  /* 0x0000001fff027819 */ /* 0x000fe20000011402 */
[----:B------:R-:W-:Y:S01]  /*0330*/  ULEA UR5, UR6, UR5, 0x18 ;  /* 0x0000000506057291 */ /* 0x000fe2000f8ec0ff */
[----:B------:R-:W-:Y:S02]  /*0340*/  LEA R0, R8, UR7, 0x4 ;  /* 0x0000000708007c11 */ /* 0x000fe4000f8e20ff */
[----:B------:R-:W-:Y:S02]  /*0350*/  CS2R R26, SRZ ;  /* 0x00000000001a7805 */ /* 0x000fe4000001ff00 */
[----:B------:R-:W-:Y:S02]  /*0360*/  IADD3.X R10, PT, PT, R2, UR8, R11, P0, P1 ;  /* 0x00000008020a7c10 */ /* 0x000fe400087e240b */
[----:B-1----:R-:W-:Y:S02]  /*0370*/  LEA R72, P0, R3, UR12, 0x2 ;  /* 0x0000000c03487c11 */ /* 0x002fe4000f8010ff */
[----:B------:R-:W-:-:S02]  /*0380*/  LEA R2, R8, UR5, 0x4 ;  /* 0x0000000508027c11 */ /* 0x000fc4000f8e20ff */
[----:B------:R-:W-:Y:S02]  /*0390*/  CS2R R8, SRZ ;  /* 0x0000000000087805 */ /* 0x000fe4000001ff00 */
[----:B------:R-:W-:Y:S02]  /*03a0*/  LEA.HI.X R73, R3, UR13, R10, 0x2, P0 ;  /* 0x0000000d03497c11 */ /* 0x000fe400080f140a */
[----:B------:R-:W-:Y:S02]  /*03b0*/  CS2R R10, SRZ ;  /* 0x00000000000a7805 */ /* 0x000fe4000001ff00 */
[----:B------:R-:W-:Y:S02]  /*03c0*/  ISETP.GE.AND P0, PT, R20, 0x1, PT ;  /* 0x000000011400780c */ /* 0x000fe40003f06270 */
[----:B------:R-:W-:Y:S01]  /*03d0*/  CS2R R20, SRZ ;  /* 0x0000000000147805 */ /* 0x000fe2000001ff00 */
[----:B--2---:R0:W-:Y:S04]  /*03e0*/  STS.128 [R0], R16 ;  /* 0x0000001000007388 */ /* 0x0041e80000000c00 */
[----:B---3--:R1:W-:Y:S04]  /*03f0*/  STS.128 [R2], R12 ;  /* 0x0000000c02007388 */ /* 0x0083e80000000c00 */
[----:B----4-:R2:W-:Y:S01]  /*0400*/  STS.128 [R2+0x1000], R4 ;  /* 0x0010000402007388 */ /* 0x0105e20000000c00 */
[----:B0-----:R-:W-:-:S02]  /*0410*/  CS2R R18, SRZ ;  /* 0x0000000000127805 */ /* 0x001fc4000001ff00 */
[----:B------:R-:W-:Y:S02]  /*0420*/  CS2R R16, SRZ ;  /* 0x0000000000107805 */ /* 0x000fe4000001ff00 */
[----:B-1----:R-:W-:Y:S02]  /*0430*/  CS2R R12, SRZ ;  /* 0x00000000000c7805 */ /* 0x002fe4000001ff00 */
[----:B------:R-:W-:Y:S02]  /*0440*/  CS2R R14, SRZ ;  /* 0x00000000000e7805 */ /* 0x000fe4000001ff00 */
[----:B--2---:R-:W-:Y:S02]  /*0450*/  CS2R R4, SRZ ;  /* 0x0000000000047805 */ /* 0x004fe4000001ff00 */
[----:B------:R-:W-:Y:S01]  /*0460*/  CS2R R6, SRZ ;  /* 0x0000000000067805 */ /* 0x000fe2000001ff00 */
        /* <DEDUP_REMOVED lines=18> */
[----:B------:R-:W-:Y:S01]  /*0590*/  UMOV UR5, URZ ;  /* 0x000000ff00057c82 */ /* 0x000fe20008000000 */
[----:B------:R-:W-:-:S05]  /*05a0*/  UMOV UR6, URZ ;  /* 0x000000ff00067c82 */ /* 0x000fca0008000000 */
.L_x_11:
[----:B------:R-:W0:Y:S01]  /*05b0*/  S2R R2, SR_TID.X ;  /* 0x0000000000027919 */ /* 0x000e220000002100 */
[----:B------:R-:W1:Y:S01]  /*05c0*/  S2UR UR8, SR_CgaCtaId ;  /* 0x00000000000879c3 */ /* 0x000e620000008800 */
[----:B------:R-:W-:Y:S01]  /*05d0*/  UMOV UR7, 0x400 ;  /* 0x0000040000077882 */ /* 0x000fe20000000000 */
[----:B------:R-:W-:-:S06]  /*05e0*/  UIADD3 UR4, UPT, UPT, UR4, 0x10, URZ ;  /* 0x0000001004047890 */ /* 0x000fcc000fffe0ff */
[----:B------:R-:W-:Y:S01]  /*05f0*/  BAR.SYNC.DEFER_BLOCKING 0x0 ;  /* 0x0000000000007b1d */ /* 0x000fe20000010000 */
[----:B-1----:R-:W-:Y:S02]  /*0600*/  ULEA UR9, UR8, UR7, 0x18 ;  /* 0x0000000708097291 */ /* 0x002fe4000f8ec0ff */
[----:B------:R-:W-:-:S04]  /*0610*/  UIADD3 UR7, UPT, UPT, UR7, 0x2000, URZ ;  /* 0x0000200007077890 */ /* 0x000fc8000fffe0ff */
[----:B------:R-:W-:Y:S01]  /*0620*/  ULEA UR7, UR8, UR7, 0x18 ;  /* 0x0000000708077291 */ /* 0x000fe2000f8ec0ff */
[C---:B0-----:R-:W-:Y:S02]  /*0630*/  SHF.L.U32 R3, R2.reuse, 0x2, RZ ;  /* 0x0000000202037819 */ /* 0x041fe400000006ff */
[----:B------:R-:W-:Y:S02]  /*0640*/  SHF.L.U32 R0, R2, 0x1, RZ ;  /* 0x0000000102007819 */ /* 0x000fe400000006ff */
[----:B------:R-:W-:Y:S02]  /*0650*/  LOP3.LUT R3, R3, 0x1c, RZ, 0xc0, !PT ;  /* 0x0000001c03037812 */ /* 0x000fe400078ec0ff */
[----:B------:R-:W-:Y:S02]  /*0660*/  LOP3.LUT R0, R0, 0x7f0, RZ, 0xc0, !PT ;  /* 0x000007f000007812 */ /* 0x000fe400078ec0ff */
[----:B------:R-:W-:Y:S02]  /*0670*/  IADD3 R3, PT, PT, R3, UR6, RZ ;  /* 0x0000000603037c10 */ /* 0x000fe4000fffe0ff */
[----:B------:R-:W-:-:S02]  /*0680*/  IADD3 R0, PT, PT, R0, UR5, RZ ;  /* 0x0000000500007c10 */ /* 0x000fc4000fffe0ff */
[----:B------:R-:W-:Y:S02]  /*0690*/  LEA R3, R3, UR9, 0x2 ;  /* 0x0000000903037c11 */ /* 0x000fe4000f8e10ff */
[----:B------:R-:W-:-:S03]  /*06a0*/  LEA R0, R0, UR7, 0x2 ;  /* 0x0000000700007c11 */ /* 0x000fc6000f8e10ff */
[----:B------:R-:W-:Y:S04]  /*06b0*/  LDS.128 R36, [R3] ;  /* 0x0000000003247984 */ /* 0x000fe80000000c00 */
[----:B------:R-:W0:Y:S04]  /*06c0*/  LDS.128 R48, [R0+0x10] ;  /* 0x0000100000307984 */ /* 0x000e280000000c00 */
[----:B------:R-:W1:Y:S04]  /*06d0*/  LDS.128 R44, [R3+0x80] ;  /* 0x00008000032c7984 */ /* 0x000e680000000c00 */
[----:B------:R-:W2:Y:S04]  /*06e0*/  LDS.128 R52, [R0+0x20] ;  /* 0x0000200000347984 */ /* 0x000ea80000000c00 */
[----:B------:R-:W3:Y:S04]  /*06f0*/  LDS.128 R40, [R0] ;  /* 0x0000000000287984 */ /* 0x000ee80000000c00 */
[----:B------:R-:W4:Y:S01]  /*0700*/  LDS.128 R56, [R0+0x30] ;  /* 0x0000300000387984 */ /* 0x000f220000000c00 */
[-C--:B0-----:R-:W-:Y:S01]  /*0710*/  FFMA R62, R36, R48.reuse, R32 ;  /* 0x00000030243e7223 */ /* 0x081fe20000000020 */
[-C--:B------:R-:W-:Y:S01]  /*0720*/  FFMA R66, R37, R48.reuse, R33 ;  /* 0x0000003025427223 */ /* 0x080fe20000000021 */
[-C--:B------:R-:W-:Y:S01]  /*0730*/  FFMA R34, R38, R48.reuse, R34 ;  /* 0x0000003026227223 */ /* 0x080fe20000000022 */
[-C--:B------:R-:W-:Y:S01]  /*0740*/  FFMA R32, R39, R48.reuse, R35 ;  /* 0x0000003027207223 */ /* 0x080fe20000000023 */
[-C--:B-1----:R-:W-:Y:S01]  /*0750*/  FFMA R24, R44, R48.reuse, R24 ;  /* 0x000000302c187223 */ /* 0x082fe20000000018 */
[-C--:B------:R-:W-:Y:S01]  /*0760*/  FFMA R64, R45, R48.reuse, R25 ;  /* 0x000000302d407223 */ /* 0x080fe20000000019 */
[-C--:B------:R-:W-:Y:S01]  /*0770*/  FFMA R26, R46, R48.reuse, R26 ;  /* 0x000000302e1a7223 */ /* 0x080fe2000000001a */
[----:B------:R-:W-:Y:S01]  /*0780*/  FFMA R48, R47, R48, R27 ;  /* 0x000000302f307223 */ /* 0x000fe2000000001b */
[-C--:B--2---:R-:W-:Y:S01]  /*0790*/  FFMA R27, R36, R52.reuse, R16 ;  /* 0x00000034241b7223 */ /* 0x084fe20000000010 */
[-C--:B------:R-:W-:Y:S01]  /*07a0*/  FFMA R35, R37, R52.reuse, R17 ;  /* 0x0000003425237223 */ /* 0x080fe20000000011 */
[-C--:B------:R-:W-:Y:S01]  /*07b0*/  FFMA R18, R38, R52.reuse, R18 ;  /* 0x0000003426127223 */ /* 0x080fe20000000012 */
[-C--:B------:R-:W-:Y:S01]  /*07c0*/  FFMA R74, R39, R52.reuse, R19 ;  /* 0x00000034274a7223 */ /* 0x080fe20000000013 */
[-C--:B------:R-:W-:Y:S01]  /*07d0*/  FFMA R76, R44, R52.reuse, R4 ;  /* 0x000000342c4c7223 */ /* 0x080fe20000000004 */
[-C--:B------:R-:W-:Y:S01]  /*07e0*/  FFMA R17, R45, R52.reuse, R5 ;  /* 0x000000342d117223 */ /* 0x080fe20000000005 */
[-C--:B------:R-:W-:Y:S01]  /*07f0*/  FFMA R16, R46, R52.reuse, R6 ;  /* 0x000000342e107223 */ /* 0x080fe20000000006 */
[----:B------:R-:W-:Y:S01]  /*0800*/  FFMA R52, R47, R52, R7 ;  /* 0x000000342f347223 */ /* 0x000fe20000000007 */
[-C--:B---3--:R-:W-:Y:S01]  /*0810*/  FFMA R61, R36, R40.reuse, R20 ;  /* 0x00000028243d7223 */ /* 0x088fe20000000014 */
[----:B------:R-:W0:Y:S01]  /*0820*/  LDS.128 R4, [R3+0x100] ;  /* 0x0001000003047984 */ /* 0x000e220000000c00 */
[-C--:B------:R-:W-:Y:S01]  /*0830*/  FFMA R20, R37, R40.reuse, R21 ;  /* 0x0000002825147223 */ /* 0x080fe20000000015 */
[-C--:B------:R-:W-:Y:S01]  /*0840*/  FFMA R21, R38, R40.reuse, R22 ;  /* 0x0000002826157223 */ /* 0x080fe20000000016 */
[-C--:B------:R-:W-:Y:S01]  /*0850*/  FFMA R22, R39, R40.reuse, R23 ;  /* 0x0000002827167223 */ /* 0x080fe20000000017 */
[-C--:B------:R-:W-:Y:S01]  /*0860*/  FFMA R23, R44, R40.reuse, R8 ;  /* 0x000000282c177223 */ /* 0x080fe20000000008 */
[-C--:B------:R-:W-:Y:S01]  /*0870*/  FFMA R60, R45, R40.reuse, R9 ;  /* 0x000000282d3c7223 */ /* 0x080fe20000000009 */
[-C--:B------:R-:W-:Y:S01]  /*0880*/  FFMA R63, R46, R40.reuse, R10 ;  /* 0x000000282e3f7223 */ /* 0x080fe2000000000a */
[----:B------:R-:W-:Y:S01]  /*0890*/  FFMA R40, R47, R40, R11 ;  /* 0x000000282f287223 */ /* 0x000fe2000000000b */
[-C--:B----4-:R-:W-:Y:S01]  /*08a0*/  FFMA R44, R44, R56.reuse, R12 ;  /* 0x000000382c2c7223 */ /* 0x090fe2000000000c */
[----:B------:R-:W1:Y:S01]  /*08b0*/  LDS.128 R8, [R3+0x180] ;  /* 0x0001800003087984 */ /* 0x000e620000000c00 */
[-C--:B------:R-:W-:Y:S01]  /*08c0*/  FFMA R12, R37, R56.reuse, R29 ;  /* 0x00000038250c7223 */ /* 0x080fe2000000001d */
[-C--:B------:R-:W-:Y:S01]  /*08d0*/  FFMA R38, R38, R56.reuse, R30 ;  /* 0x0000003826267223 */ /* 0x080fe2000000001e */
[-C--:B------:R-:W-:Y:S01]  /*08e0*/  FFMA R36, R36, R56.reuse, R28 ;  /* 0x0000003824247223 */ /* 0x080fe2000000001c */
[-C--:B------:R-:W-:Y:S01]  /*08f0*/  FFMA R30, R39, R56.reuse, R31 ;  /* 0x00000038271e7223 */ /* 0x080fe2000000001f */
[-C--:B------:R-:W-:Y:S01]  /*0900*/  FFMA R28, R45, R56.reuse, R13 ;  /* 0x000000382d1c7223 */ /* 0x080fe2000000000d */
[-C--:B------:R-:W-:Y:S01]  /*0910*/  FFMA R46, R46, R56.reuse, R14 ;  /* 0x000000382e2e7223 */ /* 0x080fe2000000000e */
[----:B------:R-:W-:Y:S01]  /*0920*/  FFMA R56, R47, R56, R15 ;  /* 0x000000382f387223 */ /* 0x000fe2000000000f */
[C---:B0-----:R-:W-:Y:S01]  /*0930*/  FFMA R31, R5.reuse, R53, R35 ;  /* 0x00000035051f7223 */ /* 0x041fe20000000023 */
[C---:B------:R-:W-:Y:S01]  /*0940*/  FFMA R35, R5.reuse, R57, R12 ;  /* 0x0000003905237223 */ /* 0x040fe2000000000c */
[C---:B------:R-:W-:Y:S01]  /*0950*/  FFMA R61, R4.reuse, R41, R61 ;  /* 0x00000029043d7223 */ /* 0x040fe2000000003d */
[----:B------:R-:W0:Y:S01]  /*0960*/  LDS.128 R12, [R3+0x200] ;  /* 0x00020000030c7984 */ /* 0x000e220000000c00 */
        /* <DEDUP_REMOVED lines=13> */
[----:B-1----:R-:W-:Y:S01]  /*0a40*/  FFMA R75, R8, R49, R24 ;  /* 0x00000031084b7223 */ /* 0x002fe20000000018 */
[----:B------:R-:W1:Y:S01]  /*0a50*/  LDS.128 R4, [R3+0x280] ;  /* 0x0002800003047984 */ /* 0x000e620000000c00 */
[CC--:B------:R-:W-:Y:S01]  /*0a60*/  FFMA R24, R9.reuse, R53.reuse, R17 ;  /* 0x0000003509187223 */ /* 0x0c0fe20000000011 */
[-C--:B------:R-:W-:Y:S01]  /*0a70*/  FFMA R30, R10, R53.reuse, R16 ;  /* 0x000000350a1e7223 */ /* 0x080fe20000000010 */
[C---:B------:R-:W-:Y:S01]  /*0a80*/  FFMA R77, R8.reuse, R53, R76 ;  /* 0x00000035084d7223 */ /* 0x040fe2000000004c */
[----:B------:R-:W-:Y:S01]  /*0a90*/  FFMA R44, R8, R57, R44 ;  /* 0x00000039082c7223 */ /* 0x000fe2000000002c */
[C---:B------:R-:W-:Y:S01]  /*0aa0*/  FFMA R64, R9.reuse, R49, R64 ;  /* 0x0000003109407223 */ /* 0x040fe20000000040 */
[C---:B------:R-:W-:Y:S01]  /*0ab0*/  FFMA R28, R9.reuse, R57, R28 ;  /* 0x00000039091c7223 */ /* 0x040fe2000000001c */
[C---:B------:R-:W-:Y:S01]  /*0ac0*/  FFMA R26, R10.reuse, R49, R26 ;  /* 0x000000310a1a7223 */ /* 0x040fe2000000001a */
[----:B------:R-:W-:Y:S01]  /*0ad0*/  FFMA R46, R10, R57, R46 ;  /* 0x000000390a2e7223 */ /* 0x000fe2000000002e */
[----:B------:R-:W2:Y:S01]  /*0ae0*/  LDS.128 R16, [R3+0x300] ;  /* 0x0003000003107984 */ /* 0x000ea20000000c00 */
[-C--:B------:R-:W-:Y:S01]  /*0af0*/  FFMA R23, R8, R41.reuse, R23 ;  /* 0x0000002908177223 */ /* 0x080fe20000000017 */
[-C--:B------:R-:W-:Y:S01]  /*0b00*/  FFMA R60, R9, R41.reuse, R60 ;  /* 0x00000029093c7223 */ /* 0x080fe2000000003c */
[-C--:B------:R-:W-:Y:S01]  /*0b10*/  FFMA R63, R10, R41.reuse, R63 ;  /* 0x000000290a3f7223 */ /* 0x080fe2000000003f */
[C---:B------:R-:W-:Y:S01]  /*0b20*/  FFMA R40, R11.reuse, R41, R40 ;  /* 0x000000290b287223 */ /* 0x040fe20000000028 */
[C---:B------:R-:W-:Y:S01]  /*0b30*/  FFMA R49, R11.reuse, R49, R48 ;  /* 0x000000310b317223 */ /* 0x040fe20000000030 */
[C---:B------:R-:W-:Y:S01]  /*0b40*/  FFMA R53, R11.reuse, R53, R52 ;  /* 0x000000350b357223 */ /* 0x040fe20000000034 */
[----:B------:R-:W-:-:S02]  /*0b50*/  FFMA R57, R11, R57, R56 ;  /* 0x000000390b397223 */ /* 0x000fc40000000038 */
[----:B------:R-:W3:Y:S01]  /*0b60*/  LDS.128 R8, [R3+0x380] ;  /* 0x0003800003087984 */ /* 0x000ee20000000c00 */
[C---:B0-----:R-:W-:Y:S01]  /*0b70*/  FFMA R61, R12.reuse, R42, R61 ;  /* 0x0000002a0c3d7223 */ /* 0x041fe2000000003d */
        /* <DEDUP_REMOVED lines=27> */
[-C--:B------:R-:W-:Y:S01]  /*0d30*/  FFMA R26, R6, R50.reuse, R26 ;  /* 0x00000032061a7223 */ /* 0x080fe2000000001a */
[C---:B------:R-:W-:Y:S01]  /*0d40*/  FFMA R42, R7.reuse, R50, R49 ;  /* 0x00000032072a7223 */ /* 0x040fe20000000031 */
[C---:B------:R-:W-:Y:S01]  /*0d50*/  FFMA R54, R7.reuse, R54, R53 ;  /* 0x0000003607367223 */ /* 0x040fe20000000035 */
[----:B------:R-:W-:Y:S01]  /*0d60*/  FFMA R58, R7, R58, R57 ;  /* 0x0000003a073a7223 */ /* 0x000fe20000000039 */
[C---:B--2---:R-:W-:Y:S01]  /*0d70*/  FFMA R67, R16.reuse, R51, R32 ;  /* 0x0000003310437223 */ /* 0x044fe20000000020 */
[CC--:B------:R-:W-:Y:S01]  /*0d80*/  FFMA R32, R17.reuse, R43.reuse, R36 ;  /* 0x0000002b11207223 */ /* 0x0c0fe20000000024 */
        /* <DEDUP_REMOVED lines=14> */
[C---:B---3--:R-:W-:Y:S01]  /*0e70*/  FFMA R53, R8.reuse, R43, R15 ;  /* 0x0000002b08357223 */ /* 0x048fe2000000000f */
[C---:B------:R-:W-:Y:S01]  /*0e80*/  FFMA R60, R8.reuse, R55, R77 ;  /* 0x00000037083c7223 */ /* 0x040fe2000000004d */
[----:B------:R-:W-:Y:S01]  /*0e90*/  FFMA R77, R8, R59, R44 ;  /* 0x0000003b084d7223 */ /* 0x000fe2000000002c */
[C---:B------:R-:W-:Y:S01]  /*0ea0*/  FFMA R63, R9.reuse, R55, R64 ;  /* 0x00000037093f7223 */ /* 0x040fe20000000040 */
[C---:B------:R-:W-:Y:S01]  /*0eb0*/  FFMA R61, R9.reuse, R59, R5 ;  /* 0x0000003b093d7223 */ /* 0x040fe20000000005 */
[----:B------:R-:W-:Y:S01]  /*0ec0*/  LDS.128 R12, [R0+0x800] ;  /* 0x00080000000c7984 */ /* 0x000fe20000000c00 */
[C---:B------:R-:W-:Y:S01]  /*0ed0*/  FFMA R39, R10.reuse, R55, R24 ;  /* 0x000000370a277223 */ /* 0x040fe20000000018 */
[----:B------:R-:W-:Y:S01]  /*0ee0*/  FFMA R41, R10, R59, R46 ;  /* 0x0000003b0a297223 */ /* 0x000fe2000000002e */
[----:B------:R-:W-:Y:S01]  /*0ef0*/  FFMA R34, R8, R51, R27 ;  /* 0x0000003308227223 */ /* 0x000fe2000000001b */
[----:B------:R-:W0:Y:S01]  /*0f00*/  LDS.128 R16, [R3+0x480] ;  /* 0x0004800003107984 */ /* 0x000e220000000c00 */
        /* <DEDUP_REMOVED lines=8> */
[----:B------:R-:W1:Y:S04]  /*0f90*/  LDS.128 R4, [R3+0x400] ;  /* 0x0004000003047984 */ /* 0x000e680000000c00 */
[----:B------:R-:W2:Y:S04]  /*0fa0*/  LDS.128 R44, [R0+0x810] ;  /* 0x00081000002c7984 */ /* 0x000ea80000000c00 */
[----:B------:R-:W3:Y:S04]  /*0fb0*/  LDS.128 R8, [R0+0x820] ;  /* 0x0008200000087984 */ /* 0x000ee80000000c00 */
[----:B------:R-:W4:Y:S01]  /*0fc0*/  LDS.128 R24, [R0+0x830] ;  /* 0x0008300000187984 */ /* 0x000f220000000c00 */
[-C--:B0-----:R-:W-:Y:S01]  /*0fd0*/  FFMA R37, R16, R12.reuse, R53 ;  /* 0x0000000c10257223 */ /* 0x081fe20000000035 */
        /* <DEDUP_REMOVED lines=8> */
[CC--:B------:R-:W-:Y:S01]  /*1060*/  FFMA R56, R17.reuse, R44.reuse, R56 ;  /* 0x0000002c11387223 */ /* 0x0c0fe20000000038 */
[----:B------:R-:W-:Y:S01]  /*1070*/  FFMA R48, R18, R44, R49 ;  /* 0x0000002c12307223 */ /* 0x000fe20000000031 */
[-C--:B---3--:R-:W-:Y:S01]  /*1080*/  FFMA R38, R4, R8.reuse, R23 ;  /* 0x0000000804267223 */ /* 0x088fe20000000017 */
[-C--:B------:R-:W-:Y:S01]  /*1090*/  FFMA R76, R6, R8.reuse, R33 ;  /* 0x00000008064c7223 */ /* 0x080fe20000000021 */
[-C--:B------:R-:W-:Y:S01]  /*10a0*/  FFMA R54, R17, R8.reuse, R63 ;  /* 0x0000000811367223 */ /* 0x080fe2000000003f */
[----:B------:R-:W-:Y:S01]  /*10b0*/  FFMA R60, R16, R8, R60 ;  /* 0x00000008103c7223 */ /* 0x000fe2000000003c */
[----:B----4-:R-:W-:Y:S01]  /*10c0*/  FFMA R4, R4, R24, R75 ;  /* 0x0000001804047223 */ /* 0x010fe2000000004b */
[----:B------:R-:W-:Y:S01]  /*10d0*/  FFMA R75, R16, R44, R34 ;  /* 0x0000002c104b7223 */ /* 0x000fe20000000022 */
[C---:B------:R-:W-:Y:S01]  /*10e0*/  FFMA R34, R5.reuse, R8, R20 ;  /* 0x0000000805227223 */ /* 0x040fe20000000014 */
[----:B------:R-:W-:Y:S01]  /*10f0*/  FFMA R74, R5, R24, R21 ;  /* 0x00000018054a7223 */ /* 0x000fe20000000015 */
[----:B------:R-:W-:Y:S01]  /*1100*/  FFMA R5, R6, R44, R31 ;  /* 0x0000002c06057223 */ /* 0x000fe2000000001f */
[-C--:B------:R-:W-:Y:S01]  /*1110*/  FFMA R58, R16, R24.reuse, R77 ;  /* 0x00000018103a7223 */ /* 0x080fe2000000004d */
[----:B------:R-:W0:Y:S01]  /*1120*/  LDS.128 R20, [R3+0x500] ;  /* 0x0005000003147984 */ /* 0x000e220000000c00 */
[-C--:B------:R-:W-:Y:S01]  /*1130*/  FFMA R50, R17, R24.reuse, R61 ;  /* 0x0000001811327223 */ /* 0x080fe2000000003d */
[----:B------:R-:W-:Y:S01]  /*1140*/  FFMA R6, R6, R24, R35 ;  /* 0x0000001806067223 */ /* 0x000fe20000000023 */
[C---:B------:R-:W-:Y:S01]  /*1150*/  FFMA R35, R7.reuse, R44, R28 ;  /* 0x0000002c07237223 */ /* 0x040fe2000000001c */
[C---:B------:R-:W-:Y:S01]  /*1160*/  FFMA R17, R7.reuse, R8, R29 ;  /* 0x0000000807117223 */ /* 0x040fe2000000001d */
[----:B------:R-:W-:Y:S01]  /*1170*/  FFMA R77, R7, R24, R30 ;  /* 0x00000018074d7223 */ /* 0x000fe2000000001e */
[C---:B------:R-:W-:Y:S01]  /*1180*/  FFMA R16, R18.reuse, R8, R39 ;  /* 0x0000000812107223 */ /* 0x040fe20000000027 */
[----:B------:R-:W1:Y:S01]  /*1190*/  LDS.128 R28, [R3+0x580] ;  /* 0x00058000031c7984 */ /* 0x000e620000000c00 */
[-C--:B------:R-:W-:Y:S01]  /*11a0*/  FFMA R18, R18, R24.reuse, R41 ;  /* 0x0000001812127223 */ /* 0x080fe20000000029 */
[C---:B------:R-:W-:Y:S01]  /*11b0*/  FFMA R36, R19.reuse, R24, R59 ;  /* 0x0000001813247223 */ /* 0x040fe2000000003b */
[C---:B------:R-:W-:Y:S01]  /*11c0*/  FFMA R12, R19.reuse, R12, R40 ;  /* 0x0000000c130c7223 */ /* 0x040fe20000000028 */
[C---:B------:R-:W-:Y:S01]  /*11d0*/  FFMA R42, R19.reuse, R44, R42 ;  /* 0x0000002c132a7223 */ /* 0x040fe2000000002a */
[----:B------:R-:W-:Y:S01]  /*11e0*/  FFMA R40, R19, R8, R55 ;  /* 0x0000000813287223 */ /* 0x000fe20000000037 */
[C---:B0-----:R-:W-:Y:S01]  /*11f0*/  FFMA R63, R20.reuse, R9, R38 ;  /* 0x00000009143f7223 */ /* 0x041fe20000000026 */
[CC--:B------:R-:W-:Y:S01]  /*1200*/  FFMA R33, R21.reuse, R45.reuse, R64 ;  /* 0x0000002d15217223 */ /* 0x0c0fe20000000040 */
[C---:B------:R-:W-:Y:S01]  /*1210*/  FFMA R41, R20.reuse, R45, R62 ;  /* 0x0000002d14297223 */ /* 0x040fe2000000003e */
[C---:B------:R-:W-:Y:S01]  /*1220*/  FFMA R59, R21.reuse, R9, R34 ;  /* 0x00000009153b7223 */ /* 0x040fe20000000022 */
[----:B------:R-:W-:Y:S01]  /*1230*/  FFMA R38, R21, R25, R74 ;  /* 0x0000001915267223 */ /* 0x000fe2000000004a */
[C---:B------:R-:W-:Y:S01]  /*1240*/  FFMA R64, R23.reuse, R45, R35 ;  /* 0x0000002d17407223 */ /* 0x040fe20000000023 */
[----:B------:R-:W-:Y:S01]  /*1250*/  FFMA R61, R20, R25, R4 ;  /* 0x00000019143d7223 */ /* 0x000fe20000000004 */
[C---:B------:R-:W-:Y:S01]  /*1260*/  FFMA R34, R22.reuse, R45, R5 ;  /* 0x0000002d16227223 */ /* 0x040fe20000000005 */
[----:B------:R-:W-:Y:S01]  /*1270*/  FFMA R74, R22, R25, R6 ;  /* 0x00000019164a7223 */ /* 0x000fe20000000006 */
[-C--:B------:R-:W-:Y:S01]  /*1280*/  FFMA R62, R23, R9.reuse, R17 ;  /* 0x00000009173e7223 */ /* 0x080fe20000000011 */
[C---:B-1----:R-:W-:Y:S01]  /*1290*/  FFMA R39, R30.reuse, R9, R16 ;  /* 0x000000091e277223 */ /* 0x042fe20000000010 */
[----:B------:R-:W-:Y:S01]  /*12a0*/  FFMA R35, R30, R25, R18 ;  /* 0x000000191e237223 */ /* 0x000fe20000000012 */
[----:B------:R-:W0:Y:S01]  /*12b0*/  LDS.128 R4, [R3+0x600] ;  /* 0x0006000003047984 */ /* 0x000e220000000c00 */
[C---:B------:R-:W-:Y:S01]  /*12c0*/  FFMA R52, R29.reuse, R13, R52 ;  /* 0x0000000d1d347223 */ /* 0x040fe20000000034 */
[C---:B------:R-:W-:Y:S01]  /*12d0*/  FFMA R51, R29.reuse, R45, R56 ;  /* 0x0000002d1d337223 */ /* 0x040fe20000000038 */
[C---:B------:R-:W-:Y:S01]  /*12e0*/  FFMA R49, R29.reuse, R9, R54 ;  /* 0x000000091d317223 */ /* 0x040fe20000000036 */
[----:B------:R-:W1:Y:S01]  /*12f0*/  LDS.128 R16, [R3+0x680] ;  /* 0x0006800003107984 */ /* 0x000e620000000c00 */
[----:B------:R-:W-:Y:S01]  /*1300*/  FFMA R29, R29, R25, R50 ;  /* 0x000000191d1d7223 */ /* 0x000fe20000000032 */
[-C--:B------:R-:W-:Y:S01]  /*1310*/  FFMA R65, R20, R13.reuse, R65 ;  /* 0x0000000d14417223 */ /* 0x080fe20000000041 */
[-C--:B------:R-:W-:Y:S01]  /*1320*/  FFMA R32, R21, R13.reuse, R32 ;  /* 0x0000000d15207223 */ /* 0x080fe20000000020 */
[C---:B------:R-:W-:Y:S01]  /*1330*/  FFMA R57, R22.reuse, R13, R57 ;  /* 0x0000000d16397223 */ /* 0x040fe20000000039 */
[----:B------:R-:W-:Y:S01]  /*1340*/  FFMA R76, R22, R9, R76 ;  /* 0x00000009164c7223 */ /* 0x000fe2000000004c */
[C---:B------:R-:W-:Y:S01]  /*1350*/  FFMA R66, R23.reuse, R13, R66 ;  /* 0x0000000d17427223 */ /* 0x040fe20000000042 */
[----:B------:R-:W-:Y:S01]  /*1360*/  FFMA R77, R23, R25, R77 ;  /* 0x00000019174d7223 */ /* 0x000fe2000000004d */
[C---:B------:R-:W-:Y:S01]  /*1370*/  FFMA R37, R28.reuse, R13, R37 ;  /* 0x0000000d1c257223 */ /* 0x040fe20000000025 */
[----:B------:R-:W-:Y:S01]  /*1380*/  FFMA R67, R28, R9, R60 ;  /* 0x000000091c437223 */ /* 0x000fe2000000003c */
[-C--:B------:R-:W-:Y:S01]  /*1390*/  FFMA R53, R30, R13.reuse, R53 ;  /* 0x0000000d1e357223 */ /* 0x080fe20000000035 */
[C---:B------:R-:W-:Y:S01]  /*13a0*/  FFMA R20, R31.reuse, R13, R12 ;  /* 0x0000000d1f147223 */ /* 0x040fe2000000000c */
[C---:B------:R-:W-:Y:S01]  /*13b0*/  FFMA R75, R28.reuse, R45, R75 ;  /* 0x0000002d1c4b7223 */ /* 0x040fe2000000004b */
[----:B------:R-:W-:Y:S01]  /*13c0*/  FFMA R55, R28, R25, R58 ;  /* 0x000000191c377223 */ /* 0x000fe2000000003a */
[-C--:B------:R-:W-:Y:S01]  /*13d0*/  FFMA R43, R30, R45.reuse, R48 ;  /* 0x0000002d1e2b7223 */ /* 0x080fe20000000030 */
[C---:B------:R-:W-:Y:S01]  /*13e0*/  FFMA R23, R31.reuse, R45, R42 ;  /* 0x0000002d1f177223 */ /* 0x040fe2000000002a */
[C---:B------:R-:W-:Y:S01]  /*13f0*/  FFMA R21, R31.reuse, R9, R40 ;  /* 0x000000091f157223 */ /* 0x040fe20000000028 */
[----:B------:R-:W-:Y:S01]  /*1400*/  FFMA R13, R31, R25, R36 ;  /* 0x000000191f0d7223 */ /* 0x000fe20000000024 */
        /* <DEDUP_REMOVED lines=16> */
[C---:B-1----:R-:W-:Y:S01]  /*1510*/  FFMA R54, R17.reuse, R26, R29 ;  /* 0x0000001a11367223 */ /* 0x042fe2000000001d */
[----:B------:R-:W0:Y:S01]  /*1520*/  LDS.128 R4, [R3+0x700] ;  /* 0x0007000003047984 */ /* 0x000e220000000c00 */
[C---:B------:R-:W-:Y:S01]  /*1530*/  FFMA R37, R16.reuse, R14, R37 ;  /* 0x0000000e10257223 */ /* 0x040fe20000000025 */
[C---:B------:R-:W-:Y:S01]  /*1540*/  FFMA R58, R16.reuse, R46, R75 ;  /* 0x0000002e103a7223 */ /* 0x040fe2000000004b */
[C---:B------:R-:W-:Y:S01]  /*1550*/  FFMA R56, R16.reuse, R10, R67 ;  /* 0x0000000a10387223 */ /* 0x040fe20000000043 */
[----:B------:R-:W1:Y:S01]  /*1560*/  LDS.128 R28, [R3+0x780] ;  /* 0x00078000031c7984 */ /* 0x000e620000000c00 */
[----:B------:R-:W-:Y:S01]  /*1570*/  FFMA R16, R16, R26, R55 ;  /* 0x0000001a10107223 */ /* 0x000fe20000000037 */
[-C--:B------:R-:W-:Y:S01]  /*1580*/  FFMA R52, R17, R14.reuse, R52 ;  /* 0x0000000e11347223 */ /* 0x080fe20000000034 */
[C---:B------:R-:W-:Y:S01]  /*1590*/  FFMA R53, R18.reuse, R14, R53 ;  /* 0x0000000e12357223 */ /* 0x040fe20000000035 */
        /* <DEDUP_REMOVED lines=26> */
[----:B------:R-:W-:Y:S01]  /*1740*/  LDS.128 R4, [R0+0x840] ;  /* 0x0008400000047984 */ /* 0x000fe20000000c00 */
[C---:B------:R-:W-:Y:S01]  /*1750*/  FFMA R55, R29.reuse, R15, R52 ;  /* 0x0000000f1d377223 */ /* 0x040fe20000000034 */
[C---:B------:R-:W-:Y:S01]  /*1760*/  FFMA R75, R29.reuse, R47, R50 ;  /* 0x0000002f1d4b7223 */ /* 0x040fe20000000032 */
[C---:B------:R-:W-:Y:S01]  /*1770*/  FFMA R51, R29.reuse, R11, R48 ;  /* 0x0000000b1d337223 */ /* 0x040fe20000000030 */
[----:B------:R-:W0:Y:S01]  /*1780*/  LDS.128 R16, [R3+0x800] ;  /* 0x0008000003107984 */ /* 0x000e220000000c00 */
[----:B------:R-:W-:Y:S01]  /*1790*/  FFMA R54, R29, R27, R54 ;  /* 0x0000001b1d367223 */ /* 0x000fe20000000036 */
[-C--:B------:R-:W-:Y:S01]  /*17a0*/  FFMA R37, R28, R15.reuse, R37 ;  /* 0x0000000f1c257223 */ /* 0x080fe20000000025 */
[-C--:B------:R-:W-:Y:S01]  /*17b0*/  FFMA R53, R30, R15.reuse, R53 ;  /* 0x0000000f1e357223 */ /* 0x080fe20000000035 */
[C---:B------:R-:W-:Y:S01]  /*17c0*/  FFMA R29, R31.reuse, R15, R20 ;  /* 0x0000000f1f1d7223 */ /* 0x040fe20000000014 */
[C---:B------:R-:W-:Y:S01]  /*17d0*/  FFMA R23, R31.reuse, R47, R14 ;  /* 0x0000002f1f177223 */ /* 0x040fe2000000000e */
[C---:B------:R-:W-:Y:S01]  /*17e0*/  FFMA R21, R31.reuse, R11, R12 ;  /* 0x0000000b1f157223 */ /* 0x040fe2000000000c */
[C---:B------:R-:W-:Y:S01]  /*17f0*/  FFMA R58, R28.reuse, R47, R58 ;  /* 0x0000002f1c3a7223 */ /* 0x040fe2000000003a */
[----:B------:R-:W1:Y:S01]  /*1800*/  LDS.128 R12, [R3+0x880] ;  /* 0x00088000030c7984 */ /* 0x000e620000000c00 */
[----:B------:R-:W-:Y:S01]  /*1810*/  FFMA R67, R28, R11, R56 ;  /* 0x0000000b1c437223 */ /* 0x000fe20000000038 */
[C---:B------:R-:W-:Y:S01]  /*1820*/  FFMA R49, R30.reuse, R47, R42 ;  /* 0x0000002f1e317223 */ /* 0x040fe2000000002a */
[C---:B------:R-:W-:Y:S01]  /*1830*/  FFMA R43, R30.reuse, R11, R40 ;  /* 0x0000000b1e2b7223 */ /* 0x040fe20000000028 */
[-C--:B------:R-:W-:Y:S01]  /*1840*/  FFMA R39, R30, R27.reuse, R36 ;  /* 0x0000001b1e277223 */ /* 0x080fe20000000024 */
[----:B------:R-:W-:Y:S01]  /*1850*/  FFMA R32, R31, R27, R32 ;  /* 0x0000001b1f207223 */ /* 0x000fe20000000020 */
[-C--:B0-----:R-:W-:Y:S01]  /*1860*/  FFMA R65, R44, R16.reuse, R65 ;  /* 0x000000102c417223 */ /* 0x081fe20000000041 */
[-C--:B------:R-:W-:Y:S01]  /*1870*/  FFMA R41, R8, R16.reuse, R41 ;  /* 0x0000001008297223 */ /* 0x080fe20000000029 */
[----:B------:R-:W-:Y:S01]  /*1880*/  FFMA R63, R24, R16, R63 ;  /* 0x00000010183f7223 */ /* 0x000fe2000000003f */
[-C--:B------:R-:W-:Y:S01]  /*1890*/  FFMA R61, R16, R4.reuse, R61 ;  /* 0x00000004103d7223 */ /* 0x080fe2000000003d */
[-C--:B------:R-:W-:Y:S01]  /*18a0*/  FFMA R22, R44, R17.reuse, R22 ;  /* 0x000000112c167223 */ /* 0x080fe20000000016 */
[-C--:B------:R-:W-:Y:S01]  /*18b0*/  FFMA R33, R8, R17.reuse, R33 ;  /* 0x0000001108217223 */ /* 0x080fe20000000021 */
[----:B------:R-:W-:Y:S01]  /*18c0*/  FFMA R59, R24, R17, R59 ;  /* 0x00000011183b7223 */ /* 0x000fe2000000003b */
[----:B------:R-:W-:Y:S01]  /*18d0*/  FFMA R38, R17, R4, R38 ;  /* 0x0000000411267223 */ /* 0x000fe20000000026 */
[-C--:B------:R-:W-:Y:S01]  /*18e0*/  FFMA R57, R44, R18.reuse, R57 ;  /* 0x000000122c397223 */ /* 0x080fe20000000039 */
[-C--:B------:R-:W-:Y:S01]  /*18f0*/  FFMA R34, R8, R18.reuse, R34 ;  /* 0x0000001208227223 */ /* 0x080fe20000000022 */
[----:B------:R-:W-:Y:S01]  /*1900*/  FFMA R76, R24, R18, R76 ;  /* 0x00000012184c7223 */ /* 0x000fe2000000004c */
[-C--:B------:R-:W-:Y:S01]  /*1910*/  FFMA R35, R18, R4.reuse, R35 ;  /* 0x0000000412237223 */ /* 0x080fe20000000023 */
[-C--:B------:R-:W-:Y:S01]  /*1920*/  FFMA R66, R44, R19.reuse, R66 ;  /* 0x000000132c427223 */ /* 0x080fe20000000042 */
[-C--:B------:R-:W-:Y:S01]  /*1930*/  FFMA R64, R8, R19.reuse, R64 ;  /* 0x0000001308407223 */ /* 0x080fe20000000040 */
[----:B------:R-:W-:Y:S01]  /*1940*/  FFMA R62, R24, R19, R62 ;  /* 0x00000013183e7223 */ /* 0x000fe2000000003e */
[----:B------:R-:W-:Y:S01]  /*1950*/  FFMA R60, R19, R4, R60 ;  /* 0x00000004133c7223 */ /* 0x000fe2000000003c */
[C---:B-1----:R-:W-:Y:S01]  /*1960*/  FFMA R20, R44.reuse, R15, R29 ;  /* 0x0000000f2c147223 */ /* 0x042fe2000000001d */
[----:B------:R-:W0:Y:S01]  /*1970*/  LDS.128 R16, [R3+0x900] ;  /* 0x0009000003107984 */ /* 0x000e220000000c00 */
[-C--:B------:R-:W-:Y:S01]  /*1980*/  FFMA R37, R44, R12.reuse, R37 ;  /* 0x0000000c2c257223 */ /* 0x080fe20000000025 */
[-C--:B------:R-:W-:Y:S01]  /*1990*/  FFMA R58, R8, R12.reuse, R58 ;  /* 0x0000000c083a7223 */ /* 0x080fe2000000003a */
[----:B------:R-:W-:Y:S01]  /*19a0*/  FFMA R48, R24, R12, R67 ;  /* 0x0000000c18307223 */ /* 0x000fe20000000043 */
[----:B------:R-:W1:Y:S01]  /*19b0*/  LDS.128 R28, [R3+0x980] ;  /* 0x00098000031c7984 */ /* 0x000e620000000c00 */
        /* <DEDUP_REMOVED lines=10> */
[----:B------:R-:W-:Y:S01]  /*1a60*/  FFMA R36, R24, R15, R21 ;  /* 0x0000000f18247223 */ /* 0x000fe20000000015 */
[----:B------:R-:W-:-:S02]  /*1a70*/  FFMA R32, R15, R4, R32 ;  /* 0x000000040f207223 */ /* 0x000fc40000000020 */
[----:B------:R-:W2:Y:S01]  /*1a80*/  LDS.128 R12, [R3+0xa00] ;  /* 0x000a0000030c7984 */ /* 0x000ea20000000c00 */
        /* <DEDUP_REMOVED lines=18> */
[C---:B------:R-:W-:Y:S01]  /*1bb0*/  FFMA R75, R29.reuse, R9, R75 ;  /* 0x000000091d4b7223 */ /* 0x040fe2000000004b */
[C---:B------:R-:W-:Y:S01]  /*1bc0*/  FFMA R67, R29.reuse, R25, R56 ;  /* 0x000000191d437223 */ /* 0x040fe20000000038 */
[----:B------:R-:W-:Y:S01]  /*1bd0*/  FFMA R29, R29, R5, R54 ;  /* 0x000000051d1d7223 */ /* 0x000fe20000000036 */
        /* <DEDUP_REMOVED lines=27> */
[----:B------:R-:W-:-:S02]  /*1d90*/  FFMA R60, R15, R6, R60 ;  /* 0x000000060f3c7223 */ /* 0x000fc4000000003c */
[----:B------:R-:W1:Y:S01]  /*1da0*/  LDS.128 R12, [R3+0xb00] ;  /* 0x000b0000030c7984 */ /* 0x000e620000000c00 */
[C---:B0-----:R-:W-:Y:S01]  /*1db0*/  FFMA R52, R17.reuse, R6, R29 ;  /* 0x0000000611347223 */ /* 0x041fe2000000001d */
[C---:B------:R-:W-:Y:S02]  /*1dc0*/  FFMA R37, R16.reuse, R46, R37 ;  /* 0x0000002e10257223 */ /* 0x040fe40000000025 */
[----:B------:R-:W0:Y:S01]  /*1dd0*/  LDS.128 R28, [R3+0xb80] ;  /* 0x000b8000031c7984 */ /* 0x000e220000000c00 */
[C---:B------:R-:W-:Y:S01]  /*1de0*/  FFMA R58, R16.reuse, R10, R58 ;  /* 0x0000000a103a7223 */ /* 0x040fe2000000003a */
[C---:B------:R-:W-:Y:S01]  /*1df0*/  FFMA R48, R16.reuse, R26, R48 ;  /* 0x0000001a10307223 */ /* 0x040fe20000000030 */
        /* <DEDUP_REMOVED lines=12> */
[----:B------:R-:W2:Y:S01]  /*1ec0*/  LDS.128 R16, [R3+0xc00] ;  /* 0x000c000003107984 */ /* 0x000ea20000000c00 */
[-C--:B-1----:R-:W-:Y:S01]  /*1ed0*/  FFMA R65, R12, R47.reuse, R65 ;  /* 0x0000002f0c417223 */ /* 0x082fe20000000041 */
[-C--:B------:R-:W-:Y:S01]  /*1ee0*/  FFMA R39, R13, R47.reuse, R39 ;  /* 0x0000002f0d277223 */ /* 0x080fe20000000027 */
[-C--:B------:R-:W-:Y:S01]  /*1ef0*/  FFMA R57, R14, R47.reuse, R57 ;  /* 0x0000002f0e397223 */ /* 0x080fe20000000039 */
[----:B------:R-:W-:Y:S01]  /*1f00*/  FFMA R66, R15, R47, R66 ;  /* 0x0000002f0f427223 */ /* 0x000fe20000000042 */
[C---:B------:R-:W-:Y:S01]  /*1f10*/  FFMA R41, R12.reuse, R11, R41 ;  /* 0x0000000b0c297223 */ /* 0x040fe20000000029 */
[C---:B------:R-:W-:Y:S01]  /*1f20*/  FFMA R63, R12.reuse, R27, R63 ;  /* 0x0000001b0c3f7223 */ /* 0x040fe2000000003f */
[----:B------:R-:W-:Y:S01]  /*1f30*/  FFMA R61, R12, R7, R61 ;  /* 0x000000070c3d7223 */ /* 0x000fe2000000003d */
[C---:B------:R-:W-:Y:S01]  /*1f40*/  FFMA R33, R13.reuse, R11, R33 ;  /* 0x0000000b0d217223 */ /* 0x040fe20000000021 */
[----:B------:R-:W-:Y:S01]  /*1f50*/  FFMA R59, R13, R27, R59 ;  /* 0x0000001b0d3b7223 */ /* 0x000fe2000000003b */
[C---:B0-----:R-:W-:Y:S01]  /*1f60*/  FFMA R37, R28.reuse, R47, R37 ;  /* 0x0000002f1c257223 */ /* 0x041fe20000000025 */
[C---:B------:R-:W-:Y:S01]  /*1f70*/  FFMA R58, R28.reuse, R11, R58 ;  /* 0x0000000b1c3a7223 */ /* 0x040fe2000000003a */
[C---:B------:R-:W-:Y:S01]  /*1f80*/  FFMA R48, R28.reuse, R27, R48 ;  /* 0x0000001b1c307223 */ /* 0x040fe20000000030 */
[----:B------:R-:W-:Y:S01]  /*1f90*/  FFMA R50, R28, R7, R50 ;  /* 0x000000071c327223 */ /* 0x000fe20000000032 */
[-C--:B------:R-:W-:Y:S01]  /*1fa0*/  FFMA R28, R29, R47.reuse, R74 ;  /* 0x0000002f1d1c7223 */ /* 0x080fe2000000004a */
[C---:B------:R-:W-:Y:S01]  /*1fb0*/  FFMA R53, R30.reuse, R47, R53 ;  /* 0x0000002f1e357223 */ /* 0x040fe20000000035 */
[----:B------:R-:W-:Y:S01]  /*1fc0*/  FFMA R49, R30, R7, R22 ;  /* 0x000000071e317223 */ /* 0x000fe20000000016 */
[----:B------:R-:W-:Y:S01]  /*1fd0*/  FFMA R47, R31, R47, R20 ;  /* 0x0000002f1f2f7223 */ /* 0x000fe20000000014 */
[----:B------:R-:W-:Y:S01]  /*1fe0*/  FFMA R38, R13, R7, R38 ;  /* 0x000000070d267223 */ /* 0x000fe20000000026 */
[C---:B------:R-:W-:Y:S01]  /*1ff0*/  FFMA R34, R14.reuse, R11, R34 ;  /* 0x0000000b0e227223 */ /* 0x040fe20000000022 */
[C---:B------:R-:W-:Y:S01]  /*2000*/  FFMA R55, R14.reuse, R27, R76 ;  /* 0x0000001b0e377223 */ /* 0x040fe2000000004c */
[----:B------:R-:W-:Y:S01]  /*2010*/  FFMA R35, R14, R7, R35 ;  /* 0x000000070e237223 */ /* 0x000fe20000000023 */
[C---:B------:R-:W-:Y:S01]  /*2020*/  FFMA R64, R15.reuse, R11, R64 ;  /* 0x0000000b0f407223 */ /* 0x040fe20000000040 */
[C---:B------:R-:W-:Y:S01]  /*2030*/  FFMA R62, R15.reuse, R27, R62 ;  /* 0x0000001b0f3e7223 */ /* 0x040fe2000000003e */
[-C--:B------:R-:W-:Y:S01]  /*2040*/  FFMA R60, R15, R7.reuse, R60 ;  /* 0x000000070f3c7223 */ /* 0x080fe2000000003c */
[----:B------:R-:W0:Y:S01]  /*2050*/  LDS.128 R20, [R3+0xc80] ;  /* 0x000c800003147984 */ /* 0x000e220000000c00 */
[----:B------:R-:W-:Y:S01]  /*2060*/  FFMA R46, R29, R7, R52 ;  /* 0x000000071d2e7223 */ /* 0x000fe20000000034 */
[----:B------:R-:W-:Y:S01]  /*2070*/  FFMA R43, R31, R27, R36 ;  /* 0x0000001b1f2b7223 */ /* 0x000fe20000000024 */
[----:B------:R-:W1:Y:S01]  /*2080*/  LDC R52, c[0x0][0x388] ;  /* 0x0000e200ff347b82 */ /* 0x000e620000000800 */
[----:B------:R0:W3:Y:S01]  /*2090*/  LDS.128 R12, [R0+0x850] ;  /* 0x00085000000c7984 */ /* 0x0000e20000000c00 */
[C---:B------:R-:W-:Y:S01]  /*20a0*/  FFMA R77, R29.reuse, R11, R56 ;  /* 0x0000000b1d4d7223 */ /* 0x040fe20000000038 */
[----:B------:R-:W-:Y:S01]  /*20b0*/  FFMA R75, R29, R27, R54 ;  /* 0x0000001b1d4b7223 */ /* 0x000fe20000000036 */
[C---:B------:R-:W-:Y:S01]  /*20c0*/  FFMA R67, R30.reuse, R11, R44 ;  /* 0x0000000b1e437223 */ /* 0x040fe2000000002c */
[----:B------:R-:W-:Y:S01]  /*20d0*/  FFMA R51, R30, R27, R42 ;  /* 0x0000001b1e337223 */ /* 0x000fe2000000002a */
[C---:B------:R-:W-:Y:S01]  /*20e0*/  FFMA R45, R31.reuse, R11, R40 ;  /* 0x0000000b1f2d7223 */ /* 0x040fe20000000028 */
[----:B------:R-:W-:Y:S01]  /*20f0*/  FFMA R32, R31, R7, R32 ;  /* 0x000000071f207223 */ /* 0x000fe20000000020 */
[CC--:B--2---:R-:W-:Y:S01]  /*2100*/  FFMA R36, R8.reuse, R17.reuse, R39 ;  /* 0x0000001108247223 */ /* 0x0c4fe20000000027 */
[-C--:B------:R-:W-:Y:S01]  /*2110*/  FFMA R65, R8, R16.reuse, R65 ;  /* 0x0000001008417223 */ /* 0x080fe20000000041 */
[-C--:B------:R-:W-:Y:S01]  /*2120*/  FFMA R41, R24, R16.reuse, R41 ;  /* 0x0000001018297223 */ /* 0x080fe20000000029 */
[----:B------:R-:W-:Y:S01]  /*2130*/  FFMA R63, R4, R16, R63 ;  /* 0x00000010043f7223 */ /* 0x000fe2000000003f */
[-C--:B------:R-:W-:Y:S01]  /*2140*/  FFMA R33, R24, R17.reuse, R33 ;  /* 0x0000001118217223 */ /* 0x080fe20000000021 */
[----:B------:R-:W-:Y:S01]  /*2150*/  FFMA R59, R4, R17, R59 ;  /* 0x00000011043b7223 */ /* 0x000fe2000000003b */
[-C--:B------:R-:W-:Y:S01]  /*2160*/  FFMA R57, R8, R18.reuse, R57 ;  /* 0x0000001208397223 */ /* 0x080fe20000000039 */
[-C--:B------:R-:W-:Y:S01]  /*2170*/  FFMA R34, R24, R18.reuse, R34 ;  /* 0x0000001218227223 */ /* 0x080fe20000000022 */
[----:B------:R-:W-:Y:S01]  /*2180*/  FFMA R55, R4, R18, R55 ;  /* 0x0000001204377223 */ /* 0x000fe20000000037 */
[-C--:B------:R-:W-:Y:S01]  /*2190*/  FFMA R66, R8, R19.reuse, R66 ;  /* 0x0000001308427223 */ /* 0x080fe20000000042 */
[-C--:B------:R-:W-:Y:S01]  /*21a0*/  FFMA R64, R24, R19.reuse, R64 ;  /* 0x0000001318407223 */ /* 0x080fe20000000040 */
[----:B------:R-:W-:Y:S01]  /*21b0*/  FFMA R62, R4, R19, R62 ;  /* 0x00000013043e7223 */ /* 0x000fe2000000003e */
[----:B-1----:R-:W-:Y:S01]  /*21c0*/  ISETP.LE.AND P0, PT, R52, UR4, PT ;  /* 0x0000000434007c0c */ /* 0x002fe2000bf03270 */
[----:B0-----:R-:W-:Y:S01]  /*21d0*/  FFMA R0, R8, R21, R28 ;  /* 0x0000001508007223 */ /* 0x001fe2000000001c */
[----:B------:R-:W-:Y:S01]  /*21e0*/  FFMA R48, R4, R20, R48 ;  /* 0x0000001404307223 */ /* 0x000fe20000000030 */
[----:B------:R-:W0:Y:S01]  /*21f0*/  LDS.128 R28, [R3+0xd00] ;  /* 0x000d0000031c7984 */ /* 0x000e220000000c00 */
[----:B------:R-:W-:Y:S01]  /*2200*/  FFMA R44, R24, R22, R67 ;  /* 0x00000016182c7223 */ /* 0x000fe20000000043 */
[-C--:B---3--:R-:W-:Y:S01]  /*2210*/  FFMA R61, R16, R12.reuse, R61 ;  /* 0x0000000c103d7223 */ /* 0x088fe2000000003d */
[-C--:B------:R-:W-:Y:S01]  /*2220*/  FFMA R39, R17, R12.reuse, R38 ;  /* 0x0000000c11277223 */ /* 0x080fe20000000026 */
[-C--:B------:R-:W-:Y:S01]  /*2230*/  FFMA R35, R18, R12.reuse, R35 ;  /* 0x0000000c12237223 */ /* 0x080fe20000000023 */
[-C--:B------:R-:W-:Y:S01]  /*2240*/  FFMA R60, R19, R12.reuse, R60 ;  /* 0x0000000c133c7223 */ /* 0x080fe2000000003c */
[----:B------:R-:W-:Y:S01]  /*2250*/  FFMA R38, R4, R23, R43 ;  /* 0x0000001704267223 */ /* 0x000fe2000000002b */
[----:B------:R-:W1:Y:S03]  /*2260*/  LDS.128 R16, [R3+0xd80] ;  /* 0x000d800003107984 */ /* 0x000e660000000c00 */
[----:B------:R-:W2:Y:S01]  /*2270*/  @!P0 LDC R43, c[0x0][0x380] ;  /* 0x0000e000ff2b8b82 */ /* 0x000ea20000000800 */
[-C--:B------:R-:W-:Y:S01]  /*2280*/  FFMA R50, R20, R12.reuse, R50 ;  /* 0x0000000c14327223 */ /* 0x080fe20000000032 */
[----:B------:R-:W-:Y:S01]  /*2290*/  FFMA R46, R21, R12, R46 ;  /* 0x0000000c152e7223 */ /* 0x000fe2000000002e */
[----:B------:R-:W-:Y:S01]  /*22a0*/  FFMA R40, R4, R22, R51 ;  /* 0x0000001604287223 */ /* 0x000fe20000000033 */
[-C--:B------:R-:W-:Y:S01]  /*22b0*/  FFMA R42, R22, R12.reuse, R49 ;  /* 0x0000000c162a7223 */ /* 0x080fe20000000031 */
[-C--:B------:R-:W-:Y:S01]  /*22c0*/  FFMA R76, R24, R21.reuse, R77 ;  /* 0x00000015184c7223 */ /* 0x080fe2000000004d */
[----:B------:R-:W-:Y:S01]  /*22d0*/  FFMA R74, R4, R21, R75 ;  /* 0x00000015044a7223 */ /* 0x000fe2000000004b */
[-C--:B------:R-:W-:Y:S01]  /*22e0*/  FFMA R54, R8, R23.reuse, R47 ;  /* 0x0000001708367223 */ /* 0x080fe2000000002f */
[----:B------:R-:W-:Y:S01]  /*22f0*/  FFMA R56, R24, R23, R45 ;  /* 0x0000001718387223 */ /* 0x000fe2000000002d */
[----:B------:R-:W-:Y:S01]  /*2300*/  FFMA R32, R23, R12, R32 ;  /* 0x0000000c17207223 */ /* 0x000fe20000000020 */
[C---:B------:R-:W-:Y:S01]  /*2310*/  FFMA R37, R8.reuse, R20, R37 ;  /* 0x0000001408257223 */ /* 0x040fe20000000025 */
[----:B------:R-:W-:Y:S01]  /*2320*/  FFMA R53, R8, R22, R53 ;  /* 0x0000001608357223 */ /* 0x000fe20000000035 */
[----:B------:R-:W-:Y:S01]  /*2330*/  FFMA R58, R24, R20, R58 ;  /* 0x00000014183a7223 */ /* 0x000fe2000000003a */
[----:B--2---:R-:W-:-:S05]  /*2340*/  @!P0 SHF.L.U32 R43, R43, 0x2, RZ ;  /* 0x000000022b2b8819 */ /* 0x004fca00000006ff */
[----:B------:R-:W-:-:S04]  /*2350*/  @!P0 IMAD.WIDE R70, R43, 0x10, R70 ;  /* 0x000000102b468825 */ /* 0x000fc800078e0246 */
        /* <DEDUP_REMOVED lines=17> */
[-C--:B------:R-:W-:Y:S01]  /*2470*/  FFMA R12, R16, R13.reuse, R50 ;  /* 0x0000000d100c7223 */ /* 0x080fe20000000032 */
[C---:B------:R-:W-:Y:S01]  /*2480*/  FFMA R77, R17.reuse, R13, R46 ;  /* 0x0000000d114d7223 */ /* 0x040fe2000000002e */
[C---:B------:R-:W-:Y:S01]  /*2490*/  FFMA R75, R18.reuse, R25, R44 ;  /* 0x00000019124b7223 */ /* 0x040fe2000000002c */
[C---:B------:R-:W-:Y:S01]  /*24a0*/  FFMA R31, R18.reuse, R5, R40 ;  /* 0x00000005121f7223 */ /* 0x040fe20000000028 */
[----:B------:R-:W-:Y:S01]  /*24b0*/  FFMA R29, R18, R13, R42 ;  /* 0x0000000d121d7223 */ /* 0x000fe2000000002a */
[----:B------:R-:W2:Y:S01]  /*24c0*/  @!P0 LDG.E.128 R48, desc[UR10][R70.64] ;  /* 0x0000000a46308981 */ /* 0x000ea2000c1e1d00 */
[C---:B------:R-:W-:Y:S01]  /*24d0*/  FFMA R20, R16.reuse, R9, R37 ;  /* 0x0000000910147223 */ /* 0x040fe20000000025 */
[----:B------:R-:W-:Y:S01]  /*24e0*/  FFMA R24, R16, R25, R58 ;  /* 0x0000001910187223 */ /* 0x000fe2000000003a */
[C---:B------:R-:W-:Y:S01]  /*24f0*/  FFMA R0, R17.reuse, R9, R0 ;  /* 0x0000000911007223 */ /* 0x040fe20000000000 */
[----:B------:R-:W3:Y:S01]  /*2500*/  @!P0 LDG.E.128 R44, desc[UR10][R68.64+0x40] ;  /* 0x0000400a442c8981 */ /* 0x000ee2000c1e1d00 */
[C---:B------:R-:W-:Y:S01]  /*2510*/  FFMA R76, R17.reuse, R25, R76 ;  /* 0x00000019114c7223 */ /* 0x040fe2000000004c */
[----:B------:R-:W-:Y:S01]  /*2520*/  FFMA R74, R17, R5, R74 ;  /* 0x00000005114a7223 */ /* 0x000fe2000000004a */
[-C--:B------:R-:W-:Y:S01]  /*2530*/  FFMA R53, R18, R9.reuse, R53 ;  /* 0x0000000912357223 */ /* 0x080fe20000000035 */
[----:B------:R-:W4:Y:S01]  /*2540*/  @!P0 LDG.E.128 R40, desc[UR10][R68.64+0x60] ;  /* 0x0000600a44288981 */ /* 0x000f22000c1e1d00 */
[C---:B------:R-:W-:Y:S01]  /*2550*/  FFMA R54, R19.reuse, R9, R54 ;  /* 0x0000000913367223 */ /* 0x040fe20000000036 */
[C---:B------:R-:W-:Y:S01]  /*2560*/  FFMA R67, R19.reuse, R25, R56 ;  /* 0x0000001913437223 */ /* 0x040fe20000000038 */
[C---:B------:R-:W-:Y:S01]  /*2570*/  FFMA R39, R19.reuse, R5, R38 ;  /* 0x0000000513277223 */ /* 0x040fe20000000026 */
[----:B------:R-:W-:-:S02]  /*2580*/  FFMA R37, R19, R13, R32 ;  /* 0x0000000d13257223 */ /* 0x000fc40000000020 */
[----:B------:R-:W0:Y:S02]  /*2590*/  LDS.128 R16, [R3+0xe00] ;  /* 0x000e000003107984 */ /* 0x000e240000000c00 */
[----:B0-----:R-:W-:Y:S01]  /*25a0*/  FFMA R32, R16, R26, R21 ;  /* 0x0000001a10207223 */ /* 0x001fe20000000015 */
        /* <DEDUP_REMOVED lines=14> */
[----:B------:R-:W-:-:S02]  /*2690*/  FFMA R8, R19, R14, R8 ;  /* 0x0000000e13087223 */ /* 0x000fc40000000008 */
[----:B------:R-:W0:Y:S01]  /*26a0*/  LDS.128 R16, [R3+0xe80] ;  /* 0x000e800003107984 */ /* 0x000e220000000c00 */
[----:B------:R-:W-:Y:S02]  /*26b0*/  ULOP3.LUT UR6, UR6, 0x400, URZ, 0x3c, !UPT ;  /* 0x0000040006067892 */ /* 0x000fe4000f8e3cff */
[----:B------:R-:W-:Y:S01]  /*26c0*/  ULOP3.LUT UR5, UR5, 0x800, URZ, 0x3c, !UPT ;  /* 0x0000080005057892 */ /* 0x000fe2000f8e3cff */
[----:B------:R-:W-:Y:S01]  /*26d0*/  ISETP.LE.AND P2, PT, R52, UR4, PT ;  /* 0x0000000434007c0c */ /* 0x000fe2000bf43270 */
[----:B0-----:R-:W-:Y:S01]  /*26e0*/  FFMA R9, R17, R10, R0 ;  /* 0x0000000a11097223 */ /* 0x001fe20000000000 */
[C---:B------:R-:W-:Y:S01]  /*26f0*/  FFMA R60, R18.reuse, R6, R31 ;  /* 0x00000006123c7223 */ /* 0x040fe2000000001f */
[----:B------:R-:W-:Y:S01]  /*2700*/  FFMA R0, R18, R14, R29 ;  /* 0x0000000e12007223 */ /* 0x000fe2000000001d */
[C---:B------:R-:W-:Y:S01]  /*2710*/  FFMA R58, R19.reuse, R6, R39 ;  /* 0x00000006133a7223 */ /* 0x040fe20000000027 */
[----:B------:R-:W-:Y:S01]  /*2720*/  FFMA R62, R19, R14, R37 ;  /* 0x0000000e133e7223 */ /* 0x000fe20000000025 */
[----:B------:R-:W0:Y:S04]  /*2730*/  LDS.128 R28, [R3+0xf00] ;  /* 0x000f0000031c7984 */ /* 0x000e280000000c00 */
[----:B------:R1:W5:Y:S01]  /*2740*/  LDS.128 R36, [R3+0xf80] ;  /* 0x000f800003247984 */ /* 0x0003620000000c00 */
[-C--:B------:R-:W-:Y:S01]  /*2750*/  FFMA R4, R16, R6.reuse, R4 ;  /* 0x0000000610047223 */ /* 0x080fe20000000004 */
[----:B------:R-:W-:Y:S01]  /*2760*/  FFMA R74, R17, R6, R74 ;  /* 0x00000006114a7223 */ /* 0x000fe2000000004a */
[C---:B------:R-:W-:Y:S01]  /*2770*/  FFMA R54, R19.reuse, R10, R54 ;  /* 0x0000000a13367223 */ /* 0x040fe20000000036 */
[----:B------:R-:W-:Y:S01]  /*2780*/  FFMA R56, R19, R26, R67 ;  /* 0x0000001a13387223 */ /* 0x000fe20000000043 */
[----:B------:R-:W-:-:S02]  /*2790*/  MOV R6, UR6 ;  /* 0x0000000600067c02 */ /* 0x000fc40008000f00 */
[----:B------:R-:W-:Y:S02]  /*27a0*/  MOV R19, UR5 ;  /* 0x0000000500137c02 */ /* 0x000fe40008000f00 */
[C---:B-1----:R-:W-:Y:S02]  /*27b0*/  @!P0 LEA R3, R2.reuse, UR9, 0x4 ;  /* 0x0000000902038c11 */ /* 0x042fe4000f8e20ff */
[----:B------:R-:W-:Y:S02]  /*27c0*/  @!P0 LEA R2, R2, UR7, 0x4 ;  /* 0x0000000702028c11 */ /* 0x000fe4000f8e20ff */
[----:B------:R-:W-:Y:S02]  /*27d0*/  @!P0 LEA R3, R6, R3, 0x2 ;  /* 0x0000000306038211 */ /* 0x000fe400078e10ff */
[----:B------:R-:W-:Y:S01]  /*27e0*/  @!P0 LEA R2, R19, R2, 0x2 ;  /* 0x0000000213028211 */ /* 0x000fe200078e10ff */
[C---:B------:R-:W-:Y:S01]  /*27f0*/  FFMA R5, R16.reuse, R10, R20 ;  /* 0x0000000a10057223 */ /* 0x040fe20000000014 */
[C---:B------:R-:W-:Y:S01]  /*2800*/  FFMA R12, R16.reuse, R14, R12 ;  /* 0x0000000e100c7223 */ /* 0x040fe2000000000c */
[C---:B------:R-:W-:Y:S01]  /*2810*/  FFMA R76, R17.reuse, R26, R76 ;  /* 0x0000001a114c7223 */ /* 0x040fe2000000004c */
[----:B------:R-:W-:Y:S01]  /*2820*/  FFMA R66, R17, R14, R77 ;  /* 0x0000000e11427223 */ /* 0x000fe2000000004d */
[----:B------:R-:W-:Y:S01]  /*2830*/  FFMA R24, R16, R26, R24 ;  /* 0x0000001a10187223 */ /* 0x000fe20000000018 */
[C---:B------:R-:W-:Y:S01]  /*2840*/  FFMA R53, R18.reuse, R10, R53 ;  /* 0x0000000a12357223 */ /* 0x040fe20000000035 */
[----:B------:R-:W-:Y:S01]  /*2850*/  FFMA R64, R18, R26, R75 ;  /* 0x0000001a12407223 */ /* 0x000fe2000000004b */
[C---:B0-----:R-:W-:Y:S01]  /*2860*/  FFMA R21, R29.reuse, R11, R21 ;  /* 0x0000000b1d157223 */ /* 0x041fe20000000015 */
[C---:B------:R-:W-:Y:S01]  /*2870*/  FFMA R33, R29.reuse, R27, R33 ;  /* 0x0000001b1d217223 */ /* 0x040fe20000000021 */
[C---:B------:R-:W-:Y:S01]  /*2880*/  FFMA R17, R29.reuse, R7, R59 ;  /* 0x000000071d117223 */ /* 0x040fe2000000003b */
[-C--:B------:R-:W-:Y:S01]  /*2890*/  FFMA R29, R29, R15.reuse, R22 ;  /* 0x0000000f1d1d7223 */ /* 0x080fe20000000016 */
[----:B-----5:R-:W-:Y:S01]  /*28a0*/  FFMA R14, R38, R15, R0 ;  /* 0x0000000f260e7223 */ /* 0x020fe20000000000 */
[C---:B------:R-:W-:Y:S01]  /*28b0*/  FFMA R23, R31.reuse, R11, R23 ;  /* 0x0000000b1f177223 */ /* 0x040fe20000000017 */
        /* <DEDUP_REMOVED lines=26> */
[----:B--2---:R0:W-:Y:S04]  /*2a60*/  @!P0 STS.128 [R3], R48 ;  /* 0x0000003003008388 */ /* 0x0041e80000000c00 */
[----:B---3--:R1:W-:Y:S04]  /*2a70*/  @!P0 STS.128 [R2], R44 ;  /* 0x0000002c02008388 */ /* 0x0083e80000000c00 */
[----:B----4-:R1:W-:Y:S01]  /*2a80*/  @!P0 STS.128 [R2+0x1000], R40 ;  /* 0x0010002802008388 */ /* 0x0103e20000000c00 */
[----:B0-----:R-:W-:-:S04]  /*2a90*/  @!P0 IADD3 R3, P1, PT, R68, 0x40, RZ ;  /* 0x0000004044038810 */ /* 0x001fc80007f3e0ff */
[----:B------:R-:W-:Y:S02]  /*2aa0*/  @!P0 IADD3.X R0, PT, PT, RZ, R69, RZ, P1, !PT ;  /* 0x00000045ff008210 */ /* 0x000fe40000ffe4ff */
[----:B------:R-:W-:Y:S02]  /*2ab0*/  @!P0 MOV R68, R3 ;  /* 0x0000000300448202 */ /* 0x000fe40000000f00 */
[----:B------:R-:W-:Y:S01]  /*2ac0*/  @!P0 MOV R69, R0 ;  /* 0x0000000000458202 */ /* 0x000fe20000000f00 */
[----:B-1----:R-:W-:Y:S06]  /*2ad0*/  @!P2 BRA `(.L_x_11) ;  /* 0xffffffd800b4a947 */ /* 0x002fec000383ffff */
.L_x_10:
[----:B------:R-:W0:Y:S01]  /*2ae0*/  LDC R37, c[0x0][0x380] ;  /* 0x0000e000ff257b82 */ /* 0x000e220000000800 */
[----:B------:R-:W-:Y:S01]  /*2af0*/  STG.E.128 desc[UR10][R72.64+0x80], R8 ;  /* 0x0000800848007986 */ /* 0x000fe2000c101d0a */
[--C-:B0-----:R-:W-:Y:S02]  /*2b00*/  SHF.R.S32.HI R39, RZ, 0x2, R37.reuse ;  /* 0x00000002ff277819 */ /* 0x101fe40000011425 */
[----:B------:R-:W-:-:S03]  /*2b10*/  SHF.R.S32.HI R37, RZ, 0x1, R37 ;  /* 0x00000001ff257819 */ /* 0x000fc60000011425 */
[----:B------:R-:W-:-:S04]  /*2b20*/  IMAD.WIDE R2, R39, 0x10, R72 ;  /* 0x0000001027027825 */ /* 0x000fc800078e0248 */
[----:B------:R-:W-:Y:S01]  /*2b30*/  IMAD.WIDE R36, R37, 0x10, R72 ;  /* 0x0000001025247825 */ /* 0x000fe200078e0248 */
[----:B------:R-:W-:Y:S03]  /*2b40*/  STG.E.128 desc[UR10][R2.64+0x80], R24 ;  /* 0x0000801802007986 */ /* 0x000fe6000c101d0a */
[----:B------:R-:W-:Y:S01]  /*2b50*/  IMAD.WIDE R38, R39, 0x20, R2 ;  /* 0x0000002027267825 */ /* 0x000fe200078e0202 */
[----:B------:R-:W-:Y:S04]  /*2b60*/  STG.E.128 desc[UR10][R36.64+0x80], R4 ;  /* 0x0000800424007986 */ /* 0x000fe8000c101d0a */
[----:B------:R-:W-:Y:S04]  /*2b70*/  STG.E.128 desc[UR10][R38.64+0x80], R12 ;  /* 0x0000800c26007986 */ /* 0x000fe8000c101d0a */
[----:B------:R-:W-:Y:S04]  /*2b80*/  STG.E.128 desc[UR10][R72.64], R20 ;  /* 0x0000001448007986 */ /* 0x000fe8000c101d0a */
[----:B------:R-:W-:Y:S04]  /*2b90*/  STG.E.128 desc[UR10][R2.64], R32 ;  /* 0x0000002002007986 */ /* 0x000fe8000c101d0a */
[----:B------:R-:W-:Y:S04]  /*2ba0*/  STG.E.128 desc[UR10][R36.64], R16 ;  /* 0x0000001024007986 */ /* 0x000fe8000c101d0a */
[----:B------:R-:W-:Y:S01]  /*2bb0*/  STG.E.128 desc[UR10][R38.64], R28 ;  /* 0x0000001c26007986 */ /* 0x000fe2000c101d0a */
[----:B------:R-:W-:Y:S05]  /*2bc0*/  EXIT ;  /* 0x000000000000794d */ /* 0x000fea0003800000 */
.L_x_12:
        /* <DEDUP_REMOVED lines=11> */
.L_x_76:


//--------------------- .text._Z18gemm_256_64x128_16iiiPfS_S_ --------------------------
	.section	.text._Z18gemm_256_64x128_16iiiPfS_S_,"ax",@progbits
	.align	128
        .global         _Z18gemm_256_64x128_16iiiPfS_S_
        .type           _Z18gemm_256_64x128_16iiiPfS_S_,@function
        .size           _Z18gemm_256_64x128_16iiiPfS_S_,(.L_x_77 - _Z18gemm_256_64x128_16iiiPfS_S_)
        .other          _Z18gemm_256_64x128_16iiiPfS_S_,@"STO_CUDA_ENTRY STV_DEFAULT"
_Z18gemm_256_64x128_16iiiPfS_S_:
.text._Z18gemm_256_64x128_16iiiPfS_S_:
        /* <DEDUP_REMOVED lines=16> */
[----:B------:R-:W-:Y:S02]  /*0100*/  LOP3.LUT R6, R5, 0x38, R2, 0xf8, !PT ;  /* 0x0000003805067812 */ /* 0x000fe400078ef802 */
[----:B------:R-:W-:Y:S02]  /*0110*/  LOP3.LUT R7, R0, 0x3c, R17, 0xf8, !PT ;  /* 0x0000003c00077812 */ /* 0x000fe400078ef811 */
[----:B------:R-:W-:-:S02]  /*0120*/  SHF.R.S32.HI R19, RZ, 0x1f, R0 ;  /* 0x0000001fff137819 */ /* 0x000fc40000011400 */
[C---:B------:R-:W-:Y:S02]  /*0130*/  IADD3 R7, P1, PT, R4.reuse, R7, RZ ;  /* 0x0000000704077210 */ /* 0x040fe40007f3e0ff */
[----:B------:R-:W-:Y:S02]  /*0140*/  IADD3 R6, P2, PT, R3, R6, RZ ;  /* 0x0000000603067210 */ /* 0x000fe40007f5e0ff */
[----:B------:R-:W-:Y:S02]  /*0150*/  SHF.R.S32.HI R2, RZ, 0x1f, R3 ;  /* 0x0000001fff027819 */ /* 0x000fe40000011403 */
[----:B----4-:R-:W-:Y:S02]  /*0160*/  LEA R70, P0, R7, UR12, 0x2 ;  /* 0x0000000c07467c11 */ /* 0x010fe4000f8010ff */
[----:B------:R-:W-:Y:S02]  /*0170*/  LEA.HI.X.SX32 R4, R4, R19, 0x1, P1 ;  /* 0x0000001304047211 */ /* 0x000fe400008f0eff */
[----:B------:R-:W-:-:S02]  /*0180*/  LEA.HI.X.SX32 R5, R5, R2, 0x1, P2 ;  /* 0x0000000205057211 */ /* 0x000fc400010f0eff */
[C---:B------:R-:W-:Y:S02]  /*0190*/  LEA R60, P1, R6.reuse, UR14, 0x2 ;  /* 0x0000000e063c7c11 */ /* 0x040fe4000f8210ff */
        /* <DEDUP_REMOVED lines=64> */
.L_x_14:
        /* <DEDUP_REMOVED lines=17> */
[----:B------:R-:W0:Y:S04]  /*06b0*/  LDS.128 R40, [R3] ;  /* 0x0000000003287984 */ /* 0x000e280000000c00 */
[----:B------:R-:W1:Y:S04]  /*06c0*/  LDS.128 R44, [R2+0x80] ;  /* 0x00008000022c7984 */ /* 0x000e680000000c00 */
[----:B------:R-:W2:Y:S04]  /*06d0*/  LDS.128 R48, [R3+0x20] ;  /* 0x0000200003307984 */ /* 0x000ea80000000c00 */
[----:B------:R-:W3:Y:S04]  /*06e0*/  LDS.128 R52, [R3+0x40] ;  /* 0x0000400003347984 */ /* 0x000ee80000000c00 */
        /* <DEDUP_REMOVED lines=9> */
[CC--:B--2---:R-:W-:Y:S01]  /*0780*/  FFMA R68, R37.reuse, R48.reuse, R21 ;  /* 0x0000003025447223 */ /* 0x0c4fe20000000015 */
[-C--:B------:R-:W-:Y:S01]  /*0790*/  FFMA R34, R44, R48.reuse, R12 ;  /* 0x000000302c227223 */ /* 0x080fe2000000000c */
[-C--:B------:R-:W-:Y:S01]  /*07a0*/  FFMA R22, R38, R48.reuse, R22 ;  /* 0x0000003026167223 */ /* 0x080fe20000000016 */
[C---:B------:R-:W-:Y:S01]  /*07b0*/  FFMA R64, R36.reuse, R48, R20 ;  /* 0x0000003024407223 */ /* 0x040fe20000000014 */
[-C--:B---3--:R-:W-:Y:S01]  /*07c0*/  FFMA R35, R36, R52.reuse, R24 ;  /* 0x0000003424237223 */ /* 0x088fe20000000018 */
        /* <DEDUP_REMOVED lines=8> */
[----:B------:R-:W0:Y:S01]  /*0850*/  LDS.128 R8, [R2+0x100] ;  /* 0x0001000002087984 */ /* 0x000e220000000c00 */
[-C--:B------:R-:W-:Y:S01]  /*0860*/  FFMA R4, R37, R56.reuse, R29 ;  /* 0x0000003825047223 */ /* 0x080fe2000000001d */
[----:B------:R-:W-:Y:S01]  /*0870*/  FFMA R38, R38, R56, R30 ;  /* 0x0000003826267223 */ /* 0x000fe2000000001e */
[-C--:B------:R-:W-:Y:S01]  /*0880*/  FFMA R32, R39, R48.reuse, R23 ;  /* 0x0000003027207223 */ /* 0x080fe20000000017 */
[-C--:B------:R-:W-:Y:S01]  /*0890*/  FFMA R66, R45, R48.reuse, R13 ;  /* 0x000000302d427223 */ /* 0x080fe2000000000d */
[----:B------:R-:W-:Y:S01]  /*08a0*/  FFMA R20, R46, R48, R14 ;  /* 0x000000302e147223 */ /* 0x000fe2000000000e */
[-C--:B------:R-:W-:Y:S01]  /*08b0*/  FFMA R36, R36, R56.reuse, R28 ;  /* 0x0000003824247223 */ /* 0x080fe2000000001c */
[----:B------:R-:W-:Y:S01]  /*08c0*/  FFMA R30, R39, R56, R31 ;  /* 0x00000038271e7223 */ /* 0x000fe2000000001f */
[----:B------:R-:W-:Y:S01]  /*08d0*/  FFMA R48, R47, R48, R15 ;  /* 0x000000302f307223 */ /* 0x000fe2000000000f */
[-C--:B------:R-:W-:Y:S01]  /*08e0*/  FFMA R28, R45, R56.reuse, R5 ;  /* 0x000000382d1c7223 */ /* 0x080fe20000000005 */
[-C--:B------:R-:W-:Y:S01]  /*08f0*/  FFMA R46, R46, R56.reuse, R6 ;  /* 0x000000382e2e7223 */ /* 0x080fe20000000006 */
[----:B------:R-:W1:Y:S01]  /*0900*/  LDS.128 R12, [R2+0x180] ;  /* 0x00018000020c7984 */ /* 0x000e620000000c00 */
        /* <DEDUP_REMOVED lines=19> */
[----:B------:R-:W1:Y:S01]  /*0a40*/  LDS.128 R8, [R2+0x280] ;  /* 0x0002800002087984 */ /* 0x000e620000000c00 */
        /* <DEDUP_REMOVED lines=11> */
[C---:B------:R-:W-:Y:S01]  /*0b00*/  FFMA R40, R15.reuse, R41, R40 ;  /* 0x000000290f287223 */ /* 0x040fe20000000028 */
[C---:B------:R-:W-:Y:S01]  /*0b10*/  FFMA R49, R15.reuse, R49, R48 ;  /* 0x000000310f317223 */ /* 0x040fe20000000030 */
[C---:B------:R-:W-:Y:S01]  /*0b20*/  FFMA R53, R15.reuse, R53, R52 ;  /* 0x000000350f357223 */ /* 0x040fe20000000034 */
[----:B------:R-:W-:-:S02]  /*0b30*/  FFMA R57, R15, R57, R56 ;  /* 0x000000390f397223 */ /* 0x000fc40000000038 */
[----:B------:R-:W2:Y:S01]  /*0b40*/  LDS.128 R12, [R2+0x300] ;  /* 0x00030000020c7984 */ /* 0x000ea20000000c00 */
[C---:B0-----:R-:W-:Y:S01]  /*0b50*/  FFMA R63, R4.reuse, R42, R63 ;  /* 0x0000002a043f7223 */ /* 0x041fe2000000003f */
[C---:B------:R-:W-:Y:S01]  /*0b60*/  FFMA R30, R4.reuse, R50, R23 ;  /* 0x00000032041e7223 */ /* 0x040fe20000000017 */
[C---:B------:R-:W-:Y:S01]  /*0b70*/  FFMA R32, R4.reuse, R54, R25 ;  /* 0x0000003604207223 */ /* 0x040fe20000000019 */
[----:B------:R-:W-:Y:S01]  /*0b80*/  FFMA R4, R4, R58, R27 ;  /* 0x0000003a04047223 */ /* 0x000fe2000000001b */
[C---:B------:R-:W-:Y:S01]  /*0b90*/  FFMA R62, R5.reuse, R42, R62 ;  /* 0x0000002a053e7223 */ /* 0x040fe2000000003e */
[----:B------:R-:W0:Y:S01]  /*0ba0*/  LDS.128 R24, [R2+0x380] ;  /* 0x0003800002187984 */ /* 0x000e220000000c00 */
        /* <DEDUP_REMOVED lines=9> */
[C---:B-1----:R-:W-:Y:S01]  /*0c40*/  FFMA R17, R8.reuse, R42, R17 ;  /* 0x0000002a08117223 */ /* 0x042fe20000000011 */
[C---:B------:R-:W-:Y:S01]  /*0c50*/  FFMA R72, R8.reuse, R50, R69 ;  /* 0x0000003208487223 */ /* 0x040fe20000000045 */
[C---:B------:R-:W-:Y:S01]  /*0c60*/  FFMA R76, R8.reuse, R54, R73 ;  /* 0x00000036084c7223 */ /* 0x040fe20000000049 */
[----:B------:R-:W-:Y:S01]  /*0c70*/  FFMA R77, R8, R58, R77 ;  /* 0x0000003a084d7223 */ /* 0x000fe2000000004d */
[C---:B------:R-:W-:Y:S01]  /*0c80*/  FFMA R56, R7.reuse, R54, R39 ;  /* 0x0000003607387223 */ /* 0x040fe20000000027 */
[----:B------:R-:W-:Y:S01]  /*0c90*/  FFMA R64, R7, R58, R47 ;  /* 0x0000003a07407223 */ /* 0x000fe2000000002f */
[CC--:B------:R-:W-:Y:S01]  /*0ca0*/  FFMA R8, R9.reuse, R42.reuse, R18 ;  /* 0x0000002a09087223 */ /* 0x0c0fe20000000012 */
[C---:B------:R-:W-:Y:S01]  /*0cb0*/  FFMA R5, R10.reuse, R42, R19 ;  /* 0x0000002a0a057223 */ /* 0x040fe20000000013 */
[C---:B------:R-:W-:Y:S01]  /*0cc0*/  FFMA R20, R10.reuse, R50, R20 ;  /* 0x000000320a147223 */ /* 0x040fe20000000014 */
[C---:B------:R-:W-:Y:S01]  /*0cd0*/  FFMA R22, R10.reuse, R54, R22 ;  /* 0x000000360a167223 */ /* 0x040fe20000000016 */
[----:B------:R-:W-:Y:S01]  /*0ce0*/  FFMA R28, R9, R58, R28 ;  /* 0x0000003a091c7223 */ /* 0x000fe2000000001c */
[----:B------:R-:W-:Y:S01]  /*0cf0*/  FFMA R40, R11, R42, R40 ;  /* 0x0000002a0b287223 */ /* 0x000fe20000000028 */
[C---:B------:R-:W-:Y:S01]  /*0d00*/  FFMA R66, R9.reuse, R50, R66 ;  /* 0x0000003209427223 */ /* 0x040fe20000000042 */
[----:B------:R-:W-:Y:S01]  /*0d10*/  FFMA R68, R9, R54, R21 ;  /* 0x0000003609447223 */ /* 0x000fe20000000015 */
[----:B------:R-:W-:Y:S01]  /*0d20*/  FFMA R46, R10, R58, R46 ;  /* 0x0000003a0a2e7223 */ /* 0x000fe2000000002e */
[C---:B------:R-:W-:Y:S01]  /*0d30*/  FFMA R50, R11.reuse, R50, R49 ;  /* 0x000000320b327223 */ /* 0x040fe20000000031 */
[----:B------:R-:W-:Y:S01]  /*0d40*/  FFMA R54, R11, R54, R53 ;  /* 0x000000360b367223 */ /* 0x000fe20000000035 */
[----:B--2---:R-:W-:Y:S01]  /*0d50*/  FFMA R29, R12, R51, R30 ;  /* 0x000000330c1d7223 */ /* 0x004fe2000000001e */
[-C--:B------:R-:W-:Y:S01]  /*0d60*/  FFMA R45, R14, R43.reuse, R65 ;  /* 0x0000002b0e2d7223 */ /* 0x080fe20000000041 */
        /* <DEDUP_REMOVED lines=14> */
[-C--:B0-----:R-:W-:Y:S01]  /*0e50*/  FFMA R65, R24, R43.reuse, R17 ;  /* 0x0000002b18417223 */ /* 0x081fe20000000011 */
[----:B------:R-:W-:Y:S01]  /*0e60*/  FFMA R58, R11, R58, R57 ;  /* 0x0000003a0b3a7223 */ /* 0x000fe20000000039 */
[----:B------:R-:W-:Y:S01]  /*0e70*/  LDS.128 R16, [R2+0x400] ;  /* 0x0004000002107984 */ /* 0x000fe20000000c00 */
[CC--:B------:R-:W-:Y:S01]  /*0e80*/  FFMA R48, R25.reuse, R43.reuse, R8 ;  /* 0x0000002b19307223 */ /* 0x0c0fe20000000008 */
[C---:B------:R-:W-:Y:S01]  /*0e90*/  FFMA R47, R26.reuse, R43, R5 ;  /* 0x0000002b1a2f7223 */ /* 0x040fe20000000005 */
[C---:B------:R-:W-:Y:S01]  /*0ea0*/  FFMA R67, R26.reuse, R51, R20 ;  /* 0x000000331a437223 */ /* 0x040fe20000000014 */
[----:B------:R-:W0:Y:S01]  /*0eb0*/  LDS.128 R12, [R3+0x10] ;  /* 0x00001000030c7984 */ /* 0x000e220000000c00 */
[----:B------:R-:W-:Y:S01]  /*0ec0*/  FFMA R57, R26, R55, R22 ;  /* 0x000000371a397223 */ /* 0x000fe20000000016 */
[----:B------:R-:W-:Y:S01]  /*0ed0*/  FFMA R32, R25, R59, R28 ;  /* 0x0000003b19207223 */ /* 0x000fe2000000001c */
[C---:B------:R-:W-:Y:S01]  /*0ee0*/  FFMA R53, R24.reuse, R51, R72 ;  /* 0x0000003318357223 */ /* 0x040fe20000000048 */
[----:B------:R-:W1:Y:S01]  /*0ef0*/  LDS.128 R8, [R2+0x480] ;  /* 0x0004800002087984 */ /* 0x000e620000000c00 */
[----:B------:R-:W-:Y:S01]  /*0f00*/  FFMA R28, R27, R43, R40 ;  /* 0x0000002b1b1c7223 */ /* 0x000fe20000000028 */
[C---:B------:R-:W-:Y:S01]  /*0f10*/  FFMA R49, R24.reuse, R55, R76 ;  /* 0x0000003718317223 */ /* 0x040fe2000000004c */
[----:B------:R-:W-:Y:S01]  /*0f20*/  FFMA R77, R24, R59, R77 ;  /* 0x0000003b184d7223 */ /* 0x000fe2000000004d */
[----:B------:R-:W2:Y:S01]  /*0f30*/  LDS.128 R4, [R3+0x30] ;  /* 0x0000300003047984 */ /* 0x000ea20000000c00 */
[C---:B------:R-:W-:Y:S01]  /*0f40*/  FFMA R66, R25.reuse, R51, R66 ;  /* 0x0000003319427223 */ /* 0x040fe20000000042 */
[----:B------:R-:W-:Y:S01]  /*0f50*/  FFMA R44, R25, R55, R68 ;  /* 0x00000037192c7223 */ /* 0x000fe20000000044 */
[----:B------:R-:W-:Y:S01]  /*0f60*/  FFMA R41, R26, R59, R46 ;  /* 0x0000003b1a297223 */ /* 0x000fe2000000002e */
[----:B------:R-:W3:Y:S01]  /*0f70*/  LDS.128 R20, [R3+0x50] ;  /* 0x0000500003147984 */ /* 0x000ee20000000c00 */
[C---:B------:R-:W-:Y:S01]  /*0f80*/  FFMA R50, R27.reuse, R51, R50 ;  /* 0x000000331b327223 */ /* 0x040fe20000000032 */
[C---:B------:R-:W-:Y:S01]  /*0f90*/  FFMA R40, R27.reuse, R55, R54 ;  /* 0x000000371b287223 */ /* 0x040fe20000000036 */
[----:B------:R-:W-:-:S02]  /*0fa0*/  FFMA R72, R27, R59, R58 ;  /* 0x0000003b1b487223 */ /* 0x000fc4000000003a */
        /* <DEDUP_REMOVED lines=13> */
[----:B---3--:R-:W-:Y:S01]  /*1080*/  FFMA R39, R16, R20, R31 ;  /* 0x0000001410277223 */ /* 0x008fe2000000001f */
[-C--:B------:R-:W-:Y:S01]  /*1090*/  FFMA R52, R8, R4.reuse, R53 ;  /* 0x0000000408347223 */ /* 0x080fe20000000035 */
[----:B------:R-:W0:Y:S01]  /*10a0*/  LDS.128 R28, [R2+0x500] ;  /* 0x00050000021c7984 */ /* 0x000e220000000c00 */
[-C--:B------:R-:W-:Y:S01]  /*10b0*/  FFMA R68, R17, R4.reuse, R34 ;  /* 0x0000000411447223 */ /* 0x080fe20000000022 */
[----:B------:R-:W-:Y:S01]  /*10c0*/  FFMA R42, R10, R4, R67 ;  /* 0x000000040a2a7223 */ /* 0x000fe20000000043 */
[----:B------:R-:W-:Y:S01]  /*10d0*/  FFMA R73, R19, R20, R56 ;  /* 0x0000001413497223 */ /* 0x000fe20000000038 */
[----:B------:R-:W-:Y:S01]  /*10e0*/  FFMA R4, R11, R4, R50 ;  /* 0x000000040b047223 */ /* 0x000fe20000000032 */
[----:B----4-:R-:W-:Y:S01]  /*10f0*/  FFMA R56, R16, R24, R33 ;  /* 0x0000001810387223 */ /* 0x010fe20000000021 */
[C---:B------:R-:W-:Y:S01]  /*1100*/  FFMA R50, R9.reuse, R20, R44 ;  /* 0x0000001409327223 */ /* 0x040fe2000000002c */
[-C--:B------:R-:W-:Y:S01]  /*1110*/  FFMA R16, R9, R24.reuse, R32 ;  /* 0x0000001809107223 */ /* 0x080fe20000000020 */
[----:B------:R-:W-:Y:S01]  /*1120*/  FFMA R9, R18, R24, R35 ;  /* 0x0000001812097223 */ /* 0x000fe20000000023 */
[-C--:B------:R-:W-:Y:S01]  /*1130*/  FFMA R54, R8, R20.reuse, R49 ;  /* 0x0000001408367223 */ /* 0x080fe20000000031 */
[----:B------:R-:W1:Y:S01]  /*1140*/  LDS.128 R32, [R2+0x580] ;  /* 0x0005800002207984 */ /* 0x000e620000000c00 */
[-C--:B------:R-:W-:Y:S01]  /*1150*/  FFMA R36, R17, R20.reuse, R36 ;  /* 0x0000001411247223 */ /* 0x080fe20000000024 */
[-C--:B------:R-:W-:Y:S01]  /*1160*/  FFMA R43, R18, R20.reuse, R37 ;  /* 0x00000014122b7223 */ /* 0x080fe20000000025 */
[-C--:B------:R-:W-:Y:S01]  /*1170*/  FFMA R44, R10, R20.reuse, R57 ;  /* 0x000000140a2c7223 */ /* 0x080fe20000000039 */
[----:B------:R-:W-:Y:S01]  /*1180*/  FFMA R40, R11, R20, R40 ;  /* 0x000000140b287223 */ /* 0x000fe20000000028 */
        /* <DEDUP_REMOVED lines=8> */
[----:B------:R-:W-:Y:S01]  /*1210*/  FFMA R28, R28, R25, R56 ;  /* 0x000000191c1c7223 */ /* 0x000fe20000000038 */
[C---:B------:R-:W-:Y:S01]  /*1220*/  FFMA R56, R29.reuse, R5, R68 ;  /* 0x000000051d387223 */ /* 0x040fe20000000044 */
[C---:B------:R-:W-:Y:S01]  /*1230*/  FFMA R24, R29.reuse, R21, R36 ;  /* 0x000000151d187223 */ /* 0x040fe20000000024 */
[-C--:B------:R-:W-:Y:S01]  /*1240*/  FFMA R68, R29, R25.reuse, R38 ;  /* 0x000000191d447223 */ /* 0x080fe20000000026 */
[----:B------:R-:W-:Y:S01]  /*1250*/  FFMA R69, R31, R25, R18 ;  /* 0x000000191f457223 */ /* 0x000fe20000000012 */
[----:B------:R-:W0:Y:S01]  /*1260*/  LDS.128 R36, [R2+0x600] ;  /* 0x0006000002247984 */ /* 0x000e220000000c00 */
[C---:B------:R-:W-:Y:S01]  /*1270*/  FFMA R64, R30.reuse, R5, R62 ;  /* 0x000000051e407223 */ /* 0x040fe2000000003e */
[----:B-1----:R-:W-:Y:S01]  /*1280*/  FFMA R49, R33, R25, R16 ;  /* 0x0000001921317223 */ /* 0x002fe20000000010 */
[-C--:B------:R-:W-:Y:S01]  /*1290*/  FFMA R58, R29, R13.reuse, R58 ;  /* 0x0000000d1d3a7223 */ /* 0x080fe2000000003a */
[----:B------:R-:W1:Y:S01]  /*12a0*/  LDS.128 R16, [R2+0x680] ;  /* 0x0006800002107984 */ /* 0x000e620000000c00 */
[C---:B------:R-:W-:Y:S01]  /*12b0*/  FFMA R45, R30.reuse, R13, R45 ;  /* 0x0000000d1e2d7223 */ /* 0x040fe2000000002d */
[C---:B------:R-:W-:Y:S01]  /*12c0*/  FFMA R62, R30.reuse, R21, R43 ;  /* 0x000000151e3e7223 */ /* 0x040fe2000000002b */
[----:B------:R-:W-:Y:S01]  /*12d0*/  FFMA R30, R30, R25, R9 ;  /* 0x000000191e1e7223 */ /* 0x000fe20000000009 */
[C---:B------:R-:W-:Y:S01]  /*12e0*/  FFMA R76, R31.reuse, R13, R76 ;  /* 0x0000000d1f4c7223 */ /* 0x040fe2000000004c */
[C---:B------:R-:W-:Y:S01]  /*12f0*/  FFMA R77, R31.reuse, R5, R66 ;  /* 0x000000051f4d7223 */ /* 0x040fe20000000042 */
[----:B------:R-:W-:Y:S01]  /*1300*/  FFMA R73, R31, R21, R73 ;  /* 0x000000151f497223 */ /* 0x000fe20000000049 */
[C---:B------:R-:W-:Y:S01]  /*1310*/  FFMA R67, R32.reuse, R5, R52 ;  /* 0x0000000520437223 */ /* 0x040fe20000000034 */
[----:B------:R-:W-:Y:S01]  /*1320*/  FFMA R57, R32, R25, R20 ;  /* 0x0000001920397223 */ /* 0x000fe20000000014 */
[CC--:B------:R-:W-:Y:S01]  /*1330*/  FFMA R53, R33.reuse, R5.reuse, R46 ;  /* 0x0000000521357223 */ /* 0x0c0fe2000000002e */
        /* <DEDUP_REMOVED lines=10> */
[C---:B------:R-:W-:Y:S01]  /*13e0*/  FFMA R31, R35.reuse, R21, R40 ;  /* 0x00000015231f7223 */ /* 0x040fe20000000028 */
[----:B------:R-:W-:-:S02]  /*13f0*/  FFMA R25, R35, R25, R8 ;  /* 0x0000001923197223 */ /* 0x000fc40000000008 */
[----:B------:R-:W2:Y:S04]  /*1400*/  LDS.128 R32, [R2+0x780] ;  /* 0x0007800002207984 */ /* 0x000ea80000000c00 */
[----:B------:R-:W3:Y:S01]  /*1410*/  LDS.128 R8, [R2+0x700] ;  /* 0x0007000002087984 */ /* 0x000ee20000000c00 */
[C---:B0-----:R-:W-:Y:S01]  /*1420*/  FFMA R45, R38.reuse, R14, R45 ;  /* 0x0000000e262d7223 */ /* 0x041fe2000000002d */
[C---:B------:R-:W-:Y:S01]  /*1430*/  FFMA R64, R38.reuse, R6, R64 ;  /* 0x0000000626407223 */ /* 0x040fe20000000040 */
[----:B------:R-:W-:Y:S01]  /*1440*/  FFMA R62, R38, R22, R62 ;  /* 0x00000016263e7223 */ /* 0x000fe2000000003e */
[C---:B------:R-:W-:Y:S01]  /*1450*/  FFMA R59, R36.reuse, R14, R59 ;  /* 0x0000000e243b7223 */ /* 0x040fe2000000003b */
[C---:B------:R-:W-:Y:S01]  /*1460*/  FFMA R55, R36.reuse, R6, R55 ;  /* 0x0000000624377223 */ /* 0x040fe20000000037 */
[C---:B------:R-:W-:Y:S01]  /*1470*/  FFMA R72, R36.reuse, R22, R72 ;  /* 0x0000001624487223 */ /* 0x040fe20000000048 */
[-C--:B------:R-:W-:Y:S01]  /*1480*/  FFMA R13, R36, R26.reuse, R28 ;  /* 0x0000001a240d7223 */ /* 0x080fe2000000001c */
[----:B------:R-:W-:Y:S01]  /*1490*/  FFMA R38, R38, R26, R30 ;  /* 0x0000001a26267223 */ /* 0x000fe2000000001e */
[C---:B-1----:R-:W-:Y:S01]  /*14a0*/  FFMA R65, R16.reuse, R14, R65 ;  /* 0x0000000e10417223 */ /* 0x042fe20000000041 */
        /* <DEDUP_REMOVED lines=21> */
[-C--:B------:R-:W-:Y:S01]  /*1600*/  FFMA R42, R39, R26.reuse, R69 ;  /* 0x0000001a272a7223 */ /* 0x080fe20000000045 */
[----:B------:R-:W-:Y:S01]  /*1610*/  FFMA R54, R19, R26, R25 ;  /* 0x0000001a13367223 */ /* 0x000fe20000000019 */
[C---:B--2---:R-:W-:Y:S01]  /*1620*/  FFMA R48, R33.reuse, R15, R48 ;  /* 0x0000000f21307223 */ /* 0x044fe20000000030 */
[C---:B------:R-:W-:Y:S01]  /*1630*/  FFMA R66, R33.reuse, R7, R66 ;  /* 0x0000000721427223 */ /* 0x040fe20000000042 */
[C---:B------:R-:W-:Y:S01]  /*1640*/  FFMA R52, R33.reuse, R23, R52 ;  /* 0x0000001721347223 */ /* 0x040fe20000000034 */
[----:B------:R-:W-:Y:S01]  /*1650*/  FFMA R6, R33, R27, R16 ;  /* 0x0000001b21067223 */ /* 0x000fe20000000010 */
[CC--:B---3--:R-:W-:Y:S01]  /*1660*/  FFMA R14, R9.reuse, R23.reuse, R4 ;  /* 0x00000017090e7223 */ /* 0x0c8fe20000000004 */
        /* <DEDUP_REMOVED lines=44> */
[C---:B------:R-:W-:Y:S01]  /*1930*/  FFMA R56, R29.reuse, R8, R56 ;  /* 0x000000081d387223 */ /* 0x040fe20000000038 */
[-C--:B---3--:R-:W-:Y:S01]  /*1940*/  FFMA R72, R16, R20.reuse, R51 ;  /* 0x0000001410487223 */ /* 0x088fe20000000033 */
[-C--:B------:R-:W-:Y:S01]  /*1950*/  FFMA R64, R29, R20.reuse, R14 ;  /* 0x000000141d407223 */ /* 0x080fe2000000000e */
[-C--:B------:R-:W-:Y:S01]  /*1960*/  FFMA R73, R31, R20.reuse, R12 ;  /* 0x000000141f497223 */ /* 0x080fe2000000000c */
[C---:B------:R-:W-:Y:S01]  /*1970*/  FFMA R68, R28.reuse, R20, R43 ;  /* 0x000000141c447223 */ /* 0x040fe2000000002b */
[-C--:B----4-:R-:W-:Y:S01]  /*1980*/  FFMA R35, R28, R24.reuse, R13 ;  /* 0x000000181c237223 */ /* 0x090fe2000000000d */
[----:B------:R-:W-:Y:S01]  /*1990*/  FFMA R57, R16, R24, R57 ;  /* 0x0000001810397223 */ /* 0x000fe20000000039 */
[C---:B------:R-:W-:Y:S01]  /*19a0*/  FFMA R52, R17.reuse, R20, R52 ;  /* 0x0000001411347223 */ /* 0x040fe20000000034 */
[----:B------:R-:W0:Y:S01]  /*19b0*/  LDS.128 R12, [R2+0x900] ;  /* 0x00090000020c7984 */ /* 0x000e220000000c00 */
[-C--:B------:R-:W-:Y:S01]  /*19c0*/  FFMA R16, R17, R24.reuse, R6 ;  /* 0x0000001811107223 */ /* 0x080fe20000000006 */
[-C--:B------:R-:W-:Y:S01]  /*19d0*/  FFMA R28, R29, R24.reuse, R4 ;  /* 0x000000181d1c7223 */ /* 0x080fe20000000004 */
[C---:B------:R-:W-:Y:S01]  /*19e0*/  FFMA R17, R30.reuse, R24, R5 ;  /* 0x000000181e117223 */ /* 0x040fe20000000005 */
[-C--:B------:R-:W-:Y:S01]  /*19f0*/  FFMA R48, R30, R8.reuse, R53 ;  /* 0x000000081e307223 */ /* 0x080fe20000000035 */
[----:B------:R-:W1:Y:S01]  /*1a00*/  LDS.128 R4, [R2+0x980] ;  /* 0x0009800002047984 */ /* 0x000e620000000c00 */
[CC--:B------:R-:W-:Y:S01]  /*1a10*/  FFMA R40, R18.reuse, R8.reuse, R63 ;  /* 0x0000000812287223 */ /* 0x0c0fe2000000003f */
[-C--:B------:R-:W-:Y:S01]  /*1a20*/  FFMA R77, R31, R8.reuse, R50 ;  /* 0x000000081f4d7223 */ /* 0x080fe20000000032 */
[----:B------:R-:W-:Y:S01]  /*1a30*/  FFMA R8, R19, R8, R32 ;  /* 0x0000000813087223 */ /* 0x000fe20000000020 */
[C---:B------:R-:W-:Y:S01]  /*1a40*/  FFMA R32, R18.reuse, R20, R47 ;  /* 0x0000001412207223 */ /* 0x040fe2000000002f */
[-C--:B------:R-:W-:Y:S01]  /*1a50*/  FFMA R50, R18, R24.reuse, R33 ;  /* 0x0000001812327223 */ /* 0x080fe20000000021 */
[-C--:B------:R-:W-:Y:S01]  /*1a60*/  FFMA R18, R31, R24.reuse, R42 ;  /* 0x000000181f127223 */ /* 0x080fe2000000002a */
[C---:B------:R-:W-:Y:S01]  /*1a70*/  FFMA R42, R19.reuse, R24, R54 ;  /* 0x00000018132a7223 */ /* 0x040fe20000000036 */
[-C--:B------:R-:W-:Y:S01]  /*1a80*/  FFMA R34, R30, R20.reuse, R41 ;  /* 0x000000141e227223 */ /* 0x080fe20000000029 */
[----:B------:R-:W-:Y:S01]  /*1a90*/  FFMA R20, R19, R20, R62 ;  /* 0x0000001413147223 */ /* 0x000fe2000000003e */
[C---:B0-----:R-:W-:Y:S01]  /*1aa0*/  FFMA R54, R13.reuse, R21, R64 ;  /* 0x000000150d367223 */ /* 0x041fe20000000040 */
[----:B------:R-:W-:Y:S01]  /*1ab0*/  FFMA R43, R12, R9, R46 ;  /* 0x000000090c2b7223 */ /* 0x000fe2000000002e */
[-C--:B------:R-:W-:Y:S01]  /*1ac0*/  FFMA R64, R13, R25.reuse, R28 ;  /* 0x000000190d407223 */ /* 0x080fe2000000001c */
[-C--:B------:R-:W-:Y:S01]  /*1ad0*/  FFMA R46, R14, R25.reuse, R17 ;  /* 0x000000190e2e7223 */ /* 0x080fe20000000011 */
[----:B------:R-:W0:Y:S01]  /*1ae0*/  LDS.128 R28, [R2+0xa00] ;  /* 0x000a0000021c7984 */ /* 0x000e220000000c00 */
[-C--:B------:R-:W-:Y:S01]  /*1af0*/  FFMA R69, R15, R25.reuse, R18 ;  /* 0x000000190f457223 */ /* 0x080fe20000000012 */
[----:B-1----:R-:W-:Y:S01]  /*1b00*/  FFMA R51, R5, R25, R16 ;  /* 0x0000001905337223 */ /* 0x002fe20000000010 */
[C---:B------:R-:W-:Y:S01]  /*1b10*/  FFMA R62, R12.reuse, R21, R68 ;  /* 0x000000150c3e7223 */ /* 0x040fe20000000044 */
[----:B------:R-:W1:Y:S01]  /*1b20*/  LDS.128 R16, [R2+0xa80] ;  /* 0x000a800002107984 */ /* 0x000e620000000c00 */
[----:B------:R-:W-:Y:S01]  /*1b30*/  FFMA R68, R12, R25, R35 ;  /* 0x000000190c447223 */ /* 0x000fe20000000023 */
[-C--:B------:R-:W-:Y:S01]  /*1b40*/  FFMA R34, R14, R21.reuse, R34 ;  /* 0x000000150e227223 */ /* 0x080fe20000000022 */
[-C--:B------:R-:W-:Y:S01]  /*1b50*/  FFMA R73, R15, R21.reuse, R73 ;  /* 0x000000150f497223 */ /* 0x080fe20000000049 */
        /* <DEDUP_REMOVED lines=19> */
[----:B------:R-:W-:Y:S01]  /*1c90*/  FFMA R48, R14, R9, R48 ;  /* 0x000000090e307223 */ /* 0x000fe20000000030 */
[C---:B------:R-:W-:Y:S01]  /*1ca0*/  FFMA R76, R15.reuse, R37, R76 ;  /* 0x000000250f4c7223 */ /* 0x040fe2000000004c */
[----:B------:R-:W-:Y:S01]  /*1cb0*/  FFMA R77, R15, R9, R77 ;  /* 0x000000090f4d7223 */ /* 0x000fe2000000004d */
[----:B------:R-:W2:Y:S04]  /*1cc0*/  LDS.128 R4, [R2+0xb80] ;  /* 0x000b800002047984 */ /* 0x000ea80000000c00 */
        /* <DEDUP_REMOVED lines=12> */
[-C--:B------:R-:W-:Y:S01]  /*1d90*/  FFMA R30, R16, R26.reuse, R57 ;  /* 0x0000001a101e7223 */ /* 0x080fe20000000039 */
[----:B------:R-:W-:Y:S01]  /*1da0*/  FFMA R16, R17, R26, R51 ;  /* 0x0000001a11107223 */ /* 0x000fe20000000033 */
[-C--:B------:R-:W-:Y:S01]  /*1db0*/  FFMA R56, R29, R10.reuse, R56 ;  /* 0x0000000a1d387223 */ /* 0x080fe20000000038 */
[-C--:B------:R-:W-:Y:S01]  /*1dc0*/  FFMA R72, R31, R10.reuse, R77 ;  /* 0x0000000a1f487223 */ /* 0x080fe2000000004d */
[-C--:B------:R-:W-:Y:S01]  /*1dd0*/  FFMA R52, R17, R10.reuse, R55 ;  /* 0x0000000a11347223 */ /* 0x080fe20000000037 */
        /* <DEDUP_REMOVED lines=14> */
[C---:B--2---:R-:W-:Y:S01]  /*1ec0*/  FFMA R65, R4.reuse, R39, R65 ;  /* 0x0000002704417223 */ /* 0x044fe20000000041 */
[C---:B------:R-:W-:Y:S01]  /*1ed0*/  FFMA R63, R4.reuse, R11, R32 ;  /* 0x0000000b043f7223 */ /* 0x040fe20000000020 */
[C---:B------:R-:W-:Y:S01]  /*1ee0*/  FFMA R53, R4.reuse, R23, R28 ;  /* 0x0000001704357223 */ /* 0x040fe2000000001c */
[----:B------:R-:W-:Y:S01]  /*1ef0*/  FFMA R49, R4, R27, R30 ;  /* 0x0000001b04317223 */ /* 0x000fe2000000001e */
[C---:B------:R-:W-:Y:S01]  /*1f00*/  FFMA R24, R19.reuse, R22, R21 ;  /* 0x0000001613187223 */ /* 0x040fe20000000015 */
[----:B------:R-:W-:Y:S01]  /*1f10*/  FFMA R66, R19, R26, R25 ;  /* 0x0000001a13427223 */ /* 0x000fe20000000019 */
[----:B---3--:R-:W-:Y:S01]  /*1f20*/  FFMA R51, R14, R23, R34 ;  /* 0x000000170e337223 */ /* 0x008fe20000000022 */
        /* <DEDUP_REMOVED lines=28> */
[----:B------:R-:W2:Y:S01]  /*20f0*/  LDS.128 R12, [R3+0x1030] ;  /* 0x00103000030c7984 */ /* 0x000ea20000000c00 */
[C---:B------:R-:W-:Y:S01]  /*2100*/  FFMA R66, R7.reuse, R27, R66 ;  /* 0x0000001b07427223 */ /* 0x040fe20000000042 */
[----:B------:R-:W-:-:S02]  /*2110*/  FFMA R24, R7, R23, R24 ;  /* 0x0000001707187223 */ /* 0x000fc40000000018 */
[----:B------:R-:W3:Y:S04]  /*2120*/  LDS.128 R8, [R3+0x1050] ;  /* 0x0010500003087984 */ /* 0x000ee80000000c00 */
[----:B------:R4:W5:Y:S02]  /*2130*/  LDS.128 R36, [R3+0x1070] ;  /* 0x0010700003247984 */ /* 0x0009640000000c00 */
[----:B----4-:R-:W4:Y:S01]  /*2140*/  LDC R3, c[0x0][0x388] ;  /* 0x0000e200ff037b82 */ /* 0x010f220000000800 */
        /* <DEDUP_REMOVED lines=11> */
[----:B------:R-:W-:Y:S01]  /*2200*/  FFMA R56, R29, R12, R56 ;  /* 0x0000000c1d387223 */ /* 0x000fe20000000038 */
[----:B---3--:R-:W-:Y:S01]  /*2210*/  FFMA R55, R28, R8, R41 ;  /* 0x000000081c377223 */ /* 0x008fe20000000029 */
[-C--:B------:R-:W-:Y:S01]  /*2220*/  FFMA R52, R17, R12.reuse, R52 ;  /* 0x0000000c11347223 */ /* 0x080fe20000000034 */
[-C--:B------:R-:W-:Y:S01]  /*2230*/  FFMA R48, R18, R12.reuse, R57 ;  /* 0x0000000c12307223 */ /* 0x080fe20000000039 */
[-C--:B------:R-:W-:Y:S01]  /*2240*/  FFMA R72, R31, R12.reuse, R72 ;  /* 0x0000000c1f487223 */ /* 0x080fe20000000048 */
[----:B------:R-:W-:Y:S01]  /*2250*/  FFMA R62, R19, R12, R62 ;  /* 0x0000000c133e7223 */ /* 0x000fe2000000003e */
[-C--:B------:R-:W-:Y:S01]  /*2260*/  FFMA R41, R16, R8.reuse, R53 ;  /* 0x0000000810297223 */ /* 0x080fe20000000035 */
[-C--:B------:R-:W-:Y:S01]  /*2270*/  FFMA R53, R29, R8.reuse, R22 ;  /* 0x000000081d357223 */ /* 0x080fe20000000016 */
[----:B------:R-:W-:Y:S01]  /*2280*/  FFMA R12, R31, R8, R20 ;  /* 0x000000081f0c7223 */ /* 0x000fe20000000014 */
[----:B-----5:R-:W-:Y:S01]  /*2290*/  FFMA R57, R28, R36, R21 ;  /* 0x000000241c397223 */ /* 0x020fe20000000015 */
[----:B----4-:R-:W-:Y:S01]  /*22a0*/  ISETP.LE.AND P0, PT, R3, UR4, PT ;  /* 0x0000000403007c0c */ /* 0x010fe2000bf03270 */
[----:B------:R-:W0:Y:S01]  /*22b0*/  LDS.128 R20, [R2+0xd00] ;  /* 0x000d000002147984 */ /* 0x000e220000000c00 */
[----:B------:R-:W-:Y:S01]  /*22c0*/  FFMA R46, R18, R8, R5 ;  /* 0x00000008122e7223 */ /* 0x000fe20000000005 */
[-C--:B------:R-:W-:Y:S01]  /*22d0*/  FFMA R69, R17, R36.reuse, R4 ;  /* 0x0000002411457223 */ /* 0x080fe20000000004 */
[-C--:B------:R-:W-:Y:S01]  /*22e0*/  FFMA R28, R16, R36.reuse, R49 ;  /* 0x00000024101c7223 */ /* 0x080fe20000000031 */
[----:B------:R-:W1:Y:S01]  /*22f0*/  LDS.128 R4, [R2+0xd80] ;  /* 0x000d800002047984 */ /* 0x000e620000000c00 */
[-C--:B------:R-:W-:Y:S01]  /*2300*/  FFMA R29, R29, R36.reuse, R64 ;  /* 0x000000241d1d7223 */ /* 0x080fe20000000040 */
[----:B------:R-:W-:Y:S01]  /*2310*/  FFMA R68, R18, R36, R25 ;  /* 0x0000002412447223 */ /* 0x000fe20000000019 */
[CC--:B------:R-:W-:Y:S01]  /*2320*/  FFMA R26, R30.reuse, R8.reuse, R51 ;  /* 0x000000081e1a7223 */ /* 0x0c0fe20000000033 */
[----:B------:R-:W-:Y:S01]  /*2330*/  FFMA R50, R17, R8, R50 ;  /* 0x0000000811327223 */ /* 0x000fe20000000032 */
[----:B------:R-:W-:Y:S01]  /*2340*/  FFMA R30, R30, R36, R47 ;  /* 0x000000241e1e7223 */ /* 0x000fe2000000002f */
[C---:B------:R-:W-:Y:S01]  /*2350*/  FFMA R24, R19.reuse, R8, R24 ;  /* 0x0000000813187223 */ /* 0x040fe20000000018 */
[-C--:B------:R-:W-:Y:S01]  /*2360*/  FFMA R66, R19, R36.reuse, R66 ;  /* 0x0000002413427223 */ /* 0x080fe20000000042 */
[----:B------:R-:W2:Y:S01]  /*2370*/  @!P0 LDC R16, c[0x0][0x380] ;  /* 0x0000e000ff108b82 */ /* 0x000ea20000000800 */
[----:B------:R-:W-:Y:S01]  /*2380*/  FFMA R8, R31, R36, R42 ;  /* 0x000000241f087223 */ /* 0x000fe2000000002a */
[C---:B0-----:R-:W-:Y:S01]  /*2390*/  FFMA R58, R21.reuse, R33, R58 ;  /* 0x00000021153a7223 */ /* 0x041fe2000000003a */
[C---:B------:R-:W-:Y:S01]  /*23a0*/  FFMA R56, R21.reuse, R13, R56 ;  /* 0x0000000d15387223 */ /* 0x040fe20000000038 */
[C---:B------:R-:W-:Y:S01]  /*23b0*/  FFMA R25, R21.reuse, R9, R53 ;  /* 0x0000000915197223 */ /* 0x040fe20000000035 */
[----:B------:R-:W-:Y:S01]  /*23c0*/  FFMA R18, R21, R37, R29 ;  /* 0x0000002515127223 */ /* 0x000fe2000000001d */
[----:B--2---:R-:W-:Y:S01]  /*23d0*/  @!P0 SHF.L.U32 R21, R16, 0x2, RZ ;  /* 0x0000000210158819 */ /* 0x004fe200000006ff */
[----:B------:R-:W-:Y:S01]  /*23e0*/  FFMA R17, R20, R9, R55 ;  /* 0x0000000914117223 */ /* 0x000fe20000000037 */
[----:B------:R-:W-:Y:S01]  /*23f0*/  FFMA R19, R22, R37, R30 ;  /* 0x0000002516137223 */ /* 0x000fe2000000001e */
[C---:B-1----:R-:W-:Y:S01]  /*2400*/  FFMA R16, R5.reuse, R33, R54 ;  /* 0x0000002105107223 */ /* 0x042fe20000000036 */
[----:B------:R-:W-:Y:S01]  /*2410*/  FFMA R77, R5, R13, R52 ;  /* 0x0000000d054d7223 */ /* 0x000fe20000000034 */
[----:B------:R-:W-:-:S04]  /*2420*/  @!P0 IMAD.WIDE R70, R21, 0x10, R70 ;  /* 0x0000001015468825 */ /* 0x000fc800078e0246 */
[----:B------:R-:W-:Y:S01]  /*2430*/  FFMA R30, R4, R33, R45 ;  /* 0x00000021041e7223 */ /* 0x000fe2000000002d */
[----:B------:R-:W-:Y:S01]  /*2440*/  FFMA R73, R5, R9, R50 ;  /* 0x0000000905497223 */ /* 0x000fe20000000032 */
[C---:B------:R-:W-:Y:S01]  /*2450*/  FFMA R65, R6.reuse, R13, R48 ;  /* 0x0000000d06417223 */ /* 0x040fe20000000030 */
[----:B------:R-:W-:Y:S01]  /*2460*/  FFMA R31, R6, R9, R46 ;  /* 0x00000009061f7223 */ /* 0x000fe2000000002e */
[----:B------:R-:W-:Y:S01]  /*2470*/  FFMA R36, R7, R33, R44 ;  /* 0x0000002107247223 */ /* 0x000fe2000000002c */
[----:B------:R-:W2:Y:S01]  /*2480*/  @!P0 LDG.E.128 R52, desc[UR10][R70.64] ;  /* 0x0000000a46348981 */ /* 0x000ea2000c1e1d00 */
[----:B------:R-:W-:Y:S01]  /*2490*/  FFMA R64, R20, R13, R32 ;  /* 0x0000000d14407223 */ /* 0x000fe20000000020 */
[----:B------:R-:W-:Y:S01]  /*24a0*/  FFMA R42, R22, R33, R27 ;  /* 0x00000021162a7223 */ /* 0x000fe2000000001b */
[C---:B------:R-:W-:Y:S01]  /*24b0*/  FFMA R27, R23.reuse, R9, R12 ;  /* 0x00000009171b7223 */ /* 0x040fe2000000000c */
[----:B------:R-:W3:Y:S01]  /*24c0*/  @!P0 LDG.E.128 R48, desc[UR10][R60.64+0x40] ;  /* 0x0000400a3c308981 */ /* 0x000ee2000c1e1d00 */
[----:B------:R-:W-:Y:S01]  /*24d0*/  FFMA R32, R23, R37, R8 ;  /* 0x0000002517207223 */ /* 0x000fe20000000008 */
[C---:B------:R-:W-:Y:S01]  /*24e0*/  FFMA R12, R4.reuse, R13, R43 ;  /* 0x0000000d040c7223 */ /* 0x040fe2000000002b */
[C---:B------:R-:W-:Y:S01]  /*24f0*/  FFMA R8, R4.reuse, R9, R41 ;  /* 0x0000000904087223 */ /* 0x040fe20000000029 */
[----:B------:R-:W4:Y:S01]  /*2500*/  @!P0 LDG.E.128 R44, desc[UR10][R60.64+0x50] ;  /* 0x0000500a3c2c8981 */ /* 0x000f22000c1e1d00 */
        /* <DEDUP_REMOVED lines=8> */
[----:B------:R-:W0:Y:S01]  /*2590*/  LDS.128 R4, [R2+0xe00] ;  /* 0x000e000002047984 */ /* 0x000e220000000c00 */
[----:B------:R-:W-:Y:S01]  /*25a0*/  FFMA R57, R20, R37, R57 ;  /* 0x0000002514397223 */ /* 0x000fe20000000039 */
        /* <DEDUP_REMOVED lines=24> */
[C---:B0-----:R-:W-:Y:S01]  /*2730*/  FFMA R9, R4.reuse, R34, R30 ;  /* 0x0000002204097223 */ /* 0x041fe2000000001e */
[C---:B------:R-:W-:Y:S01]  /*2740*/  FFMA R12, R4.reuse, R14, R12 ;  /* 0x0000000e040c7223 */ /* 0x040fe2000000000c */
[----:B------:R-:W-:Y:S01]  /*2750*/  FFMA R8, R4, R10, R8 ;  /* 0x0000000a04087223 */ /* 0x000fe20000000008 */
[C---:B------:R-:W-:Y:S01]  /*2760*/  FFMA R37, R6.reuse, R34, R67 ;  /* 0x0000002206257223 */ /* 0x040fe20000000043 */
[C---:B------:R-:W-:Y:S01]  /*2770*/  FFMA R64, R6.reuse, R14, R65 ;  /* 0x0000000e06407223 */ /* 0x040fe20000000041 */
[----:B------:R-:W-:Y:S01]  /*2780*/  FFMA R58, R6, R10, R31 ;  /* 0x0000000a063a7223 */ /* 0x000fe2000000001f */
[-C--:B------:R-:W-:Y:S01]  /*2790*/  FFMA R4, R4, R38.reuse, R28 ;  /* 0x0000002604047223 */ /* 0x080fe2000000001c */
[----:B------:R-:W-:-:S02]  /*27a0*/  FFMA R6, R6, R38, R29 ;  /* 0x0000002606067223 */ /* 0x000fc4000000001d */
[----:B------:R-:W0:Y:S01]  /*27b0*/  LDS.128 R28, [R2+0xf00] ;  /* 0x000f0000021c7984 */ /* 0x000e220000000c00 */
[----:B------:R-:W-:Y:S01]  /*27c0*/  FFMA R68, R5, R38, R69 ;  /* 0x0000002605447223 */ /* 0x000fe20000000045 */
[C---:B------:R-:W-:Y:S01]  /*27d0*/  FFMA R62, R7.reuse, R10, R43 ;  /* 0x0000000a073e7223 */ /* 0x040fe2000000002b */
[----:B------:R-:W-:Y:S02]  /*27e0*/  FFMA R38, R7, R38, R41 ;  /* 0x0000002607267223 */ /* 0x000fe40000000029 */
[----:B------:R1:W5:Y:S01]  /*27f0*/  LDS.128 R40, [R2+0xf80] ;  /* 0x000f800002287984 */ /* 0x0003620000000c00 */
[C---:B------:R-:W-:Y:S01]  /*2800*/  FFMA R33, R5.reuse, R34, R16 ;  /* 0x0000002205217223 */ /* 0x040fe20000000010 */
[C---:B------:R-:W-:Y:S01]  /*2810*/  FFMA R13, R5.reuse, R14, R77 ;  /* 0x0000000e050d7223 */ /* 0x040fe2000000004d */
[----:B------:R-:W-:Y:S01]  /*2820*/  FFMA R66, R5, R10, R73 ;  /* 0x0000000a05427223 */ /* 0x000fe20000000049 */
[----:B------:R-:W-:Y:S02]  /*2830*/  MOV R5, UR6 ;  /* 0x0000000600057c02 */ /* 0x000fe40008000f00 */
[----:B-1----:R-:W-:-:S02]  /*2840*/  @!P0 LEA R2, R0, UR9, 0x4 ;  /* 0x0000000900028c11 */ /* 0x002fc4000f8e20ff */
[----:B------:R-:W-:Y:S02]  /*2850*/  @!P0 LEA R0, R0, UR7, 0x5 ;  /* 0x0000000700008c11 */ /* 0x000fe4000f8e28ff */
[----:B------:R-:W-:Y:S02]  /*2860*/  @!P0 LEA R2, R5, R2, 0x2 ;  /* 0x0000000205028211 */ /* 0x000fe400078e10ff */
[----:B------:R-:W-:-:S04]  /*2870*/  MOV R5, UR5 ;  /* 0x0000000500057c02 */ /* 0x000fc80008000f00 */
[----:B------:R-:W-:Y:S01]  /*2880*/  @!P0 LEA R0, R5, R0, 0x2 ;  /* 0x0000000005008211 */ /* 0x000fe200078e10ff */
        /* <DEDUP_REMOVED lines=14> */
[-C--:B-----5:R-:W-:Y:S01]  /*2970*/  FFMA R32, R40, R35.reuse, R9 ;  /* 0x0000002328207223 */ /* 0x0a0fe20000000009 */
        /* <DEDUP_REMOVED lines=27> */
.L_x_13:
        /* <DEDUP_REMOVED lines=15> */
.L_x_15:
        /* <DEDUP_REMOVED lines=14> */
.L_x_77:


//--------------------- .text._Z21gemm_256_128x128_16_2iiiPfS_S_ --------------------------
	.section	.text._Z21gemm_256_128x128_16_2iiiPfS_S_,"ax",@progbits
	.align	128
        .global         _Z21gemm_256_128x128_16_2iiiPfS_S_
        .type           _Z21gemm_256_128x128_16_2iiiPfS_S_,@function
        .size           _Z21gemm_256_128x128_16_2iiiPfS_S_,(.L_x_78 - _Z21gemm_256_128x128_16_2iiiPfS_S_)
        .other          _Z21gemm_256_128x128_16_2iiiPfS_S_,@"STO_CUDA_ENTRY STV_DEFAULT"
_Z21gemm_256_128x128_16_2iiiPfS_S_:
.text._Z21gemm_256_128x128_16_2iiiPfS_S_:
        /* <DEDUP_REMOVED lines=13> */
[----:B------:R-:W-:Y:S01]  /*00d0*/  LOP3.LUT R2, R7, 0x7f, RZ, 0xc0, !PT ;  /* 0x0000007f07027812 */ /* 0x000fe200078ec0ff */
[----:B------:R-:W-:Y:S01]  /*00e0*/  USHF.R.S32.HI UR7, URZ, 0x1f, UR5 ;  /* 0x0000001fff077899 */ /* 0x000fe20008011405 */
[----:B------:R-:W-:Y:S02]  /*00f0*/  LOP3.LUT R3, R3, 0x3c, RZ, 0xc0, !PT ;  /* 0x0000003c03037812 */ /* 0x000fe400078ec0ff */
[----:B------:R-:W-:Y:S01]  /*0100*/  SHF.R.U32.HI R6, RZ, 0x5, R7 ;  /* 0x00000005ff067819 */ /* 0x000fe20000011607 */
[----:B--2---:R-:W-:Y:S01]  /*0110*/  IMAD R5, R31, UR4, RZ ;  /* 0x000000041f057c24 */ /* 0x004fe2000f8e02ff */
[----:B------:R-:W-:Y:S01]  /*0120*/  LOP3.LUT R28, R3, UR5, RZ, 0xfc, !PT ;  /* 0x00000005031c7c12 */ /* 0x000fe2000f8efcff */
[----:B------:R-:W-:-:S03]  /*0130*/  IMAD R2, R2, R31, RZ ;  /* 0x0000001f02027224 */ /* 0x000fc600078e02ff */
[----:B------:R-:W-:Y:S01]  /*0140*/  LOP3.LUT R9, R5, 0x1c, R6, 0xf8, !PT ;  /* 0x0000001c05097812 */ /* 0x000fe200078ef806 */
        /* <DEDUP_REMOVED lines=8> */
[C---:B------:R-:W-:Y:S02]  /*01d0*/  LEA R10, P1, R3.reuse, UR14, 0x2 ;  /* 0x0000000e030a7c11 */ /* 0x040fe4000f8210ff */
[----:B------:R-:W-:Y:S02]  /*01e0*/  LEA.HI.X R9, R6, UR13, R9, 0x2, P0 ;  /* 0x0000000d06097c11 */ /* 0x000fe400080f1409 */
[----:B------:R-:W-:-:S03]  /*01f0*/  LEA.HI.X R11, R3, UR15, R2, 0x2, P1 ;  /* 0x0000000f030b7c11 */ /* 0x000fc600088f1402 */
[----:B------:R-:W2:Y:S04]  /*0200*/  LDG.E.128 R12, desc[UR8][R8.64] ;  /* 0x00000008080c7981 */ /* 0x000ea8000c1e1d00 */
[----:B------:R-:W3:Y:S04]  /*0210*/  LDG.E.128 R16, desc[UR8][R8.64+0x10] ;  /* 0x0000100808107981 */ /* 0x000ee8000c1e1d00 */
[----:B------:R-:W4:Y:S04]  /*0220*/  LDG.E.128 R20, desc[UR8][R10.64] ;  /* 0x000000080a147981 */ /* 0x000f28000c1e1d00 */
[----:B------:R-:W4:Y:S01]  /*0230*/  LDG.E.128 R24, desc[UR8][R10.64+0x20] ;  /* 0x000020080a187981 */ /* 0x000f22000c1e1d00 */
[----:B------:R-:W0:Y:S01]  /*0240*/  S2UR UR6, SR_CgaCtaId ;  /* 0x00000000000679c3 */ /* 0x000e220000008800 */
[----:B------:R-:W-:Y:S01]  /*0250*/  IMAD R0, R29, UR4, RZ ;  /* 0x000000041d007c24 */ /* 0x000fe2000f8e02ff */
[----:B------:R-:W-:Y:S01]  /*0260*/  UMOV UR5, 0x400 ;  /* 0x0000040000057882 */ /* 0x000fe20000000000 */
[----:B------:R-:W-:-:S02]  /*0270*/  SHF.L.U32 R3, R4, 0x2, RZ ;  /* 0x0000000204037819 */ /* 0x000fc400000006ff */
[----:B------:R-:W-:Y:S02]  /*0280*/  CS2R R38, SRZ ;  /* 0x0000000000267805 */ /* 0x000fe4000001ff00 */
[----:B------:R-:W-:Y:S02]  /*0290*/  CS2R R36, SRZ ;  /* 0x0000000000247805 */ /* 0x000fe4000001ff00 */
[----:B------:R-:W-:Y:S02]  /*02a0*/  CS2R R74, SRZ ;  /* 0x00000000004a7805 */ /* 0x000fe4000001ff00 */
[--C-:B------:R-:W-:Y:S02]  /*02b0*/  IADD3 R4, P0, P1, R3, R28, R0.reuse ;  /* 0x0000001c03047210 */ /* 0x100fe4000791e000 */
[----:B------:R-:W-:Y:S02]  /*02c0*/  CS2R R72, SRZ ;  /* 0x0000000000487805 */ /* 0x000fe4000001ff00 */
[----:B------:R-:W-:-:S02]  /*02d0*/  SHF.R.S32.HI R0, RZ, 0x1f, R0 ;  /* 0x0000001fff007819 */ /* 0x000fc40000011400 */
[----:B------:R-:W-:Y:S02]  /*02e0*/  CS2R R34, SRZ ;  /* 0x0000000000227805 */ /* 0x000fe4000001ff00 */
[----:B------:R-:W-:Y:S02]  /*02f0*/  SHF.R.S32.HI R3, RZ, 0x1f, R3 ;  /* 0x0000001fff037819 */ /* 0x000fe40000011403 */
[----:B------:R-:W-:Y:S02]  /*0300*/  CS2R R32, SRZ ;  /* 0x0000000000207805 */ /* 0x000fe4000001ff00 */
[----:B------:R-:W-:Y:S02]  /*0310*/  CS2R R66, SRZ ;  /* 0x0000000000427805 */ /* 0x000fe4000001ff00 */
[----:B------:R-:W-:Y:S02]  /*0320*/  CS2R R64, SRZ ;  /* 0x0000000000407805 */ /* 0x000fe4000001ff00 */
[----:B------:R-:W-:-:S02]  /*0330*/  IADD3.X R3, PT, PT, R3, UR7, R0, P0, P1 ;  /* 0x0000000703037c10 */ /* 0x000fc400087e2400 */
[----:B------:R-:W-:Y:S02]  /*0340*/  CS2R R70, SRZ ;  /* 0x0000000000467805 */ /* 0x000fe4000001ff00 */
[----:B-----5:R-:W-:Y:S02]  /*0350*/  LEA R6, P0, R4, UR10, 0x2 ;  /* 0x0000000a04067c11 */ /* 0x020fe4000f8010ff */
[----:B------:R-:W-:Y:S02]  /*0360*/  CS2R R68, SRZ ;  /* 0x0000000000447805 */ /* 0x000fe4000001ff00 */
[----:B------:R-:W-:Y:S02]  /*0370*/  CS2R R62, SRZ ;  /* 0x00000000003e7805 */ /* 0x000fe4000001ff00 */
[----:B------:R-:W-:Y:S02]  /*0380*/  CS2R R60, SRZ ;  /* 0x00000000003c7805 */ /* 0x000fe4000001ff00 */
[----:B------:R-:W-:-:S02]  /*0390*/  CS2R R98, SRZ ;  /* 0x0000000000627805 */ /* 0x000fc4000001ff00 */
[----:B------:R-:W-:Y:S02]  /*03a0*/  CS2R R96, SRZ ;  /* 0x0000000000607805 */ /* 0x000fe4000001ff00 */
[----:B------:R-:W-:Y:S01]  /*03b0*/  CS2R R78, SRZ ;  /* 0x00000000004e7805 */ /* 0x000fe2000001ff00 */
[----:B0-----:R-:W-:Y:S01]  /*03c0*/  ULEA UR4, UR6, UR5, 0x18 ;  /* 0x0000000506047291 */ /* 0x001fe2000f8ec0ff */
[----:B------:R-:W-:Y:S01]  /*03d0*/  CS2R R76, SRZ ;  /* 0x00000000004c7805 */ /* 0x000fe2000001ff00 */
[----:B------:R-:W-:Y:S01]  /*03e0*/  UIADD3 UR5, UPT, UPT, UR5, 0x4000, URZ ;  /* 0x0000400005057890 */ /* 0x000fe2000fffe0ff */
[----:B------:R-:W-:Y:S02]  /*03f0*/  CS2R R94, SRZ ;  /* 0x00000000005e7805 */ /* 0x000fe4000001ff00 */
[----:B------:R-:W-:Y:S02]  /*0400*/  CS2R R92, SRZ ;  /* 0x00000000005c7805 */ /* 0x000fe4000001ff00 */
[----:B------:R-:W-:Y:S01]  /*0410*/  CS2R R102, SRZ ;  /* 0x0000000000667805 */ /* 0x000fe2000001ff00 */
[----:B------:R-:W-:Y:S01]  /*0420*/  ULEA UR5, UR6, UR5, 0x18 ;  /* 0x0000000506057291 */ /* 0x000fe2000f8ec0ff */
[----:B------:R-:W-:-:S02]  /*0430*/  LEA R0, R7, UR4, 0x5 ;  /* 0x0000000407007c11 */ /* 0x000fc4000f8e28ff */
[----:B------:R-:W-:Y:S02]  /*0440*/  CS2R R100, SRZ ;  /* 0x0000000000647805 */ /* 0x000fe4000001ff00 */
[----:B------:R-:W-:Y:S02]  /*0450*/  CS2R R48, SRZ ;  /* 0x0000000000307805 */ /* 0x000fe4000001ff00 */
[----:B------:R-:W-:Y:S02]  /*0460*/  CS2R R50, SRZ ;  /* 0x0000000000327805 */ /* 0x000fe4000001ff00 */
[----:B------:R-:W-:Y:S02]  /*0470*/  CS2R R40, SRZ ;  /* 0x0000000000287805 */ /* 0x000fe4000001ff00 */
[----:B------:R-:W-:Y:S02]  /*0480*/  LEA R2, R7, UR5, 0x4 ;  /* 0x0000000507027c11 */ /* 0x000fe4000f8e20ff */
[----:B------:R-:W-:-:S02]  /*0490*/  CS2R R42, SRZ ;  /* 0x00000000002a7805 */ /* 0x000fc4000001ff00 */
[----:B------:R-:W-:Y:S02]  /*04a0*/  LEA.HI.X R7, R4, UR11, R3, 0x2, P0 ;  /* 0x0000000b04077c11 */ /* 0x000fe400080f1403 */
[----:B------:R-:W-:Y:S02]  /*04b0*/  CS2R R44, SRZ ;  /* 0x00000000002c7805 */ /* 0x000fe4000001ff00 */
[----:B------:R-:W-:Y:S02]  /*04c0*/  ISETP.GE.AND P0, PT, R31, 0x1, PT ;  /* 0x000000011f00780c */ /* 0x000fe40003f06270 */
[----:B------:R-:W-:Y:S01]  /*04d0*/  CS2R R46, SRZ ;  /* 0x00000000002e7805 */ /* 0x000fe2000001ff00 */
[----:B--2---:R-:W-:Y:S04]  /*04e0*/  STS.128 [R0], R12 ;  /* 0x0000000c00007388 */ /* 0x004fe80000000c00 */
[----:B---3--:R0:W-:Y:S04]  /*04f0*/  STS.128 [R0+0x10], R16 ;  /* 0x0000101000007388 */ /* 0x0081e80000000c00 */
[----:B----4-:R1:W-:Y:S04]  /*0500*/  STS.128 [R2], R20 ;  /* 0x0000001402007388 */ /* 0x0103e80000000c00 */
[----:B------:R2:W-:Y:S01]  /*0510*/  STS.128 [R2+0x1000], R24 ;  /* 0x0010001802007388 */ /* 0x0005e20000000c00 */
[----:B0-----:R-:W-:-:S02]  /*0520*/  CS2R R16, SRZ ;  /* 0x0000000000107805 */ /* 0x001fc4000001ff00 */
[----:B------:R-:W-:Y:S02]  /*0530*/  CS2R R18, SRZ ;  /* 0x0000000000127805 */ /* 0x000fe4000001ff00 */
[----:B-1----:R-:W-:Y:S02]  /*0540*/  CS2R R22, SRZ ;  /* 0x0000000000167805 */ /* 0x002fe4000001ff00 */
[----:B------:R-:W-:Y:S02]  /*0550*/  CS2R R20, SRZ ;  /* 0x0000000000147805 */ /* 0x000fe4000001ff00 */
[----:B--2---:R-:W-:Y:S02]  /*0560*/  CS2R R26, SRZ ;  /* 0x00000000001a7805 */ /* 0x004fe4000001ff00 */
[----:B------:R-:W-:Y:S01]  /*0570*/  CS2R R24, SRZ ;  /* 0x0000000000187805 */ /* 0x000fe2000001ff00 */
[----:B------:R-:W-:Y:S06]  /*0580*/  @!P0 BRA `(.L_x_16) ;  /* 0x0000004400f48947 */ /* 0x000fec0003800000 */
[----:B------:R-:W-:Y:S01]  /*0590*/  HFMA2 R4, -RZ, RZ, 0, 0 ;  /* 0x00000000ff047431 */ /* 0x000fe200000001ff */
        /* <DEDUP_REMOVED lines=32> */
[----:B------:R-:W-:-:S06]  /*07a0*/  UMOV UR4, URZ ;  /* 0x000000ff00047c82 */ /* 0x000fcc0008000000 */
.L_x_17:
        /* <DEDUP_REMOVED lines=16> */
[----:B------:R-:W0:Y:S04]  /*08b0*/  LDS.128 R56, [R2] ;  /* 0x0000000002387984 */ /* 0x000e280000000c00 */
[----:B------:R-:W1:Y:S04]  /*08c0*/  LDS.128 R52, [R2+0x100] ;  /* 0x0001000002347984 */ /* 0x000e680000000c00 */
        /* <DEDUP_REMOVED lines=9> */
[C---:B------:R-:W-:Y:S01]  /*0960*/  FFMA R104, R12.reuse, R53, R97 ;  /* 0x000000350c687223 */ /* 0x040fe20000000061 */
[C---:B------:R-:W-:Y:S01]  /*0970*/  FFMA R101, R12.reuse, R54, R98 ;  /* 0x000000360c657223 */ /* 0x040fe20000000062 */
[----:B------:R-:W-:Y:S01]  /*0980*/  FFMA R112, R12, R55, R99 ;  /* 0x000000370c707223 */ /* 0x000fe20000000063 */
[----:B--2---:R-:W-:Y:S01]  /*0990*/  FFMA R110, R88, R59, R95 ;  /* 0x0000003b586e7223 */ /* 0x004fe2000000005f */
[----:B------:R-:W0:Y:S01]  /*09a0*/  LDS.128 R96, [R3+0x30] ;  /* 0x0000300003607984 */ /* 0x000e220000000c00 */
[----:B------:R-:W-:Y:S01]  /*09b0*/  FFMA R95, R52, R88, R60 ;  /* 0x00000058345f7223 */ /* 0x000fe2000000003c */
[C---:B------:R-:W-:Y:S01]  /*09c0*/  FFMA R106, R88.reuse, R53, R61 ;  /* 0x00000035586a7223 */ /* 0x040fe2000000003d */
[C---:B------:R-:W-:Y:S01]  /*09d0*/  FFMA R103, R88.reuse, R54, R62 ;  /* 0x0000003658677223 */ /* 0x040fe2000000003e */
[C---:B------:R-:W-:Y:S01]  /*09e0*/  FFMA R114, R88.reuse, R55, R63 ;  /* 0x0000003758727223 */ /* 0x040fe2000000003f */
[----:B------:R-:W-:Y:S01]  /*09f0*/  FFMA R109, R88, R58, R94 ;  /* 0x0000003a586d7223 */ /* 0x000fe2000000005e */
[----:B------:R-:W1:Y:S01]  /*0a00*/  LDS.128 R60, [R3+0x400] ;  /* 0x00040000033c7984 */ /* 0x000e620000000c00 */
[C---:B---3--:R-:W-:Y:S01]  /*0a10*/  FFMA R94, R85.reuse, R13, R100 ;  /* 0x0000000d555e7223 */ /* 0x048fe20000000064 */
[----:B----4-:R-:W-:Y:S01]  /*0a20*/  FFMA R141, R56, R28, R76 ;  /* 0x0000001c388d7223 */ /* 0x010fe2000000004c */
        /* <DEDUP_REMOVED lines=9> */
[-C--:B-----5:R-:W-:Y:S01]  /*0ac0*/  FFMA R117, R80, R29.reuse, R117 ;  /* 0x0000001d50757223 */ /* 0x0a0fe20000000075 */
[-C--:B------:R-:W-:Y:S01]  /*0ad0*/  FFMA R121, R85, R29.reuse, R76 ;  /* 0x0000001d55797223 */ /* 0x080fe2000000004c */
[-C--:B------:R-:W-:Y:S01]  /*0ae0*/  FFMA R77, R81, R29.reuse, R78 ;  /* 0x0000001d514d7223 */ /* 0x080fe2000000004e */
        /* <DEDUP_REMOVED lines=11> */
[----:B------:R-:W-:Y:S01]  /*0ba0*/  FFMA R113, R56, R88, R92 ;  /* 0x0000005838717223 */ /* 0x000fe2000000005c */
[-C--:B------:R-:W-:Y:S01]  /*0bb0*/  FFMA R105, R84, R13.reuse, R105 ;  /* 0x0000000d54697223 */ /* 0x080fe20000000069 */
[-C--:B------:R-:W-:Y:S01]  /*0bc0*/  FFMA R107, R86, R13.reuse, R107 ;  /* 0x0000000d566b7223 */ /* 0x080fe2000000006b */
[-C--:B------:R-:W-:Y:S01]  /*0bd0*/  FFMA R88, R87, R13.reuse, R108 ;  /* 0x0000000d57587223 */ /* 0x080fe2000000006c */
[----:B------:R-:W-:Y:S01]  /*0be0*/  FFMA R92, R83, R13, R112 ;  /* 0x0000000d535c7223 */ /* 0x000fe20000000070 */
[-C--:B------:R-:W-:Y:S01]  /*0bf0*/  FFMA R113, R84, R89.reuse, R113 ;  /* 0x0000005954717223 */ /* 0x080fe20000000071 */
[-C--:B------:R-:W-:Y:S01]  /*0c00*/  FFMA R109, R86, R89.reuse, R109 ;  /* 0x00000059566d7223 */ /* 0x080fe2000000006d */
[----:B------:R-:W-:Y:S01]  /*0c10*/  FFMA R13, R87, R89, R110 ;  /* 0x00000059570d7223 */ /* 0x000fe2000000006e */
[----:B0-----:R-:W-:Y:S01]  /*0c20*/  FFMA R145, R56, R96, R20 ;  /* 0x0000006038917223 */ /* 0x001fe20000000014 */
[C---:B------:R-:W-:Y:S01]  /*0c30*/  FFMA R28, R96.reuse, R57, R21 ;  /* 0x00000039601c7223 */ /* 0x040fe20000000015 */
        /* <DEDUP_REMOVED lines=8> */
[-C--:B------:R-:W-:Y:S01]  /*0cc0*/  FFMA R143, R85, R97.reuse, R28 ;  /* 0x00000061558f7223 */ /* 0x080fe2000000001c */
[----:B------:R-:W-:Y:S01]  /*0cd0*/  FFMA R123, R81, R97, R68 ;  /* 0x00000061517b7223 */ /* 0x000fe20000000044 */
[----:B-1----:R-:W-:Y:S01]  /*0ce0*/  FFMA R149, R56, R60, R64 ;  /* 0x0000003c38957223 */ /* 0x002fe20000000040 */
[C---:B------:R-:W-:Y:S01]  /*0cf0*/  FFMA R28, R60.reuse, R57, R65 ;  /* 0x000000393c1c7223 */ /* 0x040fe20000000041 */
[C---:B------:R-:W-:Y:S01]  /*0d00*/  FFMA R127, R60.reuse, R58, R66 ;  /* 0x0000003a3c7f7223 */ /* 0x040fe20000000042 */
[----:B------:R-:W-:Y:S01]  /*0d10*/  FFMA R68, R60, R59, R67 ;  /* 0x0000003b3c447223 */ /* 0x000fe20000000043 */
[----:B------:R-:W-:Y:S01]  /*0d20*/  FFMA R131, R52, R60, R16 ;  /* 0x0000003c34837223 */ /* 0x000fe20000000010 */
[----:B------:R-:W1:Y:S01]  /*0d30*/  LDS.128 R64, [R3+0x430] ;  /* 0x0004300003407984 */ /* 0x000e620000000c00 */
[C---:B------:R-:W-:Y:S01]  /*0d40*/  FFMA R16, R60.reuse, R53, R17 ;  /* 0x000000353c107223 */ /* 0x040fe20000000011 */
[C---:B------:R-:W-:Y:S01]  /*0d50*/  FFMA R133, R60.reuse, R54, R18 ;  /* 0x000000363c857223 */ /* 0x040fe20000000012 */
[----:B------:R-:W-:Y:S01]  /*0d60*/  FFMA R60, R60, R55, R19 ;  /* 0x000000373c3c7223 */ /* 0x000fe20000000013 */
[-C--:B------:R-:W-:Y:S01]  /*0d70*/  FFMA R19, R85, R61.reuse, R28 ;  /* 0x0000003d55137223 */ /* 0x080fe2000000001c */
[----:B------:R-:W-:Y:S01]  /*0d80*/  FFMA R129, R81, R61, R16 ;  /* 0x0000003d51817223 */ /* 0x000fe20000000010 */
[----:B--2---:R-:W-:Y:S01]  /*0d90*/  FFMA R28, R24, R53, R49 ;  /* 0x00000035181c7223 */ /* 0x004fe20000000031 */
[----:B------:R-:W-:Y:S01]  /*0da0*/  FFMA R155, R56, R24, R32 ;  /* 0x00000018389b7223 */ /* 0x000fe20000000020 */
[C---:B------:R-:W-:Y:S01]  /*0db0*/  FFMA R18, R24.reuse, R57, R33 ;  /* 0x0000003918127223 */ /* 0x040fe20000000021 */
[C---:B------:R-:W-:Y:S01]  /*0dc0*/  FFMA R147, R24.reuse, R58, R34 ;  /* 0x0000003a18937223 */ /* 0x040fe20000000022 */
[----:B------:R-:W-:Y:S01]  /*0dd0*/  FFMA R16, R24, R59, R35 ;  /* 0x0000003b18107223 */ /* 0x000fe20000000023 */
[----:B------:R-:W-:Y:S01]  /*0de0*/  FFMA R135, R52, R24, R48 ;  /* 0x0000001834877223 */ /* 0x000fe20000000030 */
        /* <DEDUP_REMOVED lines=10> */
[----:B------:R-:W2:Y:S01]  /*0e90*/  LDS.128 R32, [R2+0x400] ;  /* 0x0004000002207984 */ /* 0x000ea20000000c00 */
[----:B------:R-:W-:Y:S01]  /*0ea0*/  FFMA R17, R86, R61, R127 ;  /* 0x0000003d56117223 */ /* 0x000fe2000000007f */
[----:B------:R-:W-:Y:S01]  /*0eb0*/  FFMA R69, R82, R97, R69 ;  /* 0x0000006152457223 */ /* 0x000fe20000000045 */
[-C--:B------:R-:W-:Y:S01]  /*0ec0*/  FFMA R131, R80, R61.reuse, R131 ;  /* 0x0000003d50837223 */ /* 0x080fe20000000083 */
[CC--:B------:R-:W-:Y:S01]  /*0ed0*/  FFMA R127, R82.reuse, R61.reuse, R133 ;  /* 0x0000003d527f7223 */ /* 0x0c0fe20000000085 */
[----:B------:R-:W-:Y:S01]  /*0ee0*/  FFMA R133, R87, R61, R68 ;  /* 0x0000003d57857223 */ /* 0x000fe20000000044 */
[----:B------:R-:W-:Y:S01]  /*0ef0*/  FFMA R103, R82, R89, R103 ;  /* 0x0000005952677223 */ /* 0x000fe20000000067 */
[C---:B0-----:R-:W-:Y:S01]  /*0f00*/  FFMA R16, R20.reuse, R57, R73 ;  /* 0x0000003914107223 */ /* 0x041fe20000000049 */
[----:B------:R-:W-:Y:S01]  /*0f10*/  FFMA R18, R20, R53, R41 ;  /* 0x0000003514127223 */ /* 0x000fe20000000029 */
[----:B------:R-:W-:Y:S01]  /*0f20*/  FFMA R159, R56, R20, R72 ;  /* 0x00000014389f7223 */ /* 0x000fe20000000048 */
        /* <DEDUP_REMOVED lines=13> */
[----:B-1----:R-:W-:Y:S01]  /*1000*/  FFMA R18, R64, R53, R45 ;  /* 0x0000003540127223 */ /* 0x002fe2000000002d */
[----:B------:R-:W-:Y:S01]  /*1010*/  FFMA R161, R56, R64, R36 ;  /* 0x0000004038a17223 */ /* 0x000fe20000000024 */
[C---:B------:R-:W-:Y:S01]  /*1020*/  FFMA R16, R64.reuse, R57, R37 ;  /* 0x0000003940107223 */ /* 0x040fe20000000025 */
[C---:B------:R-:W-:Y:S01]  /*1030*/  FFMA R53, R64.reuse, R58, R38 ;  /* 0x0000003a40357223 */ /* 0x040fe20000000026 */
[----:B------:R-:W-:Y:S01]  /*1040*/  FFMA R20, R64, R59, R39 ;  /* 0x0000003b40147223 */ /* 0x000fe20000000027 */
[----:B------:R-:W-:Y:S01]  /*1050*/  FFMA R163, R52, R64, R44 ;  /* 0x0000004034a37223 */ /* 0x000fe2000000002c */
[----:B------:R-:W0:Y:S01]  /*1060*/  LDS.128 R36, [R2+0x500] ;  /* 0x0005000002247984 */ /* 0x000e220000000c00 */
[C---:B------:R-:W-:Y:S01]  /*1070*/  FFMA R45, R64.reuse, R54, R46 ;  /* 0x00000036402d7223 */ /* 0x040fe2000000002e */
[----:B------:R-:W-:Y:S01]  /*1080*/  FFMA R64, R64, R55, R47 ;  /* 0x0000003740407223 */ /* 0x000fe2000000002f */
[-C--:B------:R-:W-:Y:S01]  /*1090*/  FFMA R47, R80, R65.reuse, R163 ;  /* 0x00000041502f7223 */ /* 0x080fe200000000a3 */
[-C--:B------:R-:W-:Y:S01]  /*10a0*/  FFMA R85, R85, R65.reuse, R16 ;  /* 0x0000004155557223 */ /* 0x080fe20000000010 */
[----:B------:R-:W-:Y:S01]  /*10b0*/  FFMA R81, R81, R65, R18 ;  /* 0x0000004151517223 */ /* 0x000fe20000000012 */
[----:B------:R-:W-:Y:S01]  /*10c0*/  FFMA R125, R87, R97, R76 ;  /* 0x00000061577d7223 */ /* 0x000fe2000000004c */
[----:B------:R-:W-:Y:S01]  /*10d0*/  FFMA R89, R83, R89, R114 ;  /* 0x0000005953597223 */ /* 0x000fe20000000072 */
[-C--:B------:R-:W-:Y:S01]  /*10e0*/  FFMA R161, R84, R65.reuse, R161 ;  /* 0x0000004154a17223 */ /* 0x080fe200000000a1 */
[-C--:B------:R-:W-:Y:S01]  /*10f0*/  FFMA R53, R86, R65.reuse, R53 ;  /* 0x0000004156357223 */ /* 0x080fe20000000035 */
[-C--:B------:R-:W-:Y:S01]  /*1100*/  FFMA R45, R82, R65.reuse, R45 ;  /* 0x00000041522d7223 */ /* 0x080fe2000000002d */
[-C--:B--2---:R-:W-:Y:S01]  /*1110*/  FFMA R120, R33, R62.reuse, R19 ;  /* 0x0000003e21787223 */ /* 0x084fe20000000013 */
[----:B------:R-:W-:Y:S01]  /*1120*/  FFMA R104, R34, R62, R17 ;  /* 0x0000003e22687223 */ /* 0x000fe20000000011 */
[----:B------:R-:W-:Y:S01]  /*1130*/  FFMA R87, R87, R65, R20 ;  /* 0x0000004157577223 */ /* 0x000fe20000000014 */
[----:B------:R-:W1:Y:S01]  /*1140*/  LDS.128 R16, [R2+0x600] ;  /* 0x0006000002107984 */ /* 0x000e620000000c00 */
[----:B------:R-:W-:Y:S01]  /*1150*/  FFMA R137, R86, R97, R137 ;  /* 0x0000006156897223 */ /* 0x000fe20000000089 */
        /* <DEDUP_REMOVED lines=10> */
[C---:B------:R-:W-:Y:S01]  /*1200*/  FFMA R145, R84.reuse, R97, R145 ;  /* 0x0000006154917223 */ /* 0x040fe20000000091 */
[----:B------:R-:W-:Y:S01]  /*1210*/  FFMA R149, R84, R61, R149 ;  /* 0x0000003d54957223 */ /* 0x000fe20000000095 */
[----:B------:R-:W-:Y:S01]  /*1220*/  FFMA R28, R35, R14, R88 ;  /* 0x0000000e231c7223 */ /* 0x000fe20000000058 */
[----:B------:R-:W-:Y:S01]  /*1230*/  FFMA R97, R83, R97, R96 ;  /* 0x0000006153617223 */ /* 0x000fe20000000060 */
[CC--:B------:R-:W-:Y:S01]  /*1240*/  FFMA R88, R35.reuse, R90.reuse, R13 ;  /* 0x0000005a23587223 */ /* 0x0c0fe2000000000d */
[C---:B------:R-:W-:Y:S01]  /*1250*/  FFMA R112, R34.reuse, R90, R109 ;  /* 0x0000005a22707223 */ /* 0x040fe2000000006d */
[C---:B------:R-:W-:Y:S01]  /*1260*/  FFMA R108, R34.reuse, R30, R119 ;  /* 0x0000001e226c7223 */ /* 0x040fe20000000077 */
[C---:B------:R-:W-:Y:S01]  /*1270*/  FFMA R106, R34.reuse, R98, R137 ;  /* 0x00000062226a7223 */ /* 0x040fe20000000089 */
[C---:B------:R-:W-:Y:S01]  /*1280*/  FFMA R102, R34.reuse, R26, R147 ;  /* 0x0000001a22667223 */ /* 0x040fe20000000093 */
[C---:B------:R-:W-:Y:S01]  /*1290*/  FFMA R100, R34.reuse, R22, R153 ;  /* 0x0000001622647223 */ /* 0x040fe20000000099 */
[----:B------:R-:W-:Y:S01]  /*12a0*/  FFMA R94, R34, R66, R53 ;  /* 0x00000042225e7223 */ /* 0x000fe20000000035 */
[C---:B------:R-:W-:Y:S01]  /*12b0*/  FFMA R142, R32.reuse, R90, R113 ;  /* 0x0000005a208e7223 */ /* 0x040fe20000000071 */
[----:B------:R-:W-:Y:S01]  /*12c0*/  FFMA R140, R32, R30, R141 ;  /* 0x0000001e208c7223 */ /* 0x000fe2000000008d */
[----:B------:R-:W-:Y:S01]  /*12d0*/  FFMA R82, R35, R26, R139 ;  /* 0x0000001a23527223 */ /* 0x000fe2000000008b */
[-C--:B0-----:R-:W-:Y:S01]  /*12e0*/  FFMA R80, R36, R98.reuse, R71 ;  /* 0x0000006224507223 */ /* 0x081fe20000000047 */
[----:B------:R-:W-:Y:S01]  /*12f0*/  FFMA R46, R38, R98, R69 ;  /* 0x00000062262e7223 */ /* 0x000fe20000000045 */
[C---:B------:R-:W-:Y:S01]  /*1300*/  FFMA R33, R36.reuse, R14, R93 ;  /* 0x0000000e24217223 */ /* 0x040fe2000000005d */
[----:B------:R-:W0:Y:S01]  /*1310*/  LDS.128 R68, [R2+0x700] ;  /* 0x0007000002447984 */ /* 0x000e220000000c00 */
        /* <DEDUP_REMOVED lines=8> */
[-C--:B------:R-:W-:Y:S01]  /*13a0*/  FFMA R96, R37, R14.reuse, R12 ;  /* 0x0000000e25607223 */ /* 0x080fe2000000000c */
[CC--:B------:R-:W-:Y:S01]  /*13b0*/  FFMA R13, R38.reuse, R14.reuse, R5 ;  /* 0x0000000e260d7223 */ /* 0x0c0fe20000000005 */
[----:B------:R-:W-:Y:S01]  /*13c0*/  FFMA R92, R39, R14, R92 ;  /* 0x0000000e275c7223 */ /* 0x000fe2000000005c */
[-C--:B------:R-:W-:Y:S01]  /*13d0*/  FFMA R52, R37, R90.reuse, R101 ;  /* 0x0000005a25347223 */ /* 0x080fe20000000065 */
[-C--:B------:R-:W-:Y:S01]  /*13e0*/  FFMA R34, R38, R90.reuse, R103 ;  /* 0x0000005a26227223 */ /* 0x080fe20000000067 */
[----:B------:R-:W-:Y:S01]  /*13f0*/  FFMA R14, R39, R90, R89 ;  /* 0x0000005a270e7223 */ /* 0x000fe20000000059 */
[-C--:B-1----:R-:W-:Y:S01]  /*1400*/  FFMA R109, R16, R15.reuse, R105 ;  /* 0x0000000f106d7223 */ /* 0x082fe20000000069 */
        /* <DEDUP_REMOVED lines=71> */
[----:B------:R-:W1:Y:S01]  /*1880*/  LDS.128 R36, [R3+0x800] ;  /* 0x0008000003247984 */ /* 0x000e620000000c00 */
[C---:B------:R-:W-:Y:S01]  /*1890*/  FFMA R131, R69.reuse, R91, R52 ;  /* 0x0000005b45837223 */ /* 0x040fe20000000034 */
[C---:B------:R-:W-:Y:S01]  /*18a0*/  FFMA R121, R69.reuse, R99, R60 ;  /* 0x0000006345797223 */ /* 0x040fe2000000003c */
[C---:B------:R-:W-:Y:S01]  /*18b0*/  FFMA R95, R70.reuse, R91, R34 ;  /* 0x0000005b465f7223 */ /* 0x040fe20000000022 */
[----:B------:R-:W2:Y:S01]  /*18c0*/  LDS.128 R40, [R2+0x900] ;  /* 0x0009000002287984 */ /* 0x000ea20000000c00 */
[C---:B------:R-:W-:Y:S01]  /*18d0*/  FFMA R96, R69.reuse, R15, R96 ;  /* 0x0000000f45607223 */ /* 0x040fe20000000060 */
[----:B------:R-:W-:Y:S01]  /*18e0*/  FFMA R123, R69, R31, R54 ;  /* 0x0000001f457b7223 */ /* 0x000fe20000000036 */
[C---:B------:R-:W-:Y:S01]  /*18f0*/  FFMA R60, R70.reuse, R15, R13 ;  /* 0x0000000f463c7223 */ /* 0x040fe2000000000d */
[----:B------:R-:W3:Y:S01]  /*1900*/  LDS.128 R16, [R3+0xc20] ;  /* 0x000c200003107984 */ /* 0x000ee20000000c00 */
[C---:B------:R-:W-:Y:S01]  /*1910*/  FFMA R87, R70.reuse, R31, R44 ;  /* 0x0000001f46577223 */ /* 0x040fe2000000002c */
[C---:B------:R-:W-:Y:S01]  /*1920*/  FFMA R85, R70.reuse, R99, R46 ;  /* 0x0000006346557223 */ /* 0x040fe2000000002e */
[C---:B------:R-:W-:Y:S01]  /*1930*/  FFMA R83, R70.reuse, R27, R32 ;  /* 0x0000001b46537223 */ /* 0x040fe20000000020 */
[----:B------:R-:W4:Y:S01]  /*1940*/  LDS.128 R72, [R3+0xc00] ;  /* 0x000c000003487984 */ /* 0x000f220000000c00 */
[C---:B------:R-:W-:Y:S01]  /*1950*/  FFMA R81, R70.reuse, R23, R12 ;  /* 0x0000001746517223 */ /* 0x040fe2000000000c */
[C---:B------:R-:W-:Y:S01]  /*1960*/  FFMA R92, R71.reuse, R15, R92 ;  /* 0x0000000f475c7223 */ /* 0x040fe2000000005c */
[C---:B------:R-:W-:Y:S01]  /*1970*/  FFMA R91, R71.reuse, R91, R14 ;  /* 0x0000005b475b7223 */ /* 0x040fe2000000000e */
[----:B------:R-:W-:Y:S01]  /*1980*/  FFMA R69, R70, R67, R20 ;  /* 0x0000004346457223 */ /* 0x000fe20000000014 */
[----:B------:R-:W5:Y:S01]  /*1990*/  LDS.128 R44, [R3+0x810] ;  /* 0x00081000032c7984 */ /* 0x000f620000000c00 */
[C---:B------:R-:W-:Y:S01]  /*19a0*/  FFMA R25, R71.reuse, R23, R22 ;  /* 0x0000001747197223 */ /* 0x040fe20000000016 */
[----:B0-----:R-:W-:Y:S01]  /*19b0*/  FFMA R114, R48, R59, R21 ;  /* 0x0000003b30727223 */ /* 0x001fe20000000015 */
[C---:B------:R-:W-:Y:S01]  /*19c0*/  FFMA R67, R71.reuse, R67, R66 ;  /* 0x0000004347437223 */ /* 0x040fe20000000042 */
[----:B------:R-:W0:Y:S01]  /*19d0*/  LDS.128 R52, [R3+0x820] ;  /* 0x0008200003347984 */ /* 0x000e220000000c00 */
[----:B------:R-:W-:Y:S01]  /*19e0*/  FFMA R24, R70, R63, R24 ;  /* 0x0000003f46187223 */ /* 0x000fe20000000018 */
[C---:B------:R-:W-:Y:S01]  /*19f0*/  FFMA R27, R71.reuse, R27, R26 ;  /* 0x0000001b471b7223 */ /* 0x040fe2000000001a */
[C---:B------:R-:W-:Y:S01]  /*1a00*/  FFMA R99, R71.reuse, R99, R98 ;  /* 0x0000006347637223 */ /* 0x040fe20000000062 */
[----:B------:R-:W0:Y:S01]  /*1a10*/  LDS.128 R12, [R3+0x830] ;  /* 0x00083000030c7984 */ /* 0x000e220000000c00 */
[C---:B------:R-:W-:Y:S01]  /*1a20*/  FFMA R62, R71.reuse, R63, R62 ;  /* 0x0000003f473e7223 */ /* 0x040fe2000000003e */
[----:B------:R-:W-:Y:S01]  /*1a30*/  FFMA R31, R71, R31, R30 ;  /* 0x0000001f471f7223 */ /* 0x000fe2000000001e */
[----:B------:R-:W-:Y:S01]  /*1a40*/  FFMA R160, R56, R48, R143 ;  /* 0x0000003038a07223 */ /* 0x000fe2000000008f */
[----:B------:R-:W0:Y:S01]  /*1a50*/  LDS.128 R32, [R3+0xc10] ;  /* 0x000c100003207984 */ /* 0x000e220000000c00 */
[C---:B------:R-:W-:Y:S01]  /*1a60*/  FFMA R142, R48.reuse, R57, R125 ;  /* 0x00000039308e7223 */ /* 0x040fe2000000007d */
[----:B------:R-:W-:-:S02]  /*1a70*/  FFMA R128, R48, R58, R93 ;  /* 0x0000003a30807223 */ /* 0x000fc4000000005d */
[----:B------:R-:W0:Y:S01]  /*1a80*/  LDS.128 R20, [R2+0xb00] ;  /* 0x000b000002147984 */ /* 0x000e220000000c00 */
[----:B-1----:R-:W-:Y:S01]  /*1a90*/  FFMA R152, R36, R57, R5 ;  /* 0x0000003924987223 */ /* 0x002fe20000000005 */
[----:B------:R-:W-:Y:S01]  /*1aa0*/  FFMA R109, R56, R36, R109 ;  /* 0x00000024386d7223 */ /* 0x000fe2000000006d */
[C---:B------:R-:W-:Y:S01]  /*1ab0*/  FFMA R151, R36.reuse, R58, R151 ;  /* 0x0000003a24977223 */ /* 0x040fe20000000097 */
[C---:B------:R-:W-:Y:S01]  /*1ac0*/  FFMA R28, R36.reuse, R59, R28 ;  /* 0x0000003b241c7223 */ /* 0x040fe2000000001c */
[----:B--2---:R-:W-:Y:S01]  /*1ad0*/  FFMA R66, R36, R43, R92 ;  /* 0x0000002b24427223 */ /* 0x004fe2000000005c */
[C---:B------:R-:W-:Y:S01]  /*1ae0*/  FFMA R94, R40.reuse, R48, R105 ;  /* 0x00000030285e7223 */ /* 0x040fe20000000069 */
[----:B------:R-:W-:Y:S01]  /*1af0*/  FFMA R5, R40, R36, R89 ;  /* 0x0000002428057223 */ /* 0x000fe20000000059 */
[----:B------:R-:W-:Y:S01]  /*1b00*/  FFMA R96, R36, R41, R96 ;  /* 0x0000002924607223 */ /* 0x000fe20000000060 */
[----:B---3--:R-:W-:Y:S01]  /*1b10*/  FFMA R92, R40, R16, R107 ;  /* 0x00000010285c7223 */ /* 0x008fe2000000006b */
[-C--:B------:R-:W-:Y:S01]  /*1b20*/  FFMA R26, R16, R42.reuse, R81 ;  /* 0x0000002a101a7223 */ /* 0x080fe20000000051 */
[----:B------:R-:W1:Y:S01]  /*1b30*/  LDS.128 R104, [R2+0xa00] ;  /* 0x000a000002687984 */ /* 0x000e620000000c00 */
[-C--:B------:R-:W-:Y:S01]  /*1b40*/  FFMA R89, R36, R42.reuse, R60 ;  /* 0x0000002a24597223 */ /* 0x080fe2000000003c */
[----:B----4-:R-:W-:Y:S01]  /*1b50*/  FFMA R24, R72, R42, R24 ;  /* 0x0000002a48187223 */ /* 0x010fe20000000018 */
[----:B------:R-:W-:Y:S01]  /*1b60*/  FFMA R90, R40, R72, R90 ;  /* 0x00000048285a7223 */ /* 0x000fe2000000005a */
[-C--:B------:R-:W-:Y:S01]  /*1b70*/  FFMA R110, R72, R59.reuse, R110 ;  /* 0x0000003b486e7223 */ /* 0x080fe2000000006e */
[-C--:B------:R-:W-:Y:S01]  /*1b80*/  FFMA R112, R16, R59.reuse, R29 ;  /* 0x0000003b10707223 */ /* 0x080fe2000000001d */
[----:B------:R-:W-:Y:S01]  /*1b90*/  FFMA R120, R72, R58, R159 ;  /* 0x0000003a48787223 */ /* 0x000fe2000000009f */
[----:B-----5:R-:W-:Y:S01]  /*1ba0*/  FFMA R108, R40, R44, R153 ;  /* 0x0000002c286c7223 */ /* 0x020fe20000000099 */
[----:B------:R-:W-:Y:S01]  /*1bb0*/  FFMA R126, R44, R59, R79 ;  /* 0x0000003b2c7e7223 */ /* 0x000fe2000000004f */
[C---:B------:R-:W-:Y:S01]  /*1bc0*/  FFMA R122, R16.reuse, R58, R97 ;  /* 0x0000003a107a7223 */ /* 0x040fe20000000061 */
[----:B------:R-:W-:Y:S01]  /*1bd0*/  FFMA R36, R16, R43, R25 ;  /* 0x0000002b10247223 */ /* 0x000fe20000000019 */
[----:B0-----:R-:W-:Y:S01]  /*1be0*/  FFMA R102, R40, R52, R147 ;  /* 0x0000003428667223 */ /* 0x001fe20000000093 */
[----:B------:R-:W-:Y:S01]  /*1bf0*/  FFMA R124, R52, R59, R77 ;  /* 0x0000003b347c7223 */ /* 0x000fe2000000004d */
[----:B------:R-:W-:Y:S01]  /*1c00*/  FFMA R162, R56, R72, R163 ;  /* 0x0000004838a27223 */ /* 0x000fe200000000a3 */
[----:B------:R-:W-:Y:S01]  /*1c10*/  FFMA R136, R72, R57, R161 ;  /* 0x0000003948887223 */ /* 0x000fe200000000a1 */
[----:B------:R-:W-:Y:S01]  /*1c20*/  FFMA R100, R40, R12, R141 ;  /* 0x0000000c28647223 */ /* 0x000fe2000000008d */
[----:B------:R-:W-:Y:S01]  /*1c30*/  FFMA R118, R12, R59, R65 ;  /* 0x0000003b0c767223 */ /* 0x000fe20000000041 */
        /* <DEDUP_REMOVED lines=9> */
[----:B------:R-:W0:Y:S01]  /*1cd0*/  LDS.128 R24, [R2+0xd00] ;  /* 0x000d000002187984 */ /* 0x000e220000000c00 */
[C---:B------:R-:W-:Y:S01]  /*1ce0*/  FFMA R156, R56.reuse, R44, R157 ;  /* 0x0000002c389c7223 */ /* 0x040fe2000000009d */
[C---:B------:R-:W-:Y:S01]  /*1cf0*/  FFMA R146, R56.reuse, R52, R155 ;  /* 0x0000003438927223 */ /* 0x040fe2000000009b */
[C---:B------:R-:W-:Y:S01]  /*1d00*/  FFMA R165, R56.reuse, R12, R165 ;  /* 0x0000000c38a57223 */ /* 0x040fe200000000a5 */
[C---:B------:R-:W-:Y:S01]  /*1d10*/  FFMA R164, R56.reuse, R32, R149 ;  /* 0x0000002038a47223 */ /* 0x040fe20000000095 */
[----:B------:R-:W-:Y:S01]  /*1d20*/  FFMA R158, R56, R16, R145 ;  /* 0x00000010389e7223 */ /* 0x000fe20000000091 */
[-C--:B------:R-:W-:Y:S01]  /*1d30*/  FFMA R154, R44, R57.reuse, R137 ;  /* 0x000000392c9a7223 */ /* 0x080fe20000000089 */
[-C--:B------:R-:W-:Y:S01]  /*1d40*/  FFMA R150, R52, R57.reuse, R135 ;  /* 0x0000003934967223 */ /* 0x080fe20000000087 */
[----:B------:R-:W-:Y:S01]  /*1d50*/  FFMA R140, R16, R57, R127 ;  /* 0x00000039108c7223 */ /* 0x000fe2000000007f */
        /* <DEDUP_REMOVED lines=11> */
[C---:B-1----:R-:W-:Y:S01]  /*1e10*/  FFMA R133, R106.reuse, R73, R120 ;  /* 0x000000496a857223 */ /* 0x042fe20000000078 */
        /* <DEDUP_REMOVED lines=54> */
[----:B------:R-:W0:Y:S01]  /*2180*/  LDS.128 R20, [R2+0xe00] ;  /* 0x000e000002147984 */ /* 0x000e220000000c00 */
        /* <DEDUP_REMOVED lines=16> */
[----:B------:R-:W2:Y:S01]  /*2290*/  LDS.128 R56, [R2+0xf00] ;  /* 0x000f000002387984 */ /* 0x000ea20000000c00 */
[-C--:B------:R-:W-:Y:S01]  /*22a0*/  FFMA R127, R106, R49.reuse, R128 ;  /* 0x000000316a7f7223 */ /* 0x080fe20000000080 */
[----:B------:R-:W-:Y:S01]  /*22b0*/  FFMA R107, R107, R49, R114 ;  /* 0x000000316b6b7223 */ /* 0x000fe20000000072 */
[C---:B-1----:R-:W-:Y:S01]  /*22c0*/  FFMA R109, R120.reuse, R38, R109 ;  /* 0x00000026786d7223 */ /* 0x042fe2000000006d */
        /* <DEDUP_REMOVED lines=94> */
[C---:B--2---:R-:W-:Y:S01]  /*28b0*/  FFMA R115, R56.reuse, R35, R42 ;  /* 0x0000002338737223 */ /* 0x044fe2000000002a */
[C---:B------:R-:W-:Y:S01]  /*28c0*/  FFMA R111, R56.reuse, R19, R40 ;  /* 0x00000013386f7223 */ /* 0x040fe20000000028 */
[C---:B------:R-:W-:Y:S01]  /*28d0*/  FFMA R113, R56.reuse, R51, R24 ;  /* 0x0000003338717223 */ /* 0x040fe20000000018 */
[----:B------:R-:W1:Y:S01]  /*28e0*/  LDS.128 R40, [R3+0xc40] ;  /* 0x000c400003287984 */ /* 0x000e620000000c00 */
[-C--:B------:R-:W-:Y:S01]  /*28f0*/  FFMA R5, R56, R39.reuse, R5 ;  /* 0x0000002738057223 */ /* 0x080fe20000000005 */
[-C--:B------:R-:W-:Y:S01]  /*2900*/  FFMA R107, R57, R39.reuse, R96 ;  /* 0x00000027396b7223 */ /* 0x080fe20000000060 */
[-C--:B------:R-:W-:Y:S01]  /*2910*/  FFMA R89, R58, R39.reuse, R89 ;  /* 0x000000273a597223 */ /* 0x080fe20000000059 */
[----:B------:R-:W2:Y:S01]  /*2920*/  LDS.128 R24, [R3+0x840] ;  /* 0x0008400003187984 */ /* 0x000ea20000000c00 */
[C---:B------:R-:W-:Y:S01]  /*2930*/  FFMA R77, R59.reuse, R39, R66 ;  /* 0x000000273b4d7223 */ /* 0x040fe20000000042 */
[C---:B------:R-:W-:Y:S01]  /*2940*/  FFMA R69, R59.reuse, R15, R30 ;  /* 0x0000000f3b457223 */ /* 0x040fe2000000001e */
[C---:B------:R-:W-:Y:S01]  /*2950*/  FFMA R67, R59.reuse, R35, R28 ;  /* 0x000000233b437223 */ /* 0x040fe2000000001c */
[C---:B------:R-:W-:Y:S01]  /*2960*/  FFMA R65, R59.reuse, R19, R38 ;  /* 0x000000133b417223 */ /* 0x040fe20000000026 */
[----:B------:R-:W-:Y:S01]  /*2970*/  FFMA R61, R59, R51, R36 ;  /* 0x000000333b3d7223 */ /* 0x000fe20000000024 */
[----:B0-----:R-:W-:Y:S01]  /*2980*/  FFMA R112, R32, R23, R37 ;  /* 0x0000001720707223 */ /* 0x001fe20000000025 */
[----:B------:R-:W0:Y:S01]  /*2990*/  LDS.128 R28, [R2+0x1100] ;  /* 0x00110000021c7984 */ /* 0x000e220000000c00 */
[-C--:B------:R-:W-:Y:S01]  /*29a0*/  FFMA R117, R56, R75.reuse, R98 ;  /* 0x0000004b38757223 */ /* 0x080fe20000000062 */
[-C--:B------:R-:W-:Y:S01]  /*29b0*/  FFMA R97, R57, R75.reuse, R88 ;  /* 0x0000004b39617223 */ /* 0x080fe20000000058 */
[-C--:B------:R-:W-:Y:S01]  /*29c0*/  FFMA R83, R58, R75.reuse, R72 ;  /* 0x0000004b3a537223 */ /* 0x080fe20000000048 */
[----:B------:R-:W3:Y:S01]  /*29d0*/  LDS.128 R36, [R2+0x1200] ;  /* 0x0012000002247984 */ /* 0x000ee20000000c00 */
        /* <DEDUP_REMOVED lines=23> */
[----:B------:R-:W-:Y:S01]  /*2b50*/  FFMA R116, R12, R23, R133 ;  /* 0x000000170c747223 */ /* 0x000fe20000000085 */
[----:B-1----:R-:W-:Y:S01]  /*2b60*/  FFMA R158, R20, R40, R158 ;  /* 0x00000028149e7223 */ /* 0x002fe2000000009e */
[C---:B------:R-:W-:Y:S01]  /*2b70*/  FFMA R142, R40.reuse, R21, R155 ;  /* 0x00000015288e7223 */ /* 0x040fe2000000009b */
[----:B------:R-:W-:Y:S01]  /*2b80*/  FFMA R63, R40, R22, R63 ;  /* 0x00000016283f7223 */ /* 0x000fe2000000003f */
[----:B------:R-:W-:Y:S01]  /*2b90*/  FFMA R110, R16, R23, R131 ;  /* 0x00000017106e7223 */ /* 0x000fe20000000083 */
[----:B--2---:R-:W-:Y:S01]  /*2ba0*/  FFMA R164, R20, R24, R164 ;  /* 0x0000001814a47223 */ /* 0x004fe200000000a4 */
[C---:B------:R-:W-:Y:S01]  /*2bb0*/  FFMA R140, R24.reuse, R21, R153 ;  /* 0x00000015188c7223 */ /* 0x040fe20000000099 */
[----:B------:R-:W-:Y:S01]  /*2bc0*/  FFMA R59, R24, R22, R139 ;  /* 0x00000016183b7223 */ /* 0x000fe2000000008b */
[-C--:B------:R-:W-:Y:S01]  /*2bd0*/  FFMA R108, R48, R23.reuse, R129 ;  /* 0x00000017306c7223 */ /* 0x080fe20000000081 */
[-C--:B------:R-:W-:Y:S01]  /*2be0*/  FFMA R114, R24, R23.reuse, R127 ;  /* 0x0000001718727223 */ /* 0x080fe2000000007f */
[----:B------:R-:W-:Y:S01]  /*2bf0*/  FFMA R156, R40, R23, R125 ;  /* 0x00000017289c7223 */ /* 0x000fe2000000007d */
[C---:B------:R-:W-:Y:S01]  /*2c00*/  FFMA R123, R56.reuse, R47, R104 ;  /* 0x0000002f387b7223 */ /* 0x040fe20000000068 */
        /* <DEDUP_REMOVED lines=15> */
[-C--:B0-----:R-:W-:Y:S01]  /*2d00*/  FFMA R5, R44, R28.reuse, R5 ;  /* 0x0000001c2c057223 */ /* 0x081fe20000000005 */
[-C--:B------:R-:W-:Y:S01]  /*2d10*/  FFMA R106, R52, R28.reuse, R123 ;  /* 0x0000001c346a7223 */ /* 0x080fe2000000007b */
[----:B------:R-:W-:Y:S01]  /*2d20*/  FFMA R104, R12, R28, R121 ;  /* 0x0000001c0c687223 */ /* 0x000fe20000000079 */
[----:B------:R-:W-:Y:S01]  /*2d30*/  FFMA R102, R28, R24, R119 ;  /* 0x000000181c667223 */ /* 0x000fe20000000077 */
[-C--:B------:R-:W-:Y:S01]  /*2d40*/  FFMA R100, R32, R28.reuse, R117 ;  /* 0x0000001c20647223 */ /* 0x080fe20000000075 */
[----:B------:R-:W-:Y:S01]  /*2d50*/  FFMA R98, R16, R28, R115 ;  /* 0x0000001c10627223 */ /* 0x000fe20000000073 */
[-C--:B------:R-:W-:Y:S01]  /*2d60*/  FFMA R92, R44, R29.reuse, R107 ;  /* 0x0000001d2c5c7223 */ /* 0x080fe2000000006b */
[----:B------:R-:W-:Y:S01]  /*2d70*/  FFMA R86, R32, R29, R97 ;  /* 0x0000001d20567223 */ /* 0x000fe20000000061 */
[-C--:B------:R-:W-:Y:S01]  /*2d80*/  FFMA R80, R44, R30.reuse, R89 ;  /* 0x0000001e2c507223 */ /* 0x080fe20000000059 */
[----:B------:R-:W-:Y:S01]  /*2d90*/  FFMA R74, R32, R30, R83 ;  /* 0x0000001e204a7223 */ /* 0x000fe20000000053 */
[-C--:B------:R-:W-:Y:S01]  /*2da0*/  FFMA R64, R44, R31.reuse, R77 ;  /* 0x0000001f2c407223 */ /* 0x080fe2000000004d */
[----:B------:R-:W-:Y:S01]  /*2db0*/  FFMA R66, R32, R31, R75 ;  /* 0x0000001f20427223 */ /* 0x000fe2000000004b */
[----:B---3--:R-:W-:Y:S01]  /*2dc0*/  FFMA R139, R49, R37, R138 ;  /* 0x00000025318b7223 */ /* 0x008fe2000000008a */
        /* <DEDUP_REMOVED lines=31> */
[----:B------:R-:W-:Y:S01]  /*2fc0*/  FFMA R140, R37, R25, R140 ;  /* 0x00000019258c7223 */ /* 0x000fe2000000008c */
[-C--:B------:R-:W-:Y:S01]  /*2fd0*/  FFMA R143, R33, R37.reuse, R146 ;  /* 0x00000025218f7223 */ /* 0x080fe20000000092 */
[----:B------:R-:W-:Y:S01]  /*2fe0*/  FFMA R141, R17, R37, R144 ;  /* 0x00000025118d7223 */ /* 0x000fe20000000090 */
[----:B------:R-:W-:Y:S01]  /*2ff0*/  FFMA R138, R37, R41, R142 ;  /* 0x00000029258a7223 */ /* 0x000fe2000000008e */
[-C--:B------:R-:W-:Y:S01]  /*3000*/  FFMA R137, R45, R38.reuse, R136 ;  /* 0x000000262d897223 */ /* 0x080fe20000000088 */
[-C--:B------:R-:W-:Y:S01]  /*3010*/  FFMA R135, R53, R38.reuse, R134 ;  /* 0x0000002635877223 */ /* 0x080fe20000000086 */
[-C--:B------:R-:W-:Y:S01]  /*3020*/  FFMA R133, R13, R38.reuse, R132 ;  /* 0x000000260d857223 */ /* 0x080fe20000000084 */
[C---:B------:R-:W-:Y:S01]  /*3030*/  FFMA R59, R38.reuse, R25, R59 ;  /* 0x00000019263b7223 */ /* 0x040fe2000000003b */
[-C--:B------:R-:W-:Y:S01]  /*3040*/  FFMA R131, R33, R38.reuse, R130 ;  /* 0x0000002621837223 */ /* 0x080fe20000000082 */
[-C--:B------:R-:W-:Y:S01]  /*3050*/  FFMA R129, R17, R38.reuse, R126 ;  /* 0x0000002611817223 */ /* 0x080fe2000000007e */
[----:B------:R-:W-:Y:S01]  /*3060*/  FFMA R127, R49, R38, R124 ;  /* 0x00000026317f7223 */ /* 0x000fe2000000007c */
[----:B------:R-:W-:Y:S01]  /*3070*/  FFMA R63, R38, R41, R63 ;  /* 0x00000029263f7223 */ /* 0x000fe2000000003f */
        /* <DEDUP_REMOVED lines=8> */
[----:B------:R-:W0:Y:S01]  /*3100*/  LDS.128 R28, [R2+0x1400] ;  /* 0x00140000021c7984 */ /* 0x000e220000000c00 */
[C---:B-1----:R-:W-:Y:S01]  /*3110*/  FFMA R5, R20.reuse, R45, R5 ;  /* 0x0000002d14057223 */ /* 0x042fe20000000005 */
[C---:B------:R-:W-:Y:S01]  /*3120*/  FFMA R105, R20.reuse, R33, R100 ;  /* 0x0000002114697223 */ /* 0x040fe20000000064 */
[-C--:B------:R-:W-:Y:S01]  /*3130*/  FFMA R95, R45, R21.reuse, R92 ;  /* 0x000000152d5f7223 */ /* 0x080fe2000000005c */
[----:B------:R-:W1:Y:S01]  /*3140*/  LDS.128 R36, [R2+0x1500] ;  /* 0x0015000002247984 */ /* 0x000e620000000c00 */
        /* <DEDUP_REMOVED lines=19> */
[C---:B------:R-:W-:Y:S01]  /*3280*/  FFMA R57, R22.reuse, R25, R57 ;  /* 0x0000001916397223 */ /* 0x040fe20000000039 */
[-C--:B------:R-:W-:Y:S01]  /*3290*/  FFMA R75, R17, R22.reuse, R70 ;  /* 0x00000016114b7223 */ /* 0x080fe20000000046 */
[----:B------:R-:W-:Y:S01]  /*32a0*/  FFMA R73, R49, R22, R68 ;  /* 0x0000001631497223 */ /* 0x000fe20000000044 */
[----:B------:R-:W-:Y:S01]  /*32b0*/  FFMA R99, R22, R41, R99 ;  /* 0x0000002916637223 */ /* 0x000fe20000000063 */
[-C--:B------:R-:W-:Y:S01]  /*32c0*/  FFMA R67, R53, R23.reuse, R62 ;  /* 0x0000001735437223 */ /* 0x080fe2000000003e */
[----:B------:R-:W-:Y:S01]  /*32d0*/  FFMA R65, R13, R23, R60 ;  /* 0x000000170d417223 */ /* 0x000fe2000000003c */
[----:B------:R-:W-:Y:S01]  /*32e0*/  FFMA R72, R23, R25, R72 ;  /* 0x0000001917487223 */ /* 0x000fe20000000048 */
[-C--:B------:R-:W-:Y:S01]  /*32f0*/  FFMA R61, R17, R23.reuse, R58 ;  /* 0x00000017113d7223 */ /* 0x080fe2000000003a */
[----:B------:R-:W-:Y:S01]  /*3300*/  FFMA R45, R49, R23, R56 ;  /* 0x00000017312d7223 */ /* 0x000fe20000000038 */
[----:B------:R-:W-:-:S02]  /*3310*/  FFMA R33, R23, R41, R44 ;  /* 0x0000002917217223 */ /* 0x000fc4000000002c */
[----:B------:R-:W2:Y:S01]  /*3320*/  LDS.128 R20, [R2+0x1600] ;  /* 0x0016000002147984 */ /* 0x000ea20000000c00 */
[----:B0-----:R-:W-:Y:S01]  /*3330*/  FFMA R109, R28, R46, R109 ;  /* 0x0000002e1c6d7223 */ /* 0x001fe2000000006d */
[C---:B------:R-:W-:Y:S01]  /*3340*/  FFMA R146, R46.reuse, R29, R149 ;  /* 0x0000001d2e927223 */ /* 0x040fe20000000095 */
[C---:B------:R-:W-:Y:S01]  /*3350*/  FFMA R132, R46.reuse, R30, R137 ;  /* 0x0000001e2e847223 */ /* 0x040fe20000000089 */
[----:B------:R-:W-:Y:S01]  /*3360*/  FFMA R106, R46, R31, R125 ;  /* 0x0000001f2e6a7223 */ /* 0x000fe2000000007d */
[----:B-1----:R-:W-:Y:S01]  /*3370*/  FFMA R5, R36, R46, R5 ;  /* 0x0000002e24057223 */ /* 0x002fe20000000005 */
[C---:B------:R-:W-:Y:S01]  /*3380*/  FFMA R56, R46.reuse, R37, R95 ;  /* 0x000000252e387223 */ /* 0x040fe2000000005f */
[C---:B------:R-:W-:Y:S01]  /*3390*/  FFMA R78, R46.reuse, R38, R83 ;  /* 0x000000262e4e7223 */ /* 0x040fe20000000053 */
[-C--:B------:R-:W-:Y:S01]  /*33a0*/  FFMA R46, R46, R39.reuse, R69 ;  /* 0x000000272e2e7223 */ /* 0x080fe20000000045 */
        /* <DEDUP_REMOVED lines=57> */
[C---:B--2---:R-:W-:Y:S01]  /*3740*/  FFMA R109, R20.reuse, R47, R109 ;  /* 0x0000002f146d7223 */ /* 0x044fe2000000006d */
        /* <DEDUP_REMOVED lines=23> */
[----:B------:R-:W1:Y:S01]  /*38c0*/  LDS.128 R36, [R2+0x1800] ;  /* 0x0018000002247984 */ /* 0x000e620000000c00 */
        /* <DEDUP_REMOVED lines=8> */
[C---:B0-----:R-:W-:Y:S01]  /*3950*/  FFMA R113, R68.reuse, R47, R5 ;  /* 0x0000002f44717223 */ /* 0x041fe20000000005 */
[----:B------:R-:W0:Y:S01]  /*3960*/  LDS.128 R20, [R2+0x1900] ;  /* 0x0019000002147984 */ /* 0x000e220000000c00 */
[----:B------:R-:W2:Y:S01]  /*3970*/  LDC R5, c[0x0][0x388] ;  /* 0x0000e200ff057b82 */ /* 0x000ea20000000800 */
        /* <DEDUP_REMOVED lines=22> */
[C---:B------:R-:W-:Y:S01]  /*3ae0*/  FFMA R57, R70.reuse, R27, R57 ;  /* 0x0000001b46397223 */ /* 0x040fe20000000039 */
[----:B--2---:R-:W-:Y:S01]  /*3af0*/  ISETP.LE.AND P0, PT, R5, UR4, PT ;  /* 0x0000000405007c0c */ /* 0x004fe2000bf03270 */
[-C--:B------:R-:W-:Y:S01]  /*3b00*/  FFMA R125, R35, R70.reuse, R74 ;  /* 0x00000046237d7223 */ /* 0x080fe2000000004a */
[----:B------:R-:W-:Y:S01]  /*3b10*/  FFMA R123, R19, R70, R76 ;  /* 0x00000046137b7223 */ /* 0x000fe2000000004c */
[----:B------:R-:W-:Y:S01]  /*3b20*/  FFMA R99, R70, R43, R99 ;  /* 0x0000002b46637223 */ /* 0x000fe20000000063 */
[-C--:B------:R-:W-:Y:S01]  /*3b30*/  FFMA R46, R47, R71.reuse, R46 ;  /* 0x000000472f2e7223 */ /* 0x080fe2000000002e */
[C---:B-1----:R-:W-:Y:S01]  /*3b40*/  FFMA R102, R52.reuse, R38, R61 ;  /* 0x0000002634667223 */ /* 0x042fe2000000003d */
[-C--:B------:R-:W-:Y:S01]  /*3b50*/  FFMA R58, R35, R71.reuse, R58 ;  /* 0x00000047233a7223 */ /* 0x080fe2000000003a */
[-C--:B------:R-:W-:Y:S01]  /*3b60*/  FFMA R64, R15, R71.reuse, R64 ;  /* 0x000000470f407223 */ /* 0x080fe20000000040 */
[----:B------:R-:W-:Y:S01]  /*3b70*/  FFMA R32, R51, R71, R44 ;  /* 0x0000004733207223 */ /* 0x000fe2000000002c */
[----:B------:R-:W-:Y:S01]  /*3b80*/  FFMA R126, R71, R43, R126 ;  /* 0x0000002b477e7223 */ /* 0x000fe2000000007e */
[----:B------:R-:W-:Y:S01]  /*3b90*/  FFMA R134, R52, R39, R106 ;  /* 0x0000002734867223 */ /* 0x000fe2000000006a */
[C---:B------:R-:W-:Y:S01]  /*3ba0*/  FFMA R92, R12.reuse, R36, R45 ;  /* 0x000000240c5c7223 */ /* 0x040fe2000000002d */
[C---:B------:R-:W-:Y:S01]  /*3bb0*/  FFMA R66, R12.reuse, R37, R66 ;  /* 0x000000250c427223 */ /* 0x040fe20000000042 */
[----:B------:R-:W1:Y:S01]  /*3bc0*/  @!P0 LDC R35, c[0x0][0x380] ;  /* 0x0000e000ff238b82 */ /* 0x000e620000000800 */
[----:B------:R-:W-:Y:S01]  /*3bd0*/  FFMA R94, R12, R38, R101 ;  /* 0x000000260c5e7223 */ /* 0x000fe20000000065 */
[C---:B0-----:R-:W-:Y:S01]  /*3be0*/  FFMA R60, R52.reuse, R21, R68 ;  /* 0x00000015343c7223 */ /* 0x041fe20000000044 */
[C---:B------:R-:W-:Y:S01]  /*3bf0*/  FFMA R61, R52.reuse, R22, R69 ;  /* 0x00000016343d7223 */ /* 0x040fe20000000045 */
[----:B------:R-:W-:Y:S01]  /*3c00*/  FFMA R116, R52, R23, R46 ;  /* 0x0000001734747223 */ /* 0x000fe2000000002e */
[----:B------:R-:W0:Y:S01]  /*3c10*/  LDS.128 R68, [R3+0x850] ;  /* 0x0008500003447984 */ /* 0x000e220000000c00 */
[C---:B------:R-:W-:Y:S01]  /*3c20*/  FFMA R124, R12.reuse, R39, R124 ;  /* 0x000000270c7c7223 */ /* 0x040fe2000000007c */
[C---:B------:R-:W-:Y:S01]  /*3c30*/  FFMA R122, R12.reuse, R20, R103 ;  /* 0x000000140c7a7223 */ /* 0x040fe20000000067 */
[C---:B------:R-:W-:Y:S01]  /*3c40*/  FFMA R106, R12.reuse, R21, R84 ;  /* 0x000000150c6a7223 */ /* 0x040fe20000000054 */
[C---:B------:R-:W-:Y:S01]  /*3c50*/  FFMA R104, R12.reuse, R22, R107 ;  /* 0x000000160c687223 */ /* 0x040fe2000000006b */
[----:B------:R-:W-:Y:S01]  /*3c60*/  FFMA R100, R12, R23, R100 ;  /* 0x000000170c647223 */ /* 0x000fe20000000064 */
[----:B------:R2:W3:Y:S01]  /*3c70*/  LDS.128 R44, [R3+0xc50] ;  /* 0x000c5000032c7984 */ /* 0x0004e20000000c00 */
[C---:B------:R-:W-:Y:S01]  /*3c80*/  FFMA R12, R24.reuse, R21, R56 ;  /* 0x00000015180c7223 */ /* 0x040fe20000000038 */
[-C--:B------:R-:W-:Y:S01]  /*3c90*/  FFMA R117, R24, R23.reuse, R64 ;  /* 0x0000001718757223 */ /* 0x080fe20000000040 */
[----:B------:R-:W-:Y:S01]  /*3ca0*/  FFMA R74, R16, R23, R58 ;  /* 0x00000017104a7223 */ /* 0x000fe2000000003a */
[C---:B------:R-:W-:Y:S01]  /*3cb0*/  FFMA R154, R48.reuse, R36, R81 ;  /* 0x00000024309a7223 */ /* 0x040fe20000000051 */
[----:B------:R-:W-:Y:S01]  /*3cc0*/  FFMA R138, R48, R38, R83 ;  /* 0x00000026308a7223 */ /* 0x000fe20000000053 */
[C---:B------:R-:W-:Y:S01]  /*3cd0*/  FFMA R64, R16.reuse, R36, R89 ;  /* 0x0000002410407223 */ /* 0x040fe20000000059 */
[C---:B------:R-:W-:Y:S01]  /*3ce0*/  FFMA R140, R16.reuse, R38, R87 ;  /* 0x00000026108c7223 */ /* 0x040fe20000000057 */
[-C--:B------:R-:W-:Y:S01]  /*3cf0*/  FFMA R132, R16, R20.reuse, R91 ;  /* 0x0000001410847223 */ /* 0x080fe2000000005b */
[----:B------:R-:W-:Y:S01]  /*3d00*/  FFMA R130, R48, R20, R85 ;  /* 0x0000001430827223 */ /* 0x000fe20000000055 */
[----:B------:R-:W4:Y:S01]  /*3d10*/  @!P0 LDG.E.128 R88, desc[UR8][R10.64+0x60] ;  /* 0x000060080a588981 */ /* 0x000f22000c1e1d00 */
[-C--:B------:R-:W-:Y:S01]  /*3d20*/  FFMA R109, R52, R36.reuse, R109 ;  /* 0x00000024346d7223 */ /* 0x080fe2000000006d */
[----:B------:R-:W-:Y:S01]  /*3d30*/  FFMA R76, R24, R36, R93 ;  /* 0x00000024184c7223 */ /* 0x000fe2000000005d */
[----:B-1----:R-:W-:Y:S01]  /*3d40*/  @!P0 SHF.L.U32 R35, R35, 0x2, RZ ;  /* 0x0000000223238819 */ /* 0x002fe200000006ff */
[----:B------:R-:W5:Y:S01]  /*3d50*/  @!P0 LDG.E.128 R84, desc[UR8][R10.64+0x40] ;  /* 0x000040080a548981 */ /* 0x000f62000c1e1d00 */
[C---:B------:R-:W-:Y:S01]  /*3d60*/  FFMA R144, R16.reuse, R37, R144 ;  /* 0x0000002510907223 */ /* 0x040fe20000000090 */
[C---:B------:R-:W-:Y:S01]  /*3d70*/  FFMA R62, R16.reuse, R39, R62 ;  /* 0x00000027103e7223 */ /* 0x040fe2000000003e */
[----:B------:R-:W-:Y:S01]  /*3d80*/  FFMA R118, R16, R21, R118 ;  /* 0x0000001510767223 */ /* 0x000fe20000000076 */
[----:B------:R-:W-:-:S04]  /*3d90*/  @!P0 IMAD.WIDE R8, R35, 0x10, R8 ;  /* 0x0000001023088825 */ /* 0x000fc800078e0208 */
[----:B------:R-:W-:Y:S01]  /*3da0*/  FFMA R125, R16, R22, R125 ;  /* 0x00000016107d7223 */ /* 0x000fe2000000007d */
[----:B------:R-:W-:Y:S01]  /*3db0*/  FFMA R152, R40, R36, R79 ;  /* 0x0000002428987223 */ /* 0x000fe2000000004f */
[CC--:B------:R-:W-:Y:S01]  /*3dc0*/  FFMA R146, R52.reuse, R37.reuse, R146 ;  /* 0x0000002534927223 */ /* 0x0c0fe20000000092 */
[----:B------:R-:W-:Y:S01]  /*3dd0*/  FFMA R113, R52, R20, R113 ;  /* 0x0000001434717223 */ /* 0x000fe20000000071 */
[----:B------:R-:W4:Y:S01]  /*3de0*/  @!P0 LDG.E.128 R80, desc[UR8][R8.64+0x10] ;  /* 0x0000100808508981 */ /* 0x000f22000c1e1d00 */
[C---:B------:R-:W-:Y:S01]  /*3df0*/  FFMA R148, R24.reuse, R37, R148 ;  /* 0x0000002518947223 */ /* 0x040fe20000000094 */
[C---:B------:R-:W-:Y:S01]  /*3e00*/  FFMA R78, R24.reuse, R38, R95 ;  /* 0x00000026184e7223 */ /* 0x040fe2000000005f */
[C---:B------:R-:W-:Y:S01]  /*3e10*/  FFMA R136, R24.reuse, R39, R136 ;  /* 0x0000002718887223 */ /* 0x040fe20000000088 */
[C---:B------:R-:W-:Y:S01]  /*3e20*/  FFMA R112, R24.reuse, R20, R97 ;  /* 0x0000001418707223 */ /* 0x040fe20000000061 */
[-C--:B------:R-:W-:Y:S01]  /*3e30*/  FFMA R52, R24, R22.reuse, R105 ;  /* 0x0000001618347223 */ /* 0x080fe20000000069 */
[C---:B------:R-:W-:Y:S01]  /*3e40*/  FFMA R142, R48.reuse, R37, R142 ;  /* 0x00000025308e7223 */ /* 0x040fe2000000008e */
[C---:B------:R-:W-:Y:S01]  /*3e50*/  FFMA R98, R48.reuse, R39, R98 ;  /* 0x0000002730627223 */ /* 0x040fe20000000062 */
[C---:B------:R-:W-:Y:S01]  /*3e60*/  FFMA R114, R48.reuse, R21, R114 ;  /* 0x0000001530727223 */ /* 0x040fe20000000072 */
[C---:B------:R-:W-:Y:S01]  /*3e70*/  FFMA R123, R48.reuse, R22, R123 ;  /* 0x00000016307b7223 */ /* 0x040fe2000000007b */
[----:B------:R-:W-:Y:S01]  /*3e80*/  FFMA R72, R48, R23, R72 ;  /* 0x0000001730487223 */ /* 0x000fe20000000048 */
[C---:B0-----:R-:W-:Y:S01]  /*3e90*/  FFMA R35, R68.reuse, R38, R59 ;  /* 0x0000002644237223 */ /* 0x041fe2000000003b */
[----:B--2---:R-:W-:Y:S01]  /*3ea0*/  FFMA R3, R68, R22, R57 ;  /* 0x0000001644037223 */ /* 0x004fe20000000039 */
[----:B------:R-:W-:Y:S01]  /*3eb0*/  FFMA R158, R36, R68, R67 ;  /* 0x00000044249e7223 */ /* 0x000fe20000000043 */
[----:B------:R-:W2:Y:S01]  /*3ec0*/  @!P0 LDG.E.128 R56, desc[UR8][R8.64] ;  /* 0x0000000808388981 */ /* 0x000ea2000c1e1d00 */
[C---:B------:R-:W-:Y:S01]  /*3ed0*/  FFMA R16, R68.reuse, R39, R28 ;  /* 0x0000002744107223 */ /* 0x040fe2000000001c */
[----:B------:R-:W-:Y:S01]  /*3ee0*/  FFMA R111, R68, R23, R30 ;  /* 0x00000017446f7223 */ /* 0x000fe2000000001e */
[----:B---3--:R-:W-:Y:S01]  /*3ef0*/  FFMA R160, R36, R44, R31 ;  /* 0x0000002c24a07223 */ /* 0x008fe2000000001f */
[-C--:B------:R-:W-:Y:S01]  /*3f00*/  FFMA R36, R44, R37.reuse, R29 ;  /* 0x000000252c247223 */ /* 0x080fe2000000001d */
        /* <DEDUP_REMOVED lines=10> */
[-C--:B------:R-:W-:Y:S01]  /*3fb0*/  FFMA R120, R68, R21.reuse, R120 ;  /* 0x0000001544787223 */ /* 0x080fe20000000078 */
[----:B------:R-:W-:Y:S01]  /*3fc0*/  FFMA R68, R20, R44, R33 ;  /* 0x0000002c14447223 */ /* 0x000fe20000000021 */
[C---:B------:R-:W-:Y:S01]  /*3fd0*/  FFMA R128, R44.reuse, R21, R128 ;  /* 0x000000152c807223 */ /* 0x040fe20000000080 */
[C---:B------:R-:W-:Y:S01]  /*3fe0*/  FFMA R63, R44.reuse, R38, R63 ;  /* 0x000000262c3f7223 */ /* 0x040fe2000000003f */
[C---:B------:R-:W-:Y:S01]  /*3ff0*/  FFMA R99, R44.reuse, R22, R99 ;  /* 0x000000162c637223 */ /* 0x040fe20000000063 */
[C---:B------:R-:W-:Y:S01]  /*4000*/  FFMA R40, R44.reuse, R39, R156 ;  /* 0x000000272c287223 */ /* 0x040fe2000000009c */
[----:B------:R-:W-:-:S02]  /*4010*/  FFMA R126, R44, R23, R126 ;  /* 0x000000172c7e7223 */ /* 0x000fc4000000007e */
[----:B------:R-:W1:Y:S01]  /*4020*/  LDS.128 R20, [R2+0x1b00] ;  /* 0x001b000002147984 */ /* 0x000e620000000c00 */
[-C--:B0-----:R-:W-:Y:S01]  /*4030*/  FFMA R73, R41, R29.reuse, R34 ;  /* 0x0000001d29497223 */ /* 0x081fe20000000022 */
[----:B------:R-:W-:Y:S01]  /*4040*/  FFMA R93, R13, R29, R66 ;  /* 0x0000001d0d5d7223 */ /* 0x000fe20000000042 */
[----:B------:R-:W-:Y:S01]  /*4050*/  FFMA R38, R29, R45, R36 ;  /* 0x0000002d1d267223 */ /* 0x000fe20000000024 */
        /* <DEDUP_REMOVED lines=27> */
[----:B------:R-:W-:Y:S01]  /*4210*/  FFMA R96, R41, R31, R96 ;  /* 0x0000001f29607223 */ /* 0x000fe20000000060 */
[----:B------:R-:W-:-:S02]  /*4220*/  FFMA R62, R31, R45, R40 ;  /* 0x0000002d1f3e7223 */ /* 0x000fc40000000028 */
[----:B------:R-:W0:Y:S01]  /*4230*/  LDS.128 R28, [R2+0x1c00] ;  /* 0x001c0000021c7984 */ /* 0x000e220000000c00 */
[----:B-1----:R-:W-:Y:S01]  /*4240*/  FFMA R44, R20, R45, R68 ;  /* 0x0000002d142c7223 */ /* 0x002fe20000000044 */
[----:B------:R-:W-:Y:S01]  /*4250*/  FFMA R68, R25, R21, R12 ;  /* 0x0000001519447223 */ /* 0x000fe2000000000c */
[----:B------:R-:W-:Y:S01]  /*4260*/  FFMA R12, R22, R69, R3 ;  /* 0x00000045160c7223 */ /* 0x000fe20000000003 */
[----:B------:R-:W-:Y:S01]  /*4270*/  FFMA R119, R13, R23, R100 ;  /* 0x000000170d777223 */ /* 0x000fe20000000064 */
[C---:B------:R-:W-:Y:S01]  /*4280*/  FFMA R124, R20.reuse, R53, R113 ;  /* 0x00000035147c7223 */ /* 0x040fe20000000071 */
[----:B------:R-:W-:Y:S01]  /*4290*/  FFMA R40, R20, R41, R24 ;  /* 0x0000002914287223 */ /* 0x000fe20000000018 */
[----:B------:R-:W-:Y:S01]  /*42a0*/  FFMA R3, R22, R45, R99 ;  /* 0x0000002d16037223 */ /* 0x000fe20000000063 */
[----:B------:R-:W-:Y:S01]  /*42b0*/  FFMA R100, R23, R69, R111 ;  /* 0x0000004517647223 */ /* 0x000fe2000000006f */
[----:B------:R-:W-:Y:S01]  /*42c0*/  FFMA R115, R41, R23, R32 ;  /* 0x0000001729737223 */ /* 0x000fe20000000020 */
[C---:B------:R-:W-:Y:S01]  /*42d0*/  FFMA R110, R20.reuse, R69, R110 ;  /* 0x00000045146e7223 */ /* 0x040fe2000000006e */
[----:B------:R-:W-:Y:S01]  /*42e0*/  FFMA R24, R13, R21, R106 ;  /* 0x000000150d187223 */ /* 0x000fe2000000006a */
[----:B------:R-:W-:Y:S01]  /*42f0*/  FFMA R120, R21, R69, R120 ;  /* 0x0000004515787223 */ /* 0x000fe20000000078 */
[-C--:B------:R-:W-:Y:S01]  /*4300*/  FFMA R99, R53, R23.reuse, R116 ;  /* 0x0000001735637223 */ /* 0x080fe20000000074 */
[-C--:B------:R-:W-:Y:S01]  /*4310*/  FFMA R111, R17, R23.reuse, R74 ;  /* 0x00000017116f7223 */ /* 0x080fe2000000004a */
[----:B------:R-:W-:Y:S01]  /*4320*/  FFMA R113, R49, R23, R72 ;  /* 0x0000001731717223 */ /* 0x000fe20000000048 */
        /* <DEDUP_REMOVED lines=16> */
[----:B------:R-:W-:-:S02]  /*4430*/  FFMA R116, R23, R45, R126 ;  /* 0x0000002d17747223 */ /* 0x000fc4000000007e */
[----:B------:R-:W1:Y:S01]  /*4440*/  LDS.128 R20, [R2+0x1d00] ;  /* 0x001d000002147984 */ /* 0x000e620000000c00 */
[C---:B0-----:R-:W-:Y:S01]  /*4450*/  FFMA R32, R28.reuse, R50, R97 ;  /* 0x000000321c207223 */ /* 0x041fe20000000061 */
[----:B------:R-:W-:Y:S01]  /*4460*/  FFMA R72, R28, R42, R75 ;  /* 0x0000002a1c487223 */ /* 0x000fe2000000004b */
[CC--:B------:R-:W-:Y:S01]  /*4470*/  FFMA R97, R29.reuse, R70.reuse, R66 ;  /* 0x000000461d617223 */ /* 0x0c0fe20000000042 */
[----:B------:R-:W-:Y:S01]  /*4480*/  FFMA R69, R30, R70, R34 ;  /* 0x000000461e457223 */ /* 0x000fe20000000022 */
[----:B------:R-:W-:Y:S01]  /*4490*/  FFMA R74, R42, R30, R35 ;  /* 0x0000001e2a4a7223 */ /* 0x000fe20000000023 */
[----:B------:R-:W-:Y:S01]  /*44a0*/  FFMA R75, R29, R46, R38 ;  /* 0x0000002e1d4b7223 */ /* 0x000fe20000000026 */
[-C--:B------:R-:W-:Y:S01]  /*44b0*/  FFMA R66, R18, R30.reuse, R39 ;  /* 0x0000001e12427223 */ /* 0x080fe20000000027 */
[----:B------:R-:W-:Y:S01]  /*44c0*/  FFMA R34, R50, R30, R37 ;  /* 0x0000001e32227223 */ /* 0x000fe20000000025 */
[C---:B------:R-:W-:Y:S02]  /*44d0*/  FFMA R35, R31.reuse, R70, R36 ;  /* 0x000000461f237223 */ /* 0x040fe40000000024 */
        /* <DEDUP_REMOVED lines=23> */
[----:B------:R-:W-:-:S02]  /*4650*/  FFMA R62, R31, R46, R62 ;  /* 0x0000002e1f3e7223 */ /* 0x000fc4000000003e */
[----:B------:R-:W3:Y:S01]  /*4660*/  LDS.128 R28, [R2+0x1f00] ;  /* 0x001f0000021c7984 */ /* 0x000ee20000000c00 */
[----:B-1----:R-:W-:Y:S01]  /*4670*/  FFMA R53, R20, R54, R124 ;  /* 0x0000003614357223 */ /* 0x002fe2000000007c */
        /* <DEDUP_REMOVED lines=13> */
[-C--:B------:R-:W-:Y:S01]  /*4750*/  FFMA R99, R54, R23.reuse, R99 ;  /* 0x0000001736637223 */ /* 0x080fe20000000063 */
[----:B------:R-:W-:Y:S01]  /*4760*/  FFMA R124, R14, R23, R119 ;  /* 0x000000170e7c7223 */ /* 0x000fe20000000077 */
[-C--:B0-----:R-:W-:Y:S01]  /*4770*/  FFMA R101, R55, R37.reuse, R101 ;  /* 0x0000002537657223 */ /* 0x081fe20000000065 */
[-C--:B------:R-:W-:Y:S01]  /*4780*/  FFMA R93, R15, R37.reuse, R93 ;  /* 0x000000250f5d7223 */ /* 0x080fe2000000005d */
[----:B------:R-:W-:Y:S01]  /*4790*/  FFMA R77, R27, R37, R77 ;  /* 0x000000251b4d7223 */ /* 0x000fe2000000004d */
[----:B------:R-:W-:Y:S01]  /*47a0*/  FFMA R21, R37, R71, R97 ;  /* 0x0000004725157223 */ /* 0x000fe20000000061 */
[-C--:B------:R-:W-:Y:S01]  /*47b0*/  FFMA R65, R19, R37.reuse, R65 ;  /* 0x0000002513417223 */ /* 0x080fe20000000041 */
[-C--:B------:R-:W-:Y:S01]  /*47c0*/  FFMA R33, R51, R37.reuse, R33 ;  /* 0x0000002533217223 */ /* 0x080fe20000000021 */
[----:B------:R-:W-:Y:S01]  /*47d0*/  FFMA R73, R43, R37, R73 ;  /* 0x000000252b497223 */ /* 0x000fe20000000049 */
[-C--:B------:R-:W-:Y:S01]  /*47e0*/  FFMA R122, R26, R23.reuse, R117 ;  /* 0x000000171a7a7223 */ /* 0x080fe20000000075 */
[C---:B------:R-:W-:Y:S01]  /*47f0*/  FFMA R14, R23.reuse, R70, R100 ;  /* 0x00000046170e7223 */ /* 0x040fe20000000064 */
[-C--:B------:R-:W-:Y:S01]  /*4800*/  FFMA R54, R18, R23.reuse, R111 ;  /* 0x0000001712367223 */ /* 0x080fe2000000006f */
[-C--:B------:R-:W-:Y:S01]  /*4810*/  FFMA R110, R50, R23.reuse, R113 ;  /* 0x00000017326e7223 */ /* 0x080fe20000000071 */
[----:B------:R-:W-:Y:S01]  /*4820*/  FFMA R112, R42, R23, R115 ;  /* 0x000000172a707223 */ /* 0x000fe20000000073 */
[----:B------:R-:W-:Y:S01]  /*4830*/  FFMA R116, R23, R46, R116 ;  /* 0x0000002e17747223 */ /* 0x000fe20000000074 */
[----:B------:R-:W-:Y:S01]  /*4840*/  FFMA R37, R37, R47, R75 ;  /* 0x0000002f25257223 */ /* 0x000fe2000000004b */
[----:B------:R-:W-:Y:S01]  /*4850*/  FFMA R23, R39, R71, R35 ;  /* 0x0000004727177223 */ /* 0x000fe20000000023 */
[-C--:B------:R-:W-:Y:S01]  /*4860*/  FFMA R75, R43, R39.reuse, R96 ;  /* 0x000000272b4b7223 */ /* 0x080fe20000000060 */
[----:B------:R-:W-:Y:S01]  /*4870*/  FFMA R35, R51, R39, R98 ;  /* 0x0000002733237223 */ /* 0x000fe20000000062 */
[----:B------:R-:W-:Y:S01]  /*4880*/  FFMA R100, R36, R55, R109 ;  /* 0x0000003724647223 */ /* 0x000fe2000000006d */
[C---:B------:R-:W-:Y:S01]  /*4890*/  FFMA R102, R55.reuse, R38, R102 ;  /* 0x0000002637667223 */ /* 0x040fe20000000066 */
[C---:B------:R-:W-:Y:S01]  /*48a0*/  FFMA R103, R55.reuse, R39, R103 ;  /* 0x0000002737677223 */ /* 0x040fe20000000067 */
[----:B------:R-:W-:Y:S01]  /*48b0*/  LOP3.LUT R4, R4, 0x800, RZ, 0x3c, !PT ;  /* 0x0000080004047812 */ /* 0x000fe200078e3cff */
[----:B---3--:R-:W-:Y:S01]  /*48c0*/  FFMA R96, R28, R55, R53 ;  /* 0x000000371c607223 */ /* 0x008fe20000000035 */
[C---:B------:R-:W-:Y:S01]  /*48d0*/  FFMA R97, R55.reuse, R29, R60 ;  /* 0x0000001d37617223 */ /* 0x040fe2000000003c */
[C---:B------:R-:W-:Y:S01]  /*48e0*/  FFMA R98, R55.reuse, R30, R61 ;  /* 0x0000001e37627223 */ /* 0x040fe2000000003d */
[----:B------:R-:W-:Y:S01]  /*48f0*/  FFMA R99, R55, R31, R99 ;  /* 0x0000001f37637223 */ /* 0x000fe20000000063 */
[----:B------:R-:W-:-:S02]  /*4900*/  @!P0 LEA R53, R0, UR5, 0x5 ;  /* 0x0000000500358c11 */ /* 0x000fc4000f8e28ff */
[----:B------:R-:W-:Y:S02]  /*4910*/  @!P0 LEA R55, R0, UR7, 0x4 ;  /* 0x0000000700378c11 */ /* 0x000fe4000f8e20ff */
[C---:B------:R-:W-:Y:S02]  /*4920*/  @!P0 LEA R0, R4.reuse, R53, 0x2 ;  /* 0x0000003504008211 */ /* 0x040fe400078e10ff */
[----:B------:R-:W-:Y:S02]  /*4930*/  @!P0 LEA R2, R4, R55, 0x2 ;  /* 0x0000003704028211 */ /* 0x000fe400078e10ff */
[----:B------:R-:W-:Y:S01]  /*4940*/  ISETP.LE.AND P2, PT, R5, UR4, PT ;  /* 0x0000000405007c0c */ /* 0x000fe2000bf43270 */
[-C--:B------:R-:W-:Y:S01]  /*4950*/  FFMA R3, R22, R46.reuse, R3 ;  /* 0x0000002e16037223 */ /* 0x080fe20000000003 */
[----:B------:R-:W-:Y:S01]  /*4960*/  FFMA R44, R20, R46, R44 ;  /* 0x0000002e142c7223 */ /* 0x000fe2000000002c */
[----:B------:R-:W-:Y:S01]  /*4970*/  FFMA R41, R26, R22, R52 ;  /* 0x000000161a297223 */ /* 0x000fe20000000034 */
[----:B------:R-:W-:Y:S01]  /*4980*/  FFMA R13, R22, R70, R12 ;  /* 0x00000046160d7223 */ /* 0x000fe2000000000c */
[C---:B------:R-:W-:Y:S01]  /*4990*/  FFMA R16, R20.reuse, R18, R16 ;  /* 0x0000001214107223 */ /* 0x040fe20000000010 */
[C---:B------:R-:W-:Y:S01]  /*49a0*/  FFMA R48, R20.reuse, R50, R48 ;  /* 0x0000003214307223 */ /* 0x040fe20000000030 */
[----:B------:R-:W-:Y:S01]  /*49b0*/  FFMA R40, R20, R42, R40 ;  /* 0x0000002a14287223 */ /* 0x000fe20000000028 */
[-C--:B------:R-:W-:Y:S01]  /*49c0*/  FFMA R104, R18, R22.reuse, R125 ;  /* 0x0000001612687223 */ /* 0x080fe2000000007d */
[-C--:B------:R-:W-:Y:S01]  /*49d0*/  FFMA R52, R50, R22.reuse, R123 ;  /* 0x0000001632347223 */ /* 0x080fe2000000007b */
[----:B------:R-:W-:Y:S01]  /*49e0*/  FFMA R12, R42, R22, R121 ;  /* 0x000000162a0c7223 */ /* 0x000fe20000000079 */
[C---:B------:R-:W-:Y:S01]  /*49f0*/  FFMA R61, R15.reuse, R29, R24 ;  /* 0x0000001d0f3d7223 */ /* 0x040fe20000000018 */
[----:B------:R-:W-:Y:S01]  /*4a00*/  FFMA R46, R30, R47, R3 ;  /* 0x0000002f1e2e7223 */ /* 0x000fe20000000003 */
[-C--:B------:R-:W-:Y:S01]  /*4a10*/  FFMA R95, R15, R39.reuse, R95 ;  /* 0x000000270f5f7223 */ /* 0x080fe2000000005f */
[-C--:B------:R-:W-:Y:S01]  /*4a20*/  FFMA R79, R27, R39.reuse, R79 ;  /* 0x000000271b4f7223 */ /* 0x080fe2000000004f */
        /* <DEDUP_REMOVED lines=14> */
[-C--:B------:R-:W-:Y:S01]  /*4b10*/  FFMA R34, R51, R38.reuse, R34 ;  /* 0x0000002633227223 */ /* 0x080fe20000000022 */
[----:B------:R-:W-:Y:S01]  /*4b20*/  FFMA R74, R43, R38, R74 ;  /* 0x000000262b4a7223 */ /* 0x000fe2000000004a */
[C---:B------:R-:W-:Y:S01]  /*4b30*/  FFMA R60, R28.reuse, R15, R45 ;  /* 0x0000000f1c3c7223 */ /* 0x040fe2000000002d */
[-C--:B------:R-:W-:Y:S01]  /*4b40*/  FFMA R62, R15, R30.reuse, R49 ;  /* 0x0000001e0f3e7223 */ /* 0x080fe20000000031 */
[-C--:B------:R-:W-:Y:S01]  /*4b50*/  FFMA R26, R27, R30.reuse, R41 ;  /* 0x0000001e1b1a7223 */ /* 0x080fe20000000029 */
[----:B------:R-:W-:Y:S01]  /*4b60*/  FFMA R68, R28, R71, R17 ;  /* 0x000000471c447223 */ /* 0x000fe20000000011 */
[-C--:B------:R-:W-:Y:S01]  /*4b70*/  FFMA R36, R36, R47.reuse, R105 ;  /* 0x0000002f24247223 */ /* 0x080fe20000000069 */
[----:B------:R-:W-:Y:S01]  /*4b80*/  FFMA R38, R38, R47, R63 ;  /* 0x0000002f26267223 */ /* 0x000fe2000000003f */
[C---:B------:R-:W-:Y:S01]  /*4b90*/  FFMA R16, R28.reuse, R19, R16 ;  /* 0x000000131c107223 */ /* 0x040fe20000000010 */
[C---:B------:R-:W-:Y:S01]  /*4ba0*/  FFMA R48, R28.reuse, R51, R48 ;  /* 0x000000331c307223 */ /* 0x040fe20000000030 */
[C---:B------:R-:W-:Y:S01]  /*4bb0*/  FFMA R40, R28.reuse, R43, R40 ;  /* 0x0000002b1c287223 */ /* 0x040fe20000000028 */
[----:B------:R-:W-:Y:S01]  /*4bc0*/  FFMA R44, R28, R47, R44 ;  /* 0x0000002f1c2c7223 */ /* 0x000fe2000000002c */
        /* <DEDUP_REMOVED lines=16> */
[----:B----4-:R-:W-:Y:S04]  /*4cd0*/  @!P0 STS.128 [R0+0x10], R80 ;  /* 0x0000105000008388 */ /* 0x010fe80000000c00 */
[----:B--2---:R0:W-:Y:S04]  /*4ce0*/  @!P0 STS.128 [R0], R56 ;  /* 0x0000003800008388 */ /* 0x0041e80000000c00 */
[----:B-----5:R1:W-:Y:S04]  /*4cf0*/  @!P0 STS.128 [R2], R84 ;  /* 0x0000005402008388 */ /* 0x0203e80000000c00 */
[----:B------:R1:W-:Y:S01]  /*4d00*/  @!P0 STS.128 [R2+0x1000], R88 ;  /* 0x0010005802008388 */ /* 0x0003e20000000c00 */
[----:B0-----:R-:W-:-:S04]  /*4d10*/  @!P0 IADD3 R0, P1, PT, R10, 0x40, RZ ;  /* 0x000000400a008810 */ /* 0x001fc80007f3e0ff */
[----:B------:R-:W-:Y:S02]  /*4d20*/  @!P0 IADD3.X R3, PT, PT, RZ, R11, RZ, P1, !PT ;  /* 0x0000000bff038210 */ /* 0x000fe40000ffe4ff */
[----:B------:R-:W-:Y:S02]  /*4d30*/  @!P0 MOV R10, R0 ;  /* 0x00000000000a8202 */ /* 0x000fe40000000f00 */
[----:B------:R-:W-:Y:S01]  /*4d40*/  @!P0 MOV R11, R3 ;  /* 0x00000003000b8202 */ /* 0x000fe20000000f00 */
[----:B-1----:R-:W-:Y:S06]  /*4d50*/  @!P2 BRA `(.L_x_17) ;  /* 0xffffffb80094a947 */ /* 0x002fec000383ffff */
.L_x_16:
[----:B------:R-:W0:Y:S01]  /*4d60*/  LDC R9, c[0x0][0x380] ;  /* 0x0000e000ff097b82 */ /* 0x000e220000000800 */
[----:B------:R-:W-:Y:S01]  /*4d70*/  IADD3 R2, P0, PT, R6, 0x100, RZ ;  /* 0x0000010006027810 */ /* 0x000fe20007f1e0ff */
[----:B------:R-:W-:Y:S03]  /*4d80*/  STG.E.128 desc[UR8][R6.64], R100 ;  /* 0x0000006406007986 */ /* 0x000fe6000c101d08 */
[----:B------:R-:W-:Y:S02]  /*4d90*/  IADD3.X R3, PT, PT, RZ, R7, RZ, P0, !PT ;  /* 0x00000007ff037210 */ /* 0x000fe400007fe4ff */
[--C-:B0-----:R-:W-:Y:S02]  /*4da0*/  SHF.R.S32.HI R31, RZ, 0x2, R9.reuse ;  /* 0x00000002ff1f7819 */ /* 0x101fe40000011409 */
[----:B------:R-:W-:Y:S02]  /*4db0*/  SHF.L.U32 R5, R9, 0x4, RZ ;  /* 0x0000000409057819 */ /* 0x000fe400000006ff */
[----:B------:R-:W-:Y:S01]  /*4dc0*/  SHF.R.S32.HI R9, RZ, 0x1, R9 ;  /* 0x00000001ff097819 */ /* 0x000fe20000011409 */
[----:B------:R-:W-:-:S04]  /*4dd0*/  IMAD.WIDE R12, R31, 0x10, R6 ;  /* 0x000000101f0c7825 */ /* 0x000fc800078e0206 */
[----:B------:R-:W-:Y:S01]  /*4de0*/  IMAD.WIDE R2, R5, 0x10, R2 ;  /* 0x0000001005027825 */ /* 0x000fe200078e0202 */
[----:B------:R-:W-:Y:S03]  /*4df0*/  STG.E.128 desc[UR8][R12.64], R92 ;  /* 0x0000005c0c007986 */ /* 0x000fe6000c101d08 */
[----:B------:R-:W-:-:S04]  /*4e00*/  IMAD.WIDE R14, R9, 0x10, R6 ;  /* 0x00000010090e7825 */ /* 0x000fc800078e0206 */
[C---:B------:R-:W-:Y:S01]  /*4e10*/  IMAD.WIDE R28, R31.reuse, 0x20, R12 ;  /* 0x000000201f1c7825 */ /* 0x040fe200078e020c */
[----:B------:R-:W-:Y:S03]  /*4e20*/  STG.E.128 desc[UR8][R14.64], R76 ;  /* 0x0000004c0e007986 */ /* 0x000fe6000c101d08 */
[--C-:B------:R-:W-:Y:S01]  /*4e30*/  IMAD.WIDE R4, R31, 0x10, R2.reuse ;  /* 0x000000101f047825 */ /* 0x100fe200078e0202 */
[----:B------:R-:W-:Y:S03]  /*4e40*/  STG.E.128 desc[UR8][R28.64], R20 ;  /* 0x000000141c007986 */ /* 0x000fe6000c101d08 */
[----:B------:R-:W-:Y:S01]  /*4e50*/  IMAD.WIDE R8, R9, 0x10, R2 ;  /* 0x0000001009087825 */ /* 0x000fe200078e0202 */
[----:B------:R-:W-:Y:S03]  /*4e60*/  STG.E.128 desc[UR8][R6.64+0x100], R96 ;  /* 0x0001006006007986 */ /* 0x000fe6000c101d08 */
[C---:B------:R-:W-:Y:S01]  /*4e70*/  IMAD.WIDE R10, R31.reuse, 0x20, R4 ;  /* 0x000000201f0a7825 */ /* 0x040fe200078e0204 */
        /* <DEDUP_REMOVED lines=13> */
.L_x_18:
        /* <DEDUP_REMOVED lines=11> */
.L_x_78:


//--------------------- .text._Z19gemm_256_128x128_16iiiPfS_S_ --------------------------
	.section	.text._Z19gemm_256_128x128_16iiiPfS_S_,"ax",@progbits
	.align	128
        .global         _Z19gemm_256_128x128_16iiiPfS_S_
        .type           _Z19gemm_256_128x128_16iiiPfS_S_,@function
        .size           _Z19gemm_256_128x128_16iiiPfS_S_,(.L_x_79 - _Z19gemm_256_128x128_16iiiPfS_S_)
        .other          _Z19gemm_256_128x128_16iiiPfS_S_,@"STO_CUDA_ENTRY STV_DEFAULT"
_Z19gemm_256_128x128_16iiiPfS_S_:
.text._Z19gemm_256_128x128_16iiiPfS_S_:
        /* <DEDUP_REMOVED lines=15> */
[----:B------:R-:W-:Y:S01]  /*00f0*/  LOP3.LUT R3, R3, 0x3c, RZ, 0xc0, !PT ;  /* 0x0000003c03037812 */ /* 0x000fe200078ec0ff */
[----:B--2---:R-:W-:-:S03]  /*0100*/  IMAD R5, R27, UR4, RZ ;  /* 0x000000041b057c24 */ /* 0x004fc6000f8e02ff */
[----:B------:R-:W-:Y:S01]  /*0110*/  LOP3.LUT R24, R3, UR5, RZ, 0xfc, !PT ;  /* 0x0000000503187c12 */ /* 0x000fe2000f8efcff */
[----:B------:R-:W-:Y:S01]  /*0120*/  IMAD R2, R2, R27, RZ ;  /* 0x0000001b02027224 */ /* 0x000fe200078e02ff */
        /* <DEDUP_REMOVED lines=17> */
[----:B------:R-:W-:Y:S01]  /*0240*/  UMOV UR5, 0x400 ;  /* 0x0000040000057882 */ /* 0x000fe20000000000 */
[----:B------:R-:W-:Y:S01]  /*0250*/  IMAD R0, R25, UR4, RZ ;  /* 0x0000000419007c24 */ /* 0x000fe2000f8e02ff */
        /* <DEDUP_REMOVED lines=14> */
[C---:B-----5:R-:W-:Y:S02]  /*0340*/  LEA R96, P0, R4.reuse, UR10, 0x2 ;  /* 0x0000000a04607c11 */ /* 0x060fe4000f8010ff */
[----:B------:R-:W-:Y:S02]  /*0350*/  CS2R R28, SRZ ;  /* 0x00000000001c7805 */ /* 0x000fe4000001ff00 */
[----:B------:R-:W-:Y:S02]  /*0360*/  CS2R R24, SRZ ;  /* 0x0000000000187805 */ /* 0x000fe4000001ff00 */
[----:B------:R-:W-:Y:S02]  /*0370*/  CS2R R90, SRZ ;  /* 0x00000000005a7805 */ /* 0x000fe4000001ff00 */
[----:B------:R-:W-:-:S02]  /*0380*/  LEA.HI.X R97, R4, UR11, R3, 0x2, P0 ;  /* 0x0000000b04617c11 */ /* 0x000fc400080f1403 */
[----:B------:R-:W-:Y:S02]  /*0390*/  CS2R R88, SRZ ;  /* 0x0000000000587805 */ /* 0x000fe4000001ff00 */
[----:B------:R-:W-:Y:S01]  /*03a0*/  ISETP.GE.AND P0, PT, R27, 0x1, PT ;  /* 0x000000011b00780c */ /* 0x000fe20003f06270 */
        /* <DEDUP_REMOVED lines=22> */
[----:B--2---:R-:W-:Y:S04]  /*0510*/  STS.128 [R0], R8 ;  /* 0x0000000800007388 */ /* 0x004fe80000000c00 */
[----:B---3--:R-:W-:Y:S04]  /*0520*/  STS.128 [R0+0x10], R12 ;  /* 0x0000100c00007388 */ /* 0x008fe80000000c00 */
[----:B----4-:R-:W-:Y:S04]  /*0530*/  STS.128 [R2], R16 ;  /* 0x0000001002007388 */ /* 0x010fe80000000c00 */
[----:B------:R0:W-:Y:S02]  /*0540*/  STS.128 [R2+0x10], R20 ;  /* 0x0000101402007388 */ /* 0x0001e40000000c00 */
[----:B0-----:R-:W-:-:S02]  /*0550*/  CS2R R20, SRZ ;  /* 0x0000000000147805 */ /* 0x001fc4000001ff00 */
        /* <DEDUP_REMOVED lines=36> */
.L_x_20:
        /* <DEDUP_REMOVED lines=31> */
[C---:B------:R-:W-:Y:S01]  /*0990*/  FFMA R4, R12.reuse, R77, R53 ;  /* 0x0000004d0c047223 */ /* 0x040fe20000000035 */
[C---:B------:R-:W-:Y:S01]  /*09a0*/  FFMA R85, R12.reuse, R78, R54 ;  /* 0x0000004e0c557223 */ /* 0x040fe20000000036 */
[----:B------:R-:W-:Y:S01]  /*09b0*/  FFMA R12, R12, R79, R55 ;  /* 0x0000004f0c0c7223 */ /* 0x000fe20000000037 */
[----:B------:R-:W-:Y:S01]  /*09c0*/  FFMA R66, R8, R77, R89 ;  /* 0x0000004d08427223 */ /* 0x000fe20000000059 */
[----:B------:R-:W0:Y:S01]  /*09d0*/  LDS.128 R52, [R5+0x60] ;  /* 0x0000600005347984 */ /* 0x000e220000000c00 */
[----:B------:R-:W-:Y:S01]  /*09e0*/  FFMA R113, R76, R8, R88 ;  /* 0x000000084c717223 */ /* 0x000fe20000000058 */
[C---:B------:R-:W-:Y:S01]  /*09f0*/  FFMA R117, R8.reuse, R78, R90 ;  /* 0x0000004e08757223 */ /* 0x040fe2000000005a */
[----:B------:R-:W-:Y:S01]  /*0a00*/  FFMA R84, R8, R79, R91 ;  /* 0x0000004f08547223 */ /* 0x000fe2000000005b */
[-C--:B---3--:R-:W-:Y:S01]  /*0a10*/  FFMA R87, R72, R13.reuse, R87 ;  /* 0x0000000d48577223 */ /* 0x088fe20000000057 */
[-C--:B------:R-:W-:Y:S01]  /*0a20*/  FFMA R6, R73, R13.reuse, R6 ;  /* 0x0000000d49067223 */ /* 0x080fe20000000006 */
[-C--:B------:R-:W-:Y:S01]  /*0a30*/  FFMA R7, R74, R13.reuse, R7 ;  /* 0x0000000d4a077223 */ /* 0x080fe20000000007 */
[-C--:B------:R-:W-:Y:S01]  /*0a40*/  FFMA R8, R75, R13.reuse, R68 ;  /* 0x0000000d4b087223 */ /* 0x080fe20000000044 */
[-C--:B----4-:R-:W-:Y:S01]  /*0a50*/  FFMA R89, R80, R13.reuse, R69 ;  /* 0x0000000d50597223 */ /* 0x090fe20000000045 */
[-C--:B------:R-:W-:Y:S01]  /*0a60*/  FFMA R4, R81, R13.reuse, R4 ;  /* 0x0000000d51047223 */ /* 0x080fe20000000004 */
[-C--:B------:R-:W-:Y:S01]  /*0a70*/  FFMA R85, R82, R13.reuse, R85 ;  /* 0x0000000d52557223 */ /* 0x080fe20000000055 */
[----:B------:R-:W-:Y:S01]  /*0a80*/  FFMA R12, R83, R13, R12 ;  /* 0x0000000d530c7223 */ /* 0x000fe2000000000c */
[-C--:B------:R-:W-:Y:S01]  /*0a90*/  FFMA R13, R73, R9.reuse, R64 ;  /* 0x00000009490d7223 */ /* 0x080fe20000000040 */
[-C--:B------:R-:W-:Y:S01]  /*0aa0*/  FFMA R91, R74, R9.reuse, R65 ;  /* 0x000000094a5b7223 */ /* 0x080fe20000000041 */
[----:B------:R-:W-:Y:S01]  /*0ab0*/  FFMA R115, R81, R9, R66 ;  /* 0x0000000951737223 */ /* 0x000fe20000000042 */
[----:B-----5:R-:W-:Y:S01]  /*0ac0*/  FFMA R139, R32, R16, R60 ;  /* 0x00000010208b7223 */ /* 0x020fe2000000003c */
[C---:B------:R-:W-:Y:S01]  /*0ad0*/  FFMA R133, R16.reuse, R34, R62 ;  /* 0x0000002210857223 */ /* 0x040fe2000000003e */
[----:B------:R-:W1:Y:S01]  /*0ae0*/  LDS.128 R64, [R5+0x800] ;  /* 0x0008000005407984 */ /* 0x000e620000000c00 */
[C---:B------:R-:W-:Y:S01]  /*0af0*/  FFMA R60, R16.reuse, R33, R61 ;  /* 0x00000021103c7223 */ /* 0x040fe2000000003d */
[----:B------:R-:W-:Y:S01]  /*0b00*/  FFMA R62, R16, R35, R63 ;  /* 0x00000023103e7223 */ /* 0x000fe2000000003f */
[----:B------:R-:W-:Y:S01]  /*0b10*/  FFMA R123, R76, R16, R24 ;  /* 0x000000104c7b7223 */ /* 0x000fe20000000018 */
[C---:B------:R-:W-:Y:S01]  /*0b20*/  FFMA R24, R16.reuse, R77, R25 ;  /* 0x0000004d10187223 */ /* 0x040fe20000000019 */
[----:B------:R-:W-:Y:S01]  /*0b30*/  FFMA R103, R75, R9, R70 ;  /* 0x000000094b677223 */ /* 0x000fe20000000046 */
[C---:B------:R-:W-:Y:S01]  /*0b40*/  FFMA R121, R16.reuse, R78, R26 ;  /* 0x0000004e10797223 */ /* 0x040fe2000000001a */
[-C--:B------:R-:W-:Y:S01]  /*0b50*/  FFMA R135, R73, R17.reuse, R60 ;  /* 0x0000001149877223 */ /* 0x080fe2000000003c */
[----:B------:R-:W-:Y:S01]  /*0b60*/  FFMA R127, R75, R17, R62 ;  /* 0x000000114b7f7223 */ /* 0x000fe2000000003e */
[----:B------:R-:W-:Y:S01]  /*0b70*/  FFMA R16, R16, R79, R27 ;  /* 0x0000004f10107223 */ /* 0x000fe2000000001b */
[-C--:B------:R-:W-:Y:S01]  /*0b80*/  FFMA R125, R81, R17.reuse, R24 ;  /* 0x00000011517d7223 */ /* 0x080fe20000000018 */
[----:B------:R-:W2:Y:S01]  /*0b90*/  LDS.128 R68, [R5+0x810] ;  /* 0x0008100005447984 */ /* 0x000ea20000000c00 */
[-C--:B------:R-:W-:Y:S01]  /*0ba0*/  FFMA R139, R72, R17.reuse, R139 ;  /* 0x00000011488b7223 */ /* 0x080fe2000000008b */
[-C--:B------:R-:W-:Y:S01]  /*0bb0*/  FFMA R123, R80, R17.reuse, R123 ;  /* 0x00000011507b7223 */ /* 0x080fe2000000007b */
[-C--:B------:R-:W-:Y:S01]  /*0bc0*/  FFMA R133, R74, R17.reuse, R133 ;  /* 0x000000114a857223 */ /* 0x080fe20000000085 */
[----:B------:R-:W3:Y:S01]  /*0bd0*/  LDS.128 R60, [R5+0x820] ;  /* 0x00082000053c7984 */ /* 0x000ee20000000c00 */
[-C--:B------:R-:W-:Y:S01]  /*0be0*/  FFMA R121, R82, R17.reuse, R121 ;  /* 0x0000001152797223 */ /* 0x080fe20000000079 */
[C---:B------:R-:W-:Y:S01]  /*0bf0*/  FFMA R17, R83.reuse, R17, R16 ;  /* 0x0000001153117223 */ /* 0x040fe20000000010 */
[-C--:B------:R-:W-:Y:S01]  /*0c00*/  FFMA R119, R72, R9.reuse, R119 ;  /* 0x0000000948777223 */ /* 0x080fe20000000077 */
[----:B------:R-:W4:Y:S01]  /*0c10*/  LDS.128 R24, [R5+0x830] ;  /* 0x0008300005187984 */ /* 0x000f220000000c00 */
[-C--:B------:R-:W-:Y:S01]  /*0c20*/  FFMA R113, R80, R9.reuse, R113 ;  /* 0x0000000950717223 */ /* 0x080fe20000000071 */
[-C--:B------:R-:W-:Y:S01]  /*0c30*/  FFMA R117, R82, R9.reuse, R117 ;  /* 0x0000000952757223 */ /* 0x080fe20000000075 */
[----:B------:R-:W-:Y:S01]  /*0c40*/  FFMA R9, R83, R9, R84 ;  /* 0x0000000953097223 */ /* 0x000fe20000000054 */
[-C--:B0-----:R-:W-:Y:S01]  /*0c50*/  FFMA R129, R76, R52.reuse, R28 ;  /* 0x000000344c817223 */ /* 0x081fe2000000001c */
[----:B------:R-:W-:Y:S01]  /*0c60*/  FFMA R28, R52, R77, R29 ;  /* 0x0000004d341c7223 */ /* 0x000fe2000000001d */
[----:B------:R-:W-:Y:S01]  /*0c70*/  FFMA R145, R32, R52, R56 ;  /* 0x0000003420917223 */ /* 0x000fe20000000038 */
[C---:B------:R-:W-:Y:S01]  /*0c80*/  FFMA R16, R52.reuse, R35, R59 ;  /* 0x0000002334107223 */ /* 0x040fe2000000003b */
[C---:B------:R-:W-:Y:S01]  /*0c90*/  FFMA R56, R52.reuse, R33, R57 ;  /* 0x0000002134387223 */ /* 0x040fe20000000039 */
[C---:B------:R-:W-:Y:S01]  /*0ca0*/  FFMA R57, R52.reuse, R78, R30 ;  /* 0x0000004e34397223 */ /* 0x040fe2000000001e */
[-C--:B------:R-:W-:Y:S01]  /*0cb0*/  FFMA R59, R81, R53.reuse, R28 ;  /* 0x00000035513b7223 */ /* 0x080fe2000000001c */
        /* <DEDUP_REMOVED lines=9> */
[----:B-1----:R-:W-:Y:S01]  /*0d50*/  FFMA R30, R64, R35, R39 ;  /* 0x00000023401e7223 */ /* 0x002fe20000000027 */
[-C--:B------:R-:W-:Y:S01]  /*0d60*/  FFMA R29, R76, R64.reuse, R104 ;  /* 0x000000404c1d7223 */ /* 0x080fe20000000068 */
[C---:B------:R-:W-:Y:S01]  /*0d70*/  FFMA R28, R64.reuse, R77, R105 ;  /* 0x0000004d401c7223 */ /* 0x040fe20000000069 */
[----:B------:R-:W-:Y:S01]  /*0d80*/  FFMA R16, R64, R33, R37 ;  /* 0x0000002140107223 */ /* 0x000fe20000000025 */
[----:B------:R-:W-:Y:S01]  /*0d90*/  FFMA R149, R32, R64, R36 ;  /* 0x0000004020957223 */ /* 0x000fe20000000024 */
[C---:B------:R-:W-:Y:S01]  /*0da0*/  FFMA R143, R64.reuse, R34, R38 ;  /* 0x00000022408f7223 */ /* 0x040fe20000000026 */
[C---:B------:R-:W-:Y:S01]  /*0db0*/  FFMA R37, R64.reuse, R78, R106 ;  /* 0x0000004e40257223 */ /* 0x040fe2000000006a */
[----:B------:R-:W-:Y:S01]  /*0dc0*/  FFMA R64, R64, R79, R107 ;  /* 0x0000004f40407223 */ /* 0x000fe2000000006b */
[-C--:B------:R-:W-:Y:S01]  /*0dd0*/  FFMA R105, R80, R65.reuse, R29 ;  /* 0x0000004150697223 */ /* 0x080fe2000000001d */
[-C--:B------:R-:W-:Y:S01]  /*0de0*/  FFMA R39, R81, R65.reuse, R28 ;  /* 0x0000004151277223 */ /* 0x080fe2000000001c */
[-C--:B------:R-:W-:Y:S01]  /*0df0*/  FFMA R107, R75, R65.reuse, R30 ;  /* 0x000000414b6b7223 */ /* 0x080fe2000000001e */
[----:B--2---:R-:W-:Y:S01]  /*0e00*/  FFMA R161, R32, R68, R40 ;  /* 0x0000004420a17223 */ /* 0x004fe20000000028 */
[----:B------:R-:W0:Y:S01]  /*0e10*/  LDS.128 R28, [R3+0x400] ;  /* 0x00040000031c7984 */ /* 0x000e220000000c00 */
[-C--:B------:R-:W-:Y:S01]  /*0e20*/  FFMA R149, R72, R65.reuse, R149 ;  /* 0x0000004148957223 */ /* 0x080fe20000000095 */
[-C--:B------:R-:W-:Y:S01]  /*0e30*/  FFMA R147, R73, R65.reuse, R16 ;  /* 0x0000004149937223 */ /* 0x080fe20000000010 */
[-C--:B---3--:R-:W-:Y:S01]  /*0e40*/  FFMA R44, R32, R60.reuse, R44 ;  /* 0x0000003c202c7223 */ /* 0x088fe2000000002c */
[----:B------:R-:W-:Y:S01]  /*0e50*/  FFMA R20, R76, R60, R20 ;  /* 0x0000003c4c147223 */ /* 0x000fe20000000014 */
[-C--:B------:R-:W-:Y:S01]  /*0e60*/  FFMA R143, R74, R65.reuse, R143 ;  /* 0x000000414a8f7223 */ /* 0x080fe2000000008f */
[----:B------:R-:W-:Y:S01]  /*0e70*/  FFMA R37, R82, R65, R37 ;  /* 0x0000004152257223 */ /* 0x000fe20000000025 */
[----:B----4-:R-:W-:Y:S01]  /*0e80*/  FFMA R32, R32, R24, R48 ;  /* 0x0000001820207223 */ /* 0x010fe20000000030 */
[----:B------:R-:W-:Y:S01]  /*0e90*/  FFMA R48, R60, R77, R21 ;  /* 0x0000004d3c307223 */ /* 0x000fe20000000015 */
[CC--:B------:R-:W-:Y:S01]  /*0ea0*/  FFMA R21, R68.reuse, R34.reuse, R42 ;  /* 0x0000002244157223 */ /* 0x0c0fe2000000002a */
        /* <DEDUP_REMOVED lines=13> */
[----:B------:R-:W1:Y:S01]  /*0f80*/  LDS.128 R20, [R3+0x500] ;  /* 0x0005000003147984 */ /* 0x000e620000000c00 */
[-C--:B------:R-:W-:Y:S01]  /*0f90*/  FFMA R34, R60, R35.reuse, R47 ;  /* 0x000000233c227223 */ /* 0x080fe2000000002f */
[----:B------:R-:W-:Y:S01]  /*0fa0*/  FFMA R40, R24, R35, R51 ;  /* 0x0000002318287223 */ /* 0x000fe20000000033 */
[C---:B------:R-:W-:Y:S01]  /*0fb0*/  FFMA R33, R74.reuse, R61, R33 ;  /* 0x0000003d4a217223 */ /* 0x040fe20000000021 */
[----:B------:R-:W-:Y:S01]  /*0fc0*/  FFMA R35, R74, R25, R64 ;  /* 0x000000194a237223 */ /* 0x000fe20000000040 */
[----:B------:R-:W-:Y:S01]  /*0fd0*/  FFMA R52, R68, R77, R109 ;  /* 0x0000004d44347223 */ /* 0x000fe2000000006d */
[C---:B------:R-:W-:Y:S01]  /*0fe0*/  FFMA R109, R75.reuse, R69, R38 ;  /* 0x000000454b6d7223 */ /* 0x040fe20000000026 */
[C---:B------:R-:W-:Y:S01]  /*0ff0*/  FFMA R95, R75.reuse, R61, R34 ;  /* 0x0000003d4b5f7223 */ /* 0x040fe20000000022 */
[-C--:B------:R-:W-:Y:S01]  /*1000*/  FFMA R75, R75, R25.reuse, R40 ;  /* 0x000000194b4b7223 */ /* 0x080fe20000000028 */
[----:B------:R-:W-:Y:S01]  /*1010*/  FFMA R159, R72, R25, R32 ;  /* 0x00000019489f7223 */ /* 0x000fe20000000020 */
[-C--:B------:R-:W-:Y:S01]  /*1020*/  FFMA R41, R68, R78.reuse, R110 ;  /* 0x0000004e44297223 */ /* 0x080fe2000000006e */
[----:B------:R-:W-:Y:S01]  /*1030*/  FFMA R78, R24, R78, R94 ;  /* 0x0000004e184e7223 */ /* 0x000fe2000000005e */
[C---:B------:R-:W-:Y:S01]  /*1040*/  FFMA R49, R82.reuse, R61, R49 ;  /* 0x0000003d52317223 */ /* 0x040fe20000000031 */
[CC--:B------:R-:W-:Y:S01]  /*1050*/  FFMA R43, R83.reuse, R69.reuse, R42 ;  /* 0x00000045532b7223 */ /* 0x0c0fe2000000002a */
[C---:B------:R-:W-:Y:S01]  /*1060*/  FFMA R51, R82.reuse, R69, R41 ;  /* 0x0000004552337223 */ /* 0x040fe20000000029 */
[----:B------:R-:W-:Y:S01]  /*1070*/  FFMA R47, R82, R25, R78 ;  /* 0x00000019522f7223 */ /* 0x000fe2000000004e */
[-C--:B------:R-:W-:Y:S01]  /*1080*/  FFMA R41, R83, R61.reuse, R46 ;  /* 0x0000003d53297223 */ /* 0x080fe2000000002e */
[C---:B0-----:R-:W-:Y:S01]  /*1090*/  FFMA R40, R30.reuse, R62, R33 ;  /* 0x0000003e1e287223 */ /* 0x041fe20000000021 */
[----:B------:R-:W-:Y:S01]  /*10a0*/  FFMA R38, R30, R26, R35 ;  /* 0x0000001a1e267223 */ /* 0x000fe20000000023 */
[----:B------:R-:W-:Y:S01]  /*10b0*/  FFMA R106, R31, R14, R8 ;  /* 0x0000000e1f6a7223 */ /* 0x000fe20000000008 */
        /* <DEDUP_REMOVED lines=12> */
[C---:B------:R-:W-:Y:S01]  /*1180*/  FFMA R36, R31.reuse, R66, R107 ;  /* 0x000000421f247223 */ /* 0x040fe2000000006b */
[C---:B------:R-:W-:Y:S01]  /*1190*/  FFMA R161, R72.reuse, R69, R161 ;  /* 0x0000004548a17223 */ /* 0x040fe200000000a1 */
[----:B------:R-:W-:Y:S01]  /*11a0*/  FFMA R157, R72, R61, R44 ;  /* 0x0000003d489d7223 */ /* 0x000fe2000000002c */
[----:B------:R-:W-:Y:S01]  /*11b0*/  FFMA R110, R31, R10, R103 ;  /* 0x0000000a1f6e7223 */ /* 0x000fe20000000067 */
[----:B------:R-:W-:Y:S01]  /*11c0*/  FFMA R155, R73, R69, R16 ;  /* 0x00000045499b7223 */ /* 0x000fe20000000010 */
[C---:B------:R-:W-:Y:S01]  /*11d0*/  FFMA R87, R28.reuse, R14, R87 ;  /* 0x0000000e1c577223 */ /* 0x040fe20000000057 */
[----:B------:R-:W-:Y:S01]  /*11e0*/  FFMA R152, R28, R10, R119 ;  /* 0x0000000a1c987223 */ /* 0x000fe20000000077 */
[-C--:B------:R-:W-:Y:S01]  /*11f0*/  FFMA R132, R29, R14.reuse, R6 ;  /* 0x0000000e1d847223 */ /* 0x080fe20000000006 */
[C---:B-1----:R-:W-:Y:S01]  /*1200*/  FFMA R82, R21.reuse, R14, R4 ;  /* 0x0000000e15527223 */ /* 0x042fe20000000004 */
[C---:B------:R-:W-:Y:S01]  /*1210*/  FFMA R4, R22.reuse, R70, R51 ;  /* 0x0000004616047223 */ /* 0x040fe20000000033 */
[CC--:B------:R-:W-:Y:S01]  /*1220*/  FFMA R8, R22.reuse, R62.reuse, R49 ;  /* 0x0000003e16087223 */ /* 0x0c0fe20000000031 */
[----:B------:R-:W-:Y:S01]  /*1230*/  FFMA R72, R21, R62, R45 ;  /* 0x0000003e15487223 */ /* 0x000fe2000000002d */
[----:B------:R-:W1:Y:S01]  /*1240*/  LDS.128 R48, [R3+0x700] ;  /* 0x0007000003307984 */ /* 0x000e620000000c00 */
        /* <DEDUP_REMOVED lines=13> */
[C---:B------:R-:W-:Y:S01]  /*1320*/  FFMA R12, R23.reuse, R14, R12 ;  /* 0x0000000e170c7223 */ /* 0x040fe2000000000c */
[----:B------:R-:W-:Y:S01]  /*1330*/  FFMA R64, R23, R10, R9 ;  /* 0x0000000a17407223 */ /* 0x000fe20000000009 */
[C---:B0-----:R-:W-:Y:S01]  /*1340*/  FFMA R103, R34.reuse, R15, R7 ;  /* 0x0000000f22677223 */ /* 0x041fe20000000007 */
[----:B------:R-:W-:Y:S01]  /*1350*/  FFMA R85, R34, R19, R108 ;  /* 0x0000001322557223 */ /* 0x000fe2000000006c */
[----:B------:R-:W-:Y:S01]  /*1360*/  FFMA R153, R73, R25, R56 ;  /* 0x0000001949997223 */ /* 0x000fe20000000038 */
[-C--:B------:R-:W-:Y:S01]  /*1370*/  FFMA R20, R21, R66.reuse, R39 ;  /* 0x0000004215147223 */ /* 0x080fe20000000027 */
[----:B------:R-:W-:Y:S01]  /*1380*/  FFMA R16, R22, R66, R37 ;  /* 0x0000004216107223 */ /* 0x000fe20000000025 */
[C---:B------:R-:W-:Y:S01]  /*1390*/  FFMA R10, R23.reuse, R70, R43 ;  /* 0x00000046170a7223 */ /* 0x040fe2000000002b */
[----:B------:R-:W-:Y:S01]  /*13a0*/  FFMA R14, R23, R62, R41 ;  /* 0x0000003e170e7223 */ /* 0x000fe20000000029 */
[C---:B------:R-:W-:Y:S01]  /*13b0*/  FFMA R117, R34.reuse, R71, R42 ;  /* 0x0000004722757223 */ /* 0x040fe2000000002a */
[C---:B------:R-:W-:Y:S01]  /*13c0*/  FFMA R115, R34.reuse, R63, R40 ;  /* 0x0000003f22737223 */ /* 0x040fe20000000028 */
[----:B------:R-:W-:Y:S01]  /*13d0*/  FFMA R7, R34, R27, R38 ;  /* 0x0000001b22077223 */ /* 0x000fe20000000026 */
[----:B------:R-:W-:Y:S01]  /*13e0*/  FFMA R108, R35, R67, R36 ;  /* 0x00000043236c7223 */ /* 0x000fe20000000024 */
[----:B------:R-:W0:Y:S01]  /*13f0*/  LDS.128 R40, [R3+0x800] ;  /* 0x0008000003287984 */ /* 0x000e220000000c00 */
[C---:B------:R-:W-:Y:S01]  /*1400*/  FFMA R150, R28.reuse, R18, R139 ;  /* 0x000000121c967223 */ /* 0x040fe2000000008b */
[C---:B------:R-:W-:Y:S01]  /*1410*/  FFMA R148, R28.reuse, R54, R145 ;  /* 0x000000361c947223 */ /* 0x040fe20000000091 */
[C---:B------:R-:W-:Y:S01]  /*1420*/  FFMA R146, R28.reuse, R66, R149 ;  /* 0x000000421c927223 */ /* 0x040fe20000000095 */
[----:B------:R-:W2:Y:S01]  /*1430*/  LDS.128 R36, [R3+0x900] ;  /* 0x0009000003247984 */ /* 0x000ea20000000c00 */
        /* <DEDUP_REMOVED lines=18> */
[CC--:B------:R-:W-:Y:S01]  /*1560*/  FFMA R56, R22.reuse, R26.reuse, R47 ;  /* 0x0000001a16387223 */ /* 0x0c0fe2000000002f */
[----:B------:R-:W-:Y:S01]  /*1570*/  FFMA R136, R23, R26, R83 ;  /* 0x0000001a17887223 */ /* 0x000fe20000000053 */
[C---:B------:R-:W-:Y:S01]  /*1580*/  FFMA R84, R21.reuse, R18, R125 ;  /* 0x0000001215547223 */ /* 0x040fe2000000007d */
[-C--:B------:R-:W-:Y:S01]  /*1590*/  FFMA R30, R21, R54.reuse, R59 ;  /* 0x00000036151e7223 */ /* 0x080fe2000000003b */
        /* <DEDUP_REMOVED lines=33> */
[----:B------:R-:W1:Y:S01]  /*17b0*/  LDS.128 R20, [R5+0x10] ;  /* 0x0000100005147984 */ /* 0x000e620000000c00 */
        /* <DEDUP_REMOVED lines=16> */
[CC--:B------:R-:W-:Y:S01]  /*18c0*/  FFMA R49, R50.reuse, R15.reuse, R45 ;  /* 0x0000000f32317223 */ /* 0x0c0fe2000000002d */
        /* <DEDUP_REMOVED lines=9> */
[C---:B0-----:R-:W-:Y:S01]  /*1960*/  FFMA R126, R68.reuse, R40, R17 ;  /* 0x00000028447e7223 */ /* 0x041fe20000000011 */
[C---:B------:R-:W-:Y:S01]  /*1970*/  FFMA R118, R68.reuse, R41, R118 ;  /* 0x0000002944767223 */ /* 0x040fe20000000076 */
[C---:B------:R-:W-:Y:S01]  /*1980*/  FFMA R8, R68.reuse, R42, R121 ;  /* 0x0000002a44087223 */ /* 0x040fe20000000079 */
[C---:B------:R-:W-:Y:S01]  /*1990*/  FFMA R108, R68.reuse, R43, R108 ;  /* 0x0000002b446c7223 */ /* 0x040fe2000000006c */
[C---:B--2---:R-:W-:Y:S01]  /*19a0*/  FFMA R90, R68.reuse, R36, R125 ;  /* 0x00000024445a7223 */ /* 0x044fe2000000007d */
        /* <DEDUP_REMOVED lines=13> */
[----:B------:R-:W0:Y:S01]  /*1a80*/  LDS.128 R76, [R5+0x30] ;  /* 0x00003000054c7984 */ /* 0x000e220000000c00 */
[C---:B------:R-:W-:Y:S01]  /*1a90*/  FFMA R34, R51.reuse, R63, R14 ;  /* 0x0000003f33227223 */ /* 0x040fe2000000000e */
[----:B------:R-:W-:Y:S01]  /*1aa0*/  FFMA R60, R60, R39, R12 ;  /* 0x000000273c3c7223 */ /* 0x000fe2000000000c */
[C---:B------:R-:W-:Y:S01]  /*1ab0*/  FFMA R48, R24.reuse, R43, R6 ;  /* 0x0000002b18307223 */ /* 0x040fe20000000006 */
[----:B------:R-:W2:Y:S01]  /*1ac0*/  LDS.128 R16, [R5+0x70] ;  /* 0x0000700005107984 */ /* 0x000ea20000000c00 */
[C---:B------:R-:W-:Y:S01]  /*1ad0*/  FFMA R132, R24.reuse, R40, R113 ;  /* 0x0000002818847223 */ /* 0x040fe20000000071 */
[C---:B------:R-:W-:Y:S01]  /*1ae0*/  FFMA R122, R24.reuse, R41, R122 ;  /* 0x00000029187a7223 */ /* 0x040fe2000000007a */
[C---:B------:R-:W-:Y:S01]  /*1af0*/  FFMA R114, R24.reuse, R42, R115 ;  /* 0x0000002a18727223 */ /* 0x040fe20000000073 */
[----:B------:R-:W3:Y:S01]  /*1b00*/  LDS.128 R12, [R5+0x840] ;  /* 0x00084000050c7984 */ /* 0x000ee20000000c00 */
[C---:B------:R-:W-:Y:S01]  /*1b10*/  FFMA R88, R24.reuse, R36, R35 ;  /* 0x0000002418587223 */ /* 0x040fe20000000023 */
[C---:B------:R-:W-:Y:S01]  /*1b20*/  FFMA R58, R24.reuse, R37, R58 ;  /* 0x00000025183a7223 */ /* 0x040fe2000000003a */
[----:B------:R-:W-:Y:S01]  /*1b30*/  FFMA R6, R24, R38, R123 ;  /* 0x0000002618067223 */ /* 0x000fe2000000007b */
[-C--:B-1----:R-:W-:Y:S01]  /*1b40*/  FFMA R11, R40, R20.reuse, R95 ;  /* 0x00000014280b7223 */ /* 0x082fe2000000005f */
[----:B------:R-:W-:Y:S01]  /*1b50*/  FFMA R24, R24, R39, R34 ;  /* 0x0000002718187223 */ /* 0x000fe20000000022 */
[----:B------:R-:W-:Y:S01]  /*1b60*/  FFMA R95, R36, R20, R33 ;  /* 0x00000014245f7223 */ /* 0x000fe20000000021 */
[----:B------:R-:W-:Y:S01]  /*1b70*/  LDS.128 R72, [R5+0x50] ;  /* 0x0000500005487984 */ /* 0x000fe20000000c00 */
[C---:B------:R-:W-:Y:S01]  /*1b80*/  FFMA R130, R20.reuse, R41, R111 ;  /* 0x0000002914827223 */ /* 0x040fe2000000006f */
[C---:B------:R-:W-:Y:S01]  /*1b90*/  FFMA R82, R20.reuse, R37, R82 ;  /* 0x0000002514527223 */ /* 0x040fe20000000052 */
[C---:B------:R-:W-:Y:S01]  /*1ba0*/  FFMA R103, R20.reuse, R42, R103 ;  /* 0x0000002a14677223 */ /* 0x040fe20000000067 */
[----:B------:R-:W1:Y:S01]  /*1bb0*/  LDS.128 R32, [R3+0xa00] ;  /* 0x000a000003207984 */ /* 0x000e620000000c00 */
[C---:B------:R-:W-:Y:S01]  /*1bc0*/  FFMA R49, R20.reuse, R38, R49 ;  /* 0x0000002614317223 */ /* 0x040fe20000000031 */
[C---:B------:R-:W-:Y:S01]  /*1bd0*/  FFMA R106, R20.reuse, R43, R106 ;  /* 0x0000002b146a7223 */ /* 0x040fe2000000006a */
[----:B------:R-:W-:Y:S01]  /*1be0*/  FFMA R20, R20, R39, R52 ;  /* 0x0000002714147223 */ /* 0x000fe20000000034 */
[C---:B------:R-:W-:Y:S01]  /*1bf0*/  FFMA R138, R51.reuse, R55, R138 ;  /* 0x00000037338a7223 */ /* 0x040fe2000000008a */
        /* <DEDUP_REMOVED lines=9> */
[----:B--2---:R-:W-:Y:S01]  /*1c90*/  FFMA R156, R40, R16, R31 ;  /* 0x00000010289c7223 */ /* 0x004fe2000000001f */
[C---:B------:R-:W-:Y:S01]  /*1ca0*/  FFMA R76, R16.reuse, R37, R30 ;  /* 0x00000025104c7223 */ /* 0x040fe2000000001e */
[----:B------:R-:W-:Y:S01]  /*1cb0*/  FFMA R140, R16, R43, R28 ;  /* 0x0000002b108c7223 */ /* 0x000fe2000000001c */
[----:B---3--:R-:W-:Y:S01]  /*1cc0*/  FFMA R158, R40, R12, R29 ;  /* 0x0000000c289e7223 */ /* 0x008fe2000000001d */
[----:B------:R-:W-:Y:S01]  /*1cd0*/  FFMA R102, R36, R16, R59 ;  /* 0x0000001024667223 */ /* 0x000fe2000000003b */
[----:B------:R-:W0:Y:S01]  /*1ce0*/  LDS.128 R28, [R3+0xb00] ;  /* 0x000b0000031c7984 */ /* 0x000e220000000c00 */
[C---:B------:R-:W-:Y:S01]  /*1cf0*/  FFMA R154, R16.reuse, R41, R47 ;  /* 0x00000029109a7223 */ /* 0x040fe2000000002f */
[C---:B------:R-:W-:Y:S01]  /*1d00*/  FFMA R150, R16.reuse, R42, R53 ;  /* 0x0000002a10967223 */ /* 0x040fe20000000035 */
[C---:B------:R-:W-:Y:S01]  /*1d10*/  FFMA R56, R16.reuse, R38, R65 ;  /* 0x0000002610387223 */ /* 0x040fe20000000041 */
[----:B------:R-:W-:Y:S01]  /*1d20*/  FFMA R16, R16, R39, R138 ;  /* 0x0000002710107223 */ /* 0x000fe2000000008a */
[----:B------:R-:W-:Y:S01]  /*1d30*/  FFMA R138, R12, R41, R9 ;  /* 0x000000290c8a7223 */ /* 0x000fe20000000009 */
[----:B-1----:R-:W-:Y:S01]  /*1d40*/  FFMA R107, R32, R21, R11 ;  /* 0x00000015206b7223 */ /* 0x002fe2000000000b */
[-C--:B------:R-:W-:Y:S01]  /*1d50*/  FFMA R123, R69, R34.reuse, R8 ;  /* 0x00000022457b7223 */ /* 0x080fe20000000008 */
[----:B------:R-:W-:Y:S01]  /*1d60*/  FFMA R121, R61, R34, R10 ;  /* 0x000000223d797223 */ /* 0x000fe2000000000a */
[----:B------:R-:W-:Y:S01]  /*1d70*/  FFMA R152, R40, R72, R81 ;  /* 0x0000004828987223 */ /* 0x000fe20000000051 */
[----:B------:R-:W1:Y:S01]  /*1d80*/  LDS.128 R8, [R3+0xc00] ;  /* 0x000c000003087984 */ /* 0x000e620000000c00 */
[C---:B------:R-:W-:Y:S01]  /*1d90*/  FFMA R148, R72.reuse, R41, R83 ;  /* 0x0000002948947223 */ /* 0x040fe20000000053 */
[CC--:B------:R-:W-:Y:S01]  /*1da0*/  FFMA R144, R72.reuse, R42.reuse, R85 ;  /* 0x0000002a48907223 */ /* 0x0c0fe20000000055 */
[-C--:B------:R-:W-:Y:S01]  /*1db0*/  FFMA R112, R72, R43.reuse, R112 ;  /* 0x0000002b48707223 */ /* 0x080fe20000000070 */
[C---:B------:R-:W-:Y:S01]  /*1dc0*/  FFMA R7, R12.reuse, R42, R7 ;  /* 0x0000002a0c077223 */ /* 0x040fe20000000007 */
[----:B------:R-:W-:Y:S01]  /*1dd0*/  FFMA R124, R12, R43, R124 ;  /* 0x0000002b0c7c7223 */ /* 0x000fe2000000007c */
        /* <DEDUP_REMOVED lines=37> */
[-C--:B0-----:R-:W-:Y:S01]  /*2030*/  FFMA R91, R28, R73.reuse, R94 ;  /* 0x000000491c5b7223 */ /* 0x081fe2000000005e */
[CC--:B------:R-:W-:Y:S01]  /*2040*/  FFMA R59, R29.reuse, R73.reuse, R84 ;  /* 0x000000491d3b7223 */ /* 0x0c0fe20000000054 */
[----:B------:R-:W-:Y:S01]  /*2050*/  FFMA R45, R30, R73, R54 ;  /* 0x000000491e2d7223 */ /* 0x000fe20000000036 */
        /* <DEDUP_REMOVED lines=18> */
[-C--:B------:R-:W-:Y:S01]  /*2180*/  FFMA R95, R28, R21.reuse, R95 ;  /* 0x000000151c5f7223 */ /* 0x080fe2000000005f */
        /* <DEDUP_REMOVED lines=8> */
[-C--:B------:R-:W-:Y:S01]  /*2210*/  FFMA R61, R61, R31.reuse, R60 ;  /* 0x0000001f3d3d7223 */ /* 0x080fe2000000003c */
[----:B------:R-:W-:Y:S01]  /*2220*/  FFMA R25, R25, R31, R24 ;  /* 0x0000001f19197223 */ /* 0x000fe20000000018 */
[----:B------:R-:W-:Y:S01]  /*2230*/  FFMA R4, R31, R13, R36 ;  /* 0x0000000d1f047223 */ /* 0x000fe20000000024 */
[C---:B-1----:R-:W-:Y:S01]  /*2240*/  FFMA R107, R8.reuse, R22, R107 ;  /* 0x00000016086b7223 */ /* 0x042fe2000000006b */
[----:B------:R-:W1:Y:S01]  /*2250*/  LDS.128 R28, [R3+0xe00] ;  /* 0x000e0000031c7984 */ /* 0x000e620000000c00 */
        /* <DEDUP_REMOVED lines=31> */
[C---:B0-----:R-:W-:Y:S01]  /*2450*/  FFMA R21, R32.reuse, R22, R95 ;  /* 0x0000001620157223 */ /* 0x041fe2000000005f */
        /* <DEDUP_REMOVED lines=17> */
[-C--:B------:R-:W-:Y:S01]  /*2570*/  FFMA R36, R70, R35.reuse, R69 ;  /* 0x0000002346247223 */ /* 0x080fe20000000045 */
[----:B------:R-:W-:Y:S01]  /*2580*/  FFMA R26, R26, R35, R25 ;  /* 0x000000231a1a7223 */ /* 0x000fe20000000019 */
[C---:B------:R-:W-:Y:S01]  /*2590*/  FFMA R80, R33.reuse, R74, R59 ;  /* 0x0000004a21507223 */ /* 0x040fe2000000003b */
        /* <DEDUP_REMOVED lines=35> */
[----:B------:R-:W-:Y:S01]  /*27d0*/  LDS.128 R28, [R5+0x1000] ;  /* 0x00100000051c7984 */ /* 0x000fe20000000c00 */
[C---:B------:R-:W-:Y:S01]  /*27e0*/  FFMA R42, R34.reuse, R78, R47 ;  /* 0x0000004e222a7223 */ /* 0x040fe2000000002f */
[----:B------:R-:W-:Y:S01]  /*27f0*/  FFMA R60, R34, R74, R45 ;  /* 0x0000004a223c7223 */ /* 0x000fe2000000002d */
[C---:B0-----:R-:W-:Y:S01]  /*2800*/  FFMA R85, R8.reuse, R27, R44 ;  /* 0x0000001b08557223 */ /* 0x041fe2000000002c */
[----:B------:R-:W0:Y:S01]  /*2810*/  LDS.128 R56, [R3+0x1000] ;  /* 0x0010000003387984 */ /* 0x000e220000000c00 */
[----:B------:R-:W-:Y:S01]  /*2820*/  FFMA R87, R8, R15, R46 ;  /* 0x0000000f08577223 */ /* 0x000fe2000000002e */
[----:B------:R-:W-:Y:S01]  /*2830*/  FFMA R76, R33, R14, R76 ;  /* 0x0000000e214c7223 */ /* 0x000fe2000000004c */
[----:B------:R-:W-:Y:S01]  /*2840*/  FFMA R16, R62, R34, R39 ;  /* 0x000000223e107223 */ /* 0x000fe20000000027 */
[----:B------:R-:W1:Y:S01]  /*2850*/  LDS.128 R52, [R3+0x1100] ;  /* 0x0011000003347984 */ /* 0x000e620000000c00 */
[----:B------:R-:W-:Y:S01]  /*2860*/  FFMA R37, R34, R14, R37 ;  /* 0x0000000e22257223 */ /* 0x000fe20000000025 */
[C---:B------:R-:W-:Y:S01]  /*2870*/  FFMA R20, R35.reuse, R74, R73 ;  /* 0x0000004a23147223 */ /* 0x040fe20000000049 */
[----:B------:R-:W-:Y:S01]  /*2880*/  FFMA R62, R62, R35, R61 ;  /* 0x000000233e3e7223 */ /* 0x000fe2000000003d */
[----:B------:R-:W2:Y:S01]  /*2890*/  LDS.128 R48, [R5+0x1020] ;  /* 0x0010200005307984 */ /* 0x000ea20000000c00 */
[CC--:B------:R-:W-:Y:S01]  /*28a0*/  FFMA R21, R8.reuse, R23.reuse, R21 ;  /* 0x0000001708157223 */ /* 0x0c0fe20000000015 */
[C---:B------:R-:W-:Y:S01]  /*28b0*/  FFMA R38, R35.reuse, R18, R17 ;  /* 0x0000001223267223 */ /* 0x040fe20000000011 */
[----:B------:R-:W-:Y:S01]  /*28c0*/  FFMA R4, R35, R14, R4 ;  /* 0x0000000e23047223 */ /* 0x000fe20000000004 */
[----:B------:R-:W3:Y:S01]  /*28d0*/  LDS.128 R44, [R5+0x1040] ;  /* 0x00104000052c7984 */ /* 0x000ee20000000c00 */
        /* <DEDUP_REMOVED lines=27> */
[----:B0-----:R-:W-:Y:S01]  /*2a90*/  FFMA R142, R28, R57, R7 ;  /* 0x000000391c8e7223 */ /* 0x001fe20000000007 */
[----:B------:R-:W0:Y:S01]  /*2aa0*/  LDS.128 R32, [R5+0x1060] ;  /* 0x0010600005207984 */ /* 0x000e220000000c00 */
[-C--:B------:R-:W-:Y:S01]  /*2ab0*/  FFMA R6, R27, R11.reuse, R26 ;  /* 0x0000000b1b067223 */ /* 0x080fe2000000001a */
[----:B------:R-:W-:Y:S01]  /*2ac0*/  FFMA R36, R71, R11, R36 ;  /* 0x0000000b47247223 */ /* 0x000fe20000000024 */
[-C--:B-1----:R-:W-:Y:S01]  /*2ad0*/  FFMA R7, R52, R28.reuse, R21 ;  /* 0x0000001c34077223 */ /* 0x082fe20000000015 */
[----:B------:R-:W1:Y:S01]  /*2ae0*/  LDS.128 R60, [R5+0x1800] ;  /* 0x00180000053c7984 */ /* 0x000e620000000c00 */
[----:B------:R-:W-:Y:S01]  /*2af0*/  FFMA R107, R56, R28, R107 ;  /* 0x0000001c386b7223 */ /* 0x000fe2000000006b */
[----:B------:R-:W-:Y:S01]  /*2b00*/  FFMA R103, R28, R58, R103 ;  /* 0x0000003a1c677223 */ /* 0x000fe20000000067 */
[-C--:B--2---:R-:W-:Y:S01]  /*2b10*/  FFMA R124, R56, R48.reuse, R141 ;  /* 0x00000030387c7223 */ /* 0x084fe2000000008d */
[----:B------:R-:W2:Y:S01]  /*2b20*/  LDS.128 R12, [R5+0x1810] ;  /* 0x00181000050c7984 */ /* 0x000ea20000000c00 */
[----:B------:R-:W-:Y:S01]  /*2b30*/  FFMA R80, R52, R48, R143 ;  /* 0x0000003034507223 */ /* 0x000fe2000000008f */
[C---:B------:R-:W-:Y:S01]  /*2b40*/  FFMA R116, R48.reuse, R57, R139 ;  /* 0x0000003930747223 */ /* 0x040fe2000000008b */
[C---:B------:R-:W-:Y:S01]  /*2b50*/  FFMA R72, R48.reuse, R53, R72 ;  /* 0x0000003530487223 */ /* 0x040fe20000000048 */
[----:B------:R-:W4:Y:S01]  /*2b60*/  LDS.128 R16, [R5+0x1820] ;  /* 0x0018200005107984 */ /* 0x000f220000000c00 */
[C---:B------:R-:W-:Y:S01]  /*2b70*/  FFMA R92, R48.reuse, R58, R137 ;  /* 0x0000003a305c7223 */ /* 0x040fe20000000089 */
[C---:B------:R-:W-:Y:S01]  /*2b80*/  FFMA R64, R48.reuse, R54, R145 ;  /* 0x0000003630407223 */ /* 0x040fe20000000091 */
[C---:B------:R-:W-:Y:S01]  /*2b90*/  FFMA R104, R48.reuse, R59, R104 ;  /* 0x0000003b30687223 */ /* 0x040fe20000000068 */
[----:B------:R-:W5:Y:S01]  /*2ba0*/  LDS.128 R20, [R5+0x1830] ;  /* 0x0018300005147984 */ /* 0x000f620000000c00 */
[----:B------:R-:W-:Y:S01]  /*2bb0*/  FFMA R26, R48, R55, R10 ;  /* 0x00000037301a7223 */ /* 0x000fe2000000000a */
[-C--:B---3--:R-:W-:Y:S01]  /*2bc0*/  FFMA R126, R56, R44.reuse, R133 ;  /* 0x0000002c387e7223 */ /* 0x088fe20000000085 */
[----:B------:R-:W-:Y:S01]  /*2bd0*/  FFMA R84, R52, R44, R135 ;  /* 0x0000002c34547223 */ /* 0x000fe20000000087 */
[C---:B------:R-:W-:Y:S01]  /*2be0*/  FFMA R118, R44.reuse, R57, R131 ;  /* 0x000000392c767223 */ /* 0x040fe20000000083 */
[C---:B------:R-:W-:Y:S01]  /*2bf0*/  FFMA R70, R44.reuse, R53, R70 ;  /* 0x000000352c467223 */ /* 0x040fe20000000046 */
[C---:B------:R-:W-:Y:S01]  /*2c00*/  FFMA R48, R44.reuse, R58, R129 ;  /* 0x0000003a2c307223 */ /* 0x040fe20000000081 */
[CC--:B------:R-:W-:Y:S01]  /*2c10*/  FFMA R42, R44.reuse, R54.reuse, R9 ;  /* 0x000000362c2a7223 */ /* 0x0c0fe20000000009 */
[C---:B------:R-:W-:Y:S01]  /*2c20*/  FFMA R108, R44.reuse, R59, R108 ;  /* 0x0000003b2c6c7223 */ /* 0x040fe2000000006c */
[----:B------:R-:W-:Y:S01]  /*2c30*/  FFMA R44, R44, R55, R8 ;  /* 0x000000372c2c7223 */ /* 0x000fe20000000008 */
[C---:B------:R-:W-:Y:S01]  /*2c40*/  FFMA R106, R28.reuse, R59, R106 ;  /* 0x0000003b1c6a7223 */ /* 0x040fe2000000006a */
[----:B------:R-:W3:Y:S01]  /*2c50*/  LDS.128 R8, [R3+0x1200] ;  /* 0x0012000003087984 */ /* 0x000ee20000000c00 */
[C---:B------:R-:W-:Y:S01]  /*2c60*/  FFMA R134, R28.reuse, R53, R134 ;  /* 0x000000351c867223 */ /* 0x040fe20000000086 */
[C---:B------:R-:W-:Y:S01]  /*2c70*/  FFMA R111, R28.reuse, R54, R111 ;  /* 0x000000361c6f7223 */ /* 0x040fe2000000006f */
[----:B------:R-:W-:Y:S01]  /*2c80*/  FFMA R120, R28, R55, R120 ;  /* 0x000000371c787223 */ /* 0x000fe20000000078 */
[-C--:B0-----:R-:W-:Y:S01]  /*2c90*/  FFMA R128, R56, R32.reuse, R125 ;  /* 0x0000002038807223 */ /* 0x081fe2000000007d */
[----:B------:R-:W-:Y:S01]  /*2ca0*/  FFMA R82, R52, R32, R127 ;  /* 0x0000002034527223 */ /* 0x000fe2000000007f */
[C---:B------:R-:W-:Y:S01]  /*2cb0*/  FFMA R122, R32.reuse, R57, R123 ;  /* 0x00000039207a7223 */ /* 0x040fe2000000007b */
[----:B------:R-:W-:Y:S01]  /*2cc0*/  FFMA R68, R32, R53, R68 ;  /* 0x0000003520447223 */ /* 0x000fe20000000044 */
[-C--:B-1----:R-:W-:Y:S01]  /*2cd0*/  FFMA R132, R56, R60.reuse, R113 ;  /* 0x0000003c38847223 */ /* 0x082fe20000000071 */
[----:B------:R-:W-:Y:S01]  /*2ce0*/  FFMA R86, R52, R60, R117 ;  /* 0x0000003c34567223 */ /* 0x000fe20000000075 */
[C---:B------:R-:W-:Y:S01]  /*2cf0*/  FFMA R94, R32.reuse, R58, R119 ;  /* 0x0000003a205e7223 */ /* 0x040fe20000000077 */
[----:B------:R-:W-:Y:S01]  /*2d00*/  FFMA R40, R32, R54, R121 ;  /* 0x0000003620287223 */ /* 0x000fe20000000079 */
[-C--:B--2---:R-:W-:Y:S01]  /*2d10*/  FFMA R152, R56, R12.reuse, R95 ;  /* 0x0000000c38987223 */ /* 0x084fe2000000005f */
[----:B------:R-:W-:Y:S01]  /*2d20*/  FFMA R102, R52, R12, R89 ;  /* 0x0000000c34667223 */ /* 0x000fe20000000059 */
[----:B------:R-:W-:Y:S01]  /*2d30*/  FFMA R110, R32, R59, R110 ;  /* 0x0000003b206e7223 */ /* 0x000fe2000000006e */
[----:B------:R-:W-:Y:S01]  /*2d40*/  FFMA R130, R60, R57, R109 ;  /* 0x000000393c827223 */ /* 0x000fe2000000006d */
[-C--:B----4-:R-:W-:Y:S01]  /*2d50*/  FFMA R150, R56, R16.reuse, R93 ;  /* 0x0000001038967223 */ /* 0x090fe2000000005d */
[----:B------:R-:W-:Y:S01]  /*2d60*/  FFMA R88, R52, R16, R85 ;  /* 0x0000001034587223 */ /* 0x000fe20000000055 */
[C---:B------:R-:W-:Y:S01]  /*2d70*/  FFMA R66, R60.reuse, R53, R66 ;  /* 0x000000353c427223 */ /* 0x040fe20000000042 */
[----:B------:R-:W-:Y:S01]  /*2d80*/  FFMA R114, R60, R58, R105 ;  /* 0x0000003a3c727223 */ /* 0x000fe20000000069 */
[-C--:B-----5:R-:W-:Y:S01]  /*2d90*/  FFMA R158, R56, R20.reuse, R91 ;  /* 0x00000014389e7223 */ /* 0x0a0fe2000000005b */
[----:B------:R-:W-:Y:S01]  /*2da0*/  FFMA R90, R52, R20, R87 ;  /* 0x00000014345a7223 */ /* 0x000fe20000000057 */
[CC--:B------:R-:W-:Y:S01]  /*2db0*/  FFMA R28, R60.reuse, R54.reuse, R115 ;  /* 0x000000363c1c7223 */ /* 0x0c0fe20000000073 */
[----:B------:R-:W-:Y:S01]  /*2dc0*/  FFMA R112, R60, R59, R112 ;  /* 0x0000003b3c707223 */ /* 0x000fe20000000070 */
[-C--:B------:R-:W-:Y:S01]  /*2dd0*/  FFMA R56, R12, R54.reuse, R73 ;  /* 0x000000360c387223 */ /* 0x080fe20000000049 */
[----:B------:R-:W-:Y:S01]  /*2de0*/  FFMA R52, R16, R54, R39 ;  /* 0x0000003610347223 */ /* 0x000fe20000000027 */
[-C--:B------:R-:W-:Y:S01]  /*2df0*/  FFMA R32, R32, R55.reuse, R38 ;  /* 0x0000003720207223 */ /* 0x080fe20000000026 */
        /* <DEDUP_REMOVED lines=8> */
[----:B------:R-:W0:Y:S01]  /*2e80*/  LDS.128 R36, [R3+0x1300] ;  /* 0x0013000003247984 */ /* 0x000e220000000c00 */
[-C--:B------:R-:W-:Y:S01]  /*2e90*/  FFMA R136, R12, R59.reuse, R43 ;  /* 0x0000003b0c887223 */ /* 0x080fe2000000002b */
[-C--:B------:R-:W-:Y:S01]  /*2ea0*/  FFMA R58, R16, R59.reuse, R41 ;  /* 0x0000003b103a7223 */ /* 0x080fe20000000029 */
[----:B------:R-:W-:Y:S01]  /*2eb0*/  FFMA R138, R20, R59, R25 ;  /* 0x0000003b148a7223 */ /* 0x000fe20000000019 */
[----:B---3--:R-:W-:Y:S01]  /*2ec0*/  FFMA R135, R10, R45, R48 ;  /* 0x0000002d0a877223 */ /* 0x008fe20000000030 */
        /* <DEDUP_REMOVED lines=32> */
[----:B------:R-:W1:Y:S01]  /*30d0*/  LDS.128 R8, [R3+0x1500] ;  /* 0x0015000003087984 */ /* 0x000e620000000c00 */
[-C--:B------:R-:W-:Y:S01]  /*30e0*/  FFMA R78, R12, R53.reuse, R78 ;  /* 0x000000350c4e7223 */ /* 0x080fe2000000004e */
[----:B------:R-:W-:Y:S01]  /*30f0*/  FFMA R74, R16, R53, R74 ;  /* 0x00000035104a7223 */ /* 0x000fe2000000004a */
[C---:B0-----:R-:W-:Y:S01]  /*3100*/  FFMA R27, R38.reuse, R17, R52 ;  /* 0x00000011261b7223 */ /* 0x041fe20000000034 */
[----:B------:R-:W-:Y:S01]  /*3110*/  FFMA R25, R38, R21, R54 ;  /* 0x0000001526197223 */ /* 0x000fe20000000036 */
[-C--:B------:R-:W-:Y:S01]  /*3120*/  FFMA R105, R36, R49.reuse, R80 ;  /* 0x0000003124697223 */ /* 0x080fe20000000050 */
[-C--:B------:R-:W-:Y:S01]  /*3130*/  FFMA R79, R37, R49.reuse, R72 ;  /* 0x00000031254f7223 */ /* 0x080fe20000000048 */
[-C--:B------:R-:W-:Y:S01]  /*3140*/  FFMA R65, R38, R49.reuse, R64 ;  /* 0x0000003126417223 */ /* 0x080fe20000000040 */
[----:B------:R-:W0:Y:S01]  /*3150*/  LDS.128 R92, [R3+0x1400] ;  /* 0x00140000035c7984 */ /* 0x000e220000000c00 */
[C---:B------:R-:W-:Y:S01]  /*3160*/  FFMA R49, R39.reuse, R49, R26 ;  /* 0x0000003127317223 */ /* 0x040fe2000000001a */
[----:B------:R-:W-:Y:S01]  /*3170*/  FFMA R41, R39, R13, R24 ;  /* 0x0000000d27297223 */ /* 0x000fe20000000018 */
        /* <DEDUP_REMOVED lines=28> */
[C---:B-1----:R-:W-:Y:S01]  /*3340*/  FFMA R58, R10.reuse, R18, R27 ;  /* 0x000000120a3a7223 */ /* 0x042fe2000000001b */
[----:B------:R-:W-:Y:S01]  /*3350*/  FFMA R64, R10, R22, R25 ;  /* 0x000000160a407223 */ /* 0x000fe20000000019 */
[----:B------:R-:W-:Y:S01]  /*3360*/  LDS.128 R36, [R3+0x1600] ;  /* 0x0016000003247984 */ /* 0x000fe20000000c00 */
[C---:B------:R-:W-:Y:S01]  /*3370*/  FFMA R4, R8.reuse, R18, R81 ;  /* 0x0000001208047223 */ /* 0x040fe20000000051 */
[C---:B------:R-:W-:Y:S01]  /*3380*/  FFMA R90, R8.reuse, R50, R105 ;  /* 0x00000032085a7223 */ /* 0x040fe20000000069 */
[----:B------:R-:W-:Y:S01]  /*3390*/  FFMA R88, R8, R46, R91 ;  /* 0x0000002e08587223 */ /* 0x000fe2000000005b */
[----:B------:R-:W1:Y:S01]  /*33a0*/  LDS.128 R24, [R3+0x1700] ;  /* 0x0017000003187984 */ /* 0x000e620000000c00 */
[----:B------:R-:W-:Y:S01]  /*33b0*/  FFMA R60, R9, R50, R79 ;  /* 0x00000032093c7223 */ /* 0x000fe2000000004f */
[C---:B0-----:R-:W-:Y:S01]  /*33c0*/  FFMA R122, R95.reuse, R18, R113 ;  /* 0x000000125f7a7223 */ /* 0x041fe20000000071 */
        /* <DEDUP_REMOVED lines=34> */
[----:B------:R-:W-:Y:S01]  /*35f0*/  FFMA R44, R9, R62, R73 ;  /* 0x0000003e092c7223 */ /* 0x000fe20000000049 */
[-C--:B------:R-:W-:Y:S01]  /*3600*/  FFMA R111, R10, R30.reuse, R111 ;  /* 0x0000001e0a6f7223 */ /* 0x080fe2000000006f */
[C---:B------:R-:W-:Y:S01]  /*3610*/  FFMA R120, R11.reuse, R30, R120 ;  /* 0x0000001e0b787223 */ /* 0x040fe20000000078 */
[----:B-1----:R-:W-:Y:S01]  /*3620*/  FFMA R113, R24, R19, R4 ;  /* 0x0000001318717223 */ /* 0x002fe20000000004 */
[----:B------:R-:W-:Y:S01]  /*3630*/  FFMA R50, R11, R50, R49 ;  /* 0x000000320b327223 */ /* 0x000fe20000000031 */
[----:B------:R-:W0:Y:S01]  /*3640*/  LDC R4, c[0x0][0x388] ;  /* 0x0000e200ff047b82 */ /* 0x000e220000000800 */
        /* <DEDUP_REMOVED lines=23> */
[----:B0-----:R-:W-:Y:S01]  /*37c0*/  ISETP.LE.AND P0, PT, R4, UR4, PT ;  /* 0x0000000404007c0c */ /* 0x001fe2000bf03270 */
        /* <DEDUP_REMOVED lines=28> */
[----:B------:R-:W0:Y:S01]  /*3990*/  LDS.128 R40, [R3+0x1800] ;  /* 0x0018000003287984 */ /* 0x000e220000000c00 */
[C---:B------:R-:W-:Y:S01]  /*39a0*/  FFMA R87, R24.reuse, R51, R90 ;  /* 0x0000003318577223 */ /* 0x040fe2000000005a */
        /* <DEDUP_REMOVED lines=28> */
[----:B------:R-:W2:Y:S01]  /*3b70*/  LDS.128 R88, [R5+0x1030] ;  /* 0x0010300005587984 */ /* 0x000ea20000000c00 */
[C---:B------:R-:W-:Y:S01]  /*3b80*/  FFMA R58, R27.reuse, R15, R28 ;  /* 0x0000000f1b3a7223 */ /* 0x040fe2000000001c */
[C---:B------:R-:W-:Y:S01]  /*3b90*/  FFMA R50, R27.reuse, R19, R30 ;  /* 0x000000131b327223 */ /* 0x040fe2000000001e */
[----:B------:R-:W-:Y:S01]  /*3ba0*/  FFMA R126, R27, R23, R126 ;  /* 0x000000171b7e7223 */ /* 0x000fe2000000007e */
[----:B------:R-:W3:Y:S01]  /*3bb0*/  @!P0 LDC R51, c[0x0][0x380] ;  /* 0x0000e000ff338b82 */ /* 0x000ee20000000800 */
[----:B------:R-:W4:Y:S04]  /*3bc0*/  LDS.128 R24, [R5+0x1050] ;  /* 0x0010500005187984 */ /* 0x000f280000000c00 */
[----:B------:R-:W5:Y:S01]  /*3bd0*/  LDS.128 R52, [R5+0x1010] ;  /* 0x0010100005347984 */ /* 0x000f620000000c00 */
[C---:B0-----:R-:W-:Y:S01]  /*3be0*/  FFMA R140, R16.reuse, R42, R95 ;  /* 0x0000002a108c7223 */ /* 0x041fe2000000005f */
[C---:B------:R-:W-:Y:S01]  /*3bf0*/  FFMA R156, R16.reuse, R40, R33 ;  /* 0x00000028109c7223 */ /* 0x040fe20000000021 */
[C---:B------:R-:W-:Y:S01]  /*3c00*/  FFMA R46, R16.reuse, R41, R46 ;  /* 0x00000029102e7223 */ /* 0x040fe2000000002e */
[C---:B------:R-:W-:Y:S01]  /*3c10*/  FFMA R124, R16.reuse, R43, R124 ;  /* 0x0000002b107c7223 */ /* 0x040fe2000000007c */
[C---:B-1----:R-:W-:Y:S01]  /*3c20*/  FFMA R108, R16.reuse, R36, R117 ;  /* 0x00000024106c7223 */ /* 0x042fe20000000075 */
[C---:B------:R-:W-:Y:S01]  /*3c30*/  FFMA R106, R16.reuse, R37, R76 ;  /* 0x00000025106a7223 */ /* 0x040fe2000000004c */
[C---:B------:R-:W-:Y:S01]  /*3c40*/  FFMA R95, R16.reuse, R38, R125 ;  /* 0x00000026105f7223 */ /* 0x040fe2000000007d */
[-C--:B------:R-:W-:Y:S01]  /*3c50*/  FFMA R58, R16, R39.reuse, R58 ;  /* 0x00000027103a7223 */ /* 0x080fe2000000003a */
[C---:B------:R-:W-:Y:S01]  /*3c60*/  FFMA R158, R12.reuse, R40, R29 ;  /* 0x000000280c9e7223 */ /* 0x040fe2000000001d */
[C---:B------:R-:W-:Y:S01]  /*3c70*/  FFMA R68, R12.reuse, R39, R32 ;  /* 0x000000270c447223 */ /* 0x040fe20000000020 */
[----:B------:R-:W0:Y:S01]  /*3c80*/  LDS.128 R28, [R5+0x1070] ;  /* 0x00107000051c7984 */ /* 0x000e220000000c00 */
[C---:B------:R-:W-:Y:S01]  /*3c90*/  FFMA R104, R12.reuse, R36, R121 ;  /* 0x000000240c687223 */ /* 0x040fe20000000079 */
[C---:B------:R-:W-:Y:S01]  /*3ca0*/  FFMA R146, R12.reuse, R41, R146 ;  /* 0x000000290c927223 */ /* 0x040fe20000000092 */
[C---:B------:R-:W-:Y:S01]  /*3cb0*/  FFMA R142, R12.reuse, R42, R119 ;  /* 0x0000002a0c8e7223 */ /* 0x040fe20000000077 */
[----:B------:R1:W0:Y:S01]  /*3cc0*/  LDS.128 R32, [R5+0x1840] ;  /* 0x0018400005207984 */ /* 0x0002220000000c00 */
[C---:B------:R-:W-:Y:S01]  /*3cd0*/  FFMA R116, R12.reuse, R43, R116 ;  /* 0x0000002b0c747223 */ /* 0x040fe20000000074 */
[CC--:B------:R-:W-:Y:S01]  /*3ce0*/  FFMA R110, R12.reuse, R37.reuse, R110 ;  /* 0x000000250c6e7223 */ /* 0x0c0fe2000000006e */
[----:B------:R-:W-:Y:S01]  /*3cf0*/  FFMA R121, R12, R38, R127 ;  /* 0x000000260c797223 */ /* 0x000fe2000000007f */
[----:B---3--:R-:W-:Y:S01]  /*3d00*/  @!P0 SHF.L.U32 R51, R51, 0x2, RZ ;  /* 0x0000000233338819 */ /* 0x008fe200000006ff */
[C---:B------:R-:W-:Y:S01]  /*3d10*/  FFMA R12, R20.reuse, R37, R44 ;  /* 0x00000025140c7223 */ /* 0x040fe2000000002c */
[C---:B------:R-:W-:Y:S01]  /*3d20*/  FFMA R44, R20.reuse, R39, R50 ;  /* 0x00000027142c7223 */ /* 0x040fe20000000032 */
[C---:B------:R-:W-:Y:S01]  /*3d30*/  FFMA R138, R20.reuse, R42, R93 ;  /* 0x0000002a148a7223 */ /* 0x040fe2000000005d */
[----:B------:R-:W-:Y:S01]  /*3d40*/  FFMA R154, R20, R40, R115 ;  /* 0x00000028149a7223 */ /* 0x000fe20000000073 */
[----:B------:R-:W-:-:S04]  /*3d50*/  @!P0 IMAD.WIDE R98, R51, 0x10, R98 ;  /* 0x0000001033628825 */ /* 0x000fc800078e0262 */
[C---:B------:R-:W-:Y:S01]  /*3d60*/  FFMA R70, R20.reuse, R41, R70 ;  /* 0x0000002914467223 */ /* 0x040fe20000000046 */
[C---:B------:R-:W-:Y:S01]  /*3d70*/  FFMA R122, R20.reuse, R43, R122 ;  /* 0x0000002b147a7223 */ /* 0x040fe2000000007a */
[C---:B------:R-:W-:Y:S01]  /*3d80*/  FFMA R114, R20.reuse, R36, R113 ;  /* 0x0000002414727223 */ /* 0x040fe20000000071 */
[----:B------:R-:W-:Y:S01]  /*3d90*/  FFMA R93, R20, R38, R123 ;  /* 0x00000026145d7223 */ /* 0x000fe2000000007b */
[C---:B--2---:R-:W-:Y:S01]  /*3da0*/  FFMA R16, R88.reuse, R37, R60 ;  /* 0x0000002558107223 */ /* 0x044fe2000000003c */
[----:B------:R-:W-:Y:S01]  /*3db0*/  FFMA R66, R88, R42, R79 ;  /* 0x0000002a58427223 */ /* 0x000fe2000000004f */
[-C--:B------:R-:W-:Y:S01]  /*3dc0*/  FFMA R64, R40, R88.reuse, R83 ;  /* 0x0000005828407223 */ /* 0x080fe20000000053 */
[----:B------:R-:W-:Y:S01]  /*3dd0*/  FFMA R94, R36, R88, R87 ;  /* 0x00000058245e7223 */ /* 0x000fe20000000057 */
[-C--:B------:R-:W-:Y:S01]  /*3de0*/  FFMA R152, R88, R41.reuse, R81 ;  /* 0x0000002958987223 */ /* 0x080fe20000000051 */
[-C--:B----4-:R-:W-:Y:S01]  /*3df0*/  FFMA R60, R40, R24.reuse, R77 ;  /* 0x00000018283c7223 */ /* 0x090fe2000000004d */
[----:B------:R-:W-:Y:S01]  /*3e00*/  FFMA R92, R36, R24, R75 ;  /* 0x00000018245c7223 */ /* 0x000fe2000000004b */
[C---:B------:R-:W-:Y:S01]  /*3e10*/  FFMA R150, R24.reuse, R41, R73 ;  /* 0x0000002918967223 */ /* 0x040fe20000000049 */
[----:B------:R-:W-:Y:S01]  /*3e20*/  FFMA R117, R24, R39, R72 ;  /* 0x0000002718757223 */ /* 0x000fe20000000048 */
[----:B------:R-:W2:Y:S01]  /*3e30*/  @!P0 LDG.E.128 R76, desc[UR8][R98.64+0x10] ;  /* 0x00001008624c8981 */ /* 0x000ea2000c1e1d00 */
[----:B------:R-:W-:Y:S01]  /*3e40*/  FFMA R132, R88, R38, R85 ;  /* 0x0000002658847223 */ /* 0x000fe20000000055 */
[-C--:B-----5:R-:W-:Y:S01]  /*3e50*/  FFMA R107, R40, R52.reuse, R107 ;  /* 0x00000034286b7223 */ /* 0x0a0fe2000000006b */
[----:B------:R-:W-:Y:S01]  /*3e60*/  FFMA R7, R36, R52, R7 ;  /* 0x0000003424077223 */ /* 0x000fe20000000007 */
[----:B------:R-:W3:Y:S01]  /*3e70*/  @!P0 LDG.E.128 R72, desc[UR8][R98.64] ;  /* 0x0000000862488981 */ /* 0x000ee2000c1e1d00 */
[C---:B------:R-:W-:Y:S01]  /*3e80*/  FFMA R50, R52.reuse, R41, R105 ;  /* 0x0000002934327223 */ /* 0x040fe20000000069 */
[C---:B------:R-:W-:Y:S01]  /*3e90*/  FFMA R134, R52.reuse, R37, R134 ;  /* 0x0000002534867223 */ /* 0x040fe20000000086 */
[C---:B------:R-:W-:Y:S01]  /*3ea0*/  FFMA R47, R52.reuse, R42, R103 ;  /* 0x0000002a342f7223 */ /* 0x040fe20000000067 */
[----:B------:R-:W4:Y:S01]  /*3eb0*/  @!P0 LDG.E.128 R80, desc[UR8][R100.64+0x40] ;  /* 0x0000400864508981 */ /* 0x000f22000c1e1d00 */
[C---:B-1----:R-:W-:Y:S01]  /*3ec0*/  FFMA R5, R52.reuse, R38, R111 ;  /* 0x0000002634057223 */ /* 0x042fe2000000006f */
[C---:B------:R-:W-:Y:S01]  /*3ed0*/  FFMA R48, R52.reuse, R43, R48 ;  /* 0x0000002b34307223 */ /* 0x040fe20000000030 */
[----:B------:R-:W-:Y:S01]  /*3ee0*/  FFMA R120, R52, R39, R120 ;  /* 0x0000002734787223 */ /* 0x000fe20000000078 */
[----:B------:R-:W5:Y:S01]  /*3ef0*/  @!P0 LDG.E.128 R84, desc[UR8][R100.64+0x50] ;  /* 0x0000500864548981 */ /* 0x000f62000c1e1d00 */
[C---:B------:R-:W-:Y:S01]  /*3f00*/  FFMA R102, R88.reuse, R43, R102 ;  /* 0x0000002b58667223 */ /* 0x040fe20000000066 */
[----:B------:R-:W-:Y:S01]  /*3f10*/  FFMA R119, R88, R39, R62 ;  /* 0x0000002758777223 */ /* 0x000fe2000000003e */
[-C--:B------:R-:W-:Y:S01]  /*3f20*/  FFMA R88, R24, R43.reuse, R10 ;  /* 0x0000002b18587223 */ /* 0x080fe2000000000a */
[----:B0-----:R-:W-:Y:S01]  /*3f30*/  FFMA R52, R28, R43, R8 ;  /* 0x0000002b1c347223 */ /* 0x001fe20000000008 */
[----:B------:R-:W-:Y:S01]  /*3f40*/  FFMA R164, R40, R32, R11 ;  /* 0x0000002028a47223 */ /* 0x000fe2000000000b */
[----:B------:R-:W-:Y:S01]  /*3f50*/  FFMA R160, R32, R41, R9 ;  /* 0x0000002920a07223 */ /* 0x000fe20000000009 */
[CC--:B------:R-:W-:Y:S01]  /*3f60*/  FFMA R6, R24.reuse, R37.reuse, R6 ;  /* 0x0000002518067223 */ /* 0x0c0fe20000000006 */
[----:B------:R-:W0:Y:S01]  /*3f70*/  LDS.128 R8, [R3+0x1a00] ;  /* 0x001a000003087984 */ /* 0x000e220000000c00 */
        /* <DEDUP_REMOVED lines=11> */
[----:B------:R-:W1:Y:S01]  /*4030*/  LDS.128 R36, [R3+0x1b00] ;  /* 0x001b000003247984 */ /* 0x000e620000000c00 */
[-C--:B------:R-:W-:Y:S01]  /*4040*/  FFMA R59, R32, R42.reuse, R59 ;  /* 0x0000002a203b7223 */ /* 0x080fe2000000003b */
[C---:B------:R-:W-:Y:S01]  /*4050*/  FFMA R148, R28.reuse, R41, R61 ;  /* 0x000000291c947223 */ /* 0x040fe2000000003d */
[----:B------:R-:W-:Y:S01]  /*4060*/  FFMA R144, R28, R42, R57 ;  /* 0x0000002a1c907223 */ /* 0x000fe20000000039 */
[----:B------:R-:W-:Y:S01]  /*4070*/  FFMA R28, R32, R43, R56 ;  /* 0x0000002b201c7223 */ /* 0x000fe20000000038 */
[C---:B0-----:R-:W-:Y:S01]  /*4080*/  FFMA R43, R10.reuse, R33, R59 ;  /* 0x000000210a2b7223 */ /* 0x041fe2000000003b */
        /* <DEDUP_REMOVED lines=32> */
[----:B------:R-:W0:Y:S01]  /*4290*/  LDS.128 R8, [R3+0x1c00] ;  /* 0x001c000003087984 */ /* 0x000e220000000c00 */
[C---:B------:R-:W-:Y:S01]  /*42a0*/  FFMA R28, R37.reuse, R25, R6 ;  /* 0x00000019251c7223 */ /* 0x040fe20000000006 */
[----:B------:R-:W-:Y:S01]  /*42b0*/  FFMA R20, R36, R21, R114 ;  /* 0x0000001524147223 */ /* 0x000fe20000000072 */
[----:B------:R-:W-:Y:S01]  /*42c0*/  FFMA R6, R38, R53, R5 ;  /* 0x0000003526067223 */ /* 0x000fe20000000005 */
[-C--:B------:R-:W-:Y:S01]  /*42d0*/  FFMA R114, R36, R33.reuse, R24 ;  /* 0x0000002124727223 */ /* 0x080fe20000000018 */
[----:B------:R-:W-:Y:S01]  /*42e0*/  FFMA R5, R38, R33, R109 ;  /* 0x0000002126057223 */ /* 0x000fe2000000006d */
        /* <DEDUP_REMOVED lines=25> */
[----:B------:R-:W-:-:S02]  /*4480*/  FFMA R68, R39, R33, R126 ;  /* 0x0000002127447223 */ /* 0x000fc4000000007e */
[----:B------:R-:W1:Y:S01]  /*4490*/  LDS.128 R36, [R3+0x1d00] ;  /* 0x001d000003247984 */ /* 0x000e620000000c00 */
[----:B0-----:R-:W-:Y:S01]  /*44a0*/  FFMA R44, R8, R22, R69 ;  /* 0x00000016082c7223 */ /* 0x001fe20000000045 */
[C---:B------:R-:W-:Y:S01]  /*44b0*/  FFMA R89, R9.reuse, R34, R46 ;  /* 0x0000002209597223 */ /* 0x040fe2000000002e */
[C---:B------:R-:W-:Y:S01]  /*44c0*/  FFMA R53, R10.reuse, R54, R42 ;  /* 0x000000360a357223 */ /* 0x040fe2000000002a */
[----:B------:R-:W-:Y:S01]  /*44d0*/  FFMA R58, R10, R30, R71 ;  /* 0x0000001e0a3a7223 */ /* 0x000fe20000000047 */
[----:B------:R-:W-:Y:S01]  /*44e0*/  FFMA R69, R9, R54, R50 ;  /* 0x0000003609457223 */ /* 0x000fe20000000032 */
[-C--:B------:R-:W-:Y:S01]  /*44f0*/  FFMA R42, R18, R10.reuse, R51 ;  /* 0x0000000a122a7223 */ /* 0x080fe20000000033 */
[----:B------:R-:W-:Y:S01]  /*4500*/  FFMA R46, R22, R10, R49 ;  /* 0x0000000a162e7223 */ /* 0x000fe20000000031 */
[CC--:B------:R-:W-:Y:S02]  /*4510*/  FFMA R71, R11.reuse, R54.reuse, R48 ;  /* 0x000000360b477223 */ /* 0x0c0fe40000000030 */
        /* <DEDUP_REMOVED lines=12> */
[-C--:B------:R-:W-:Y:S01]  /*45e0*/  FFMA R124, R18, R11.reuse, R124 ;  /* 0x0000000b127c7223 */ /* 0x080fe2000000007c */
[----:B------:R-:W-:Y:S01]  /*45f0*/  FFMA R122, R22, R11, R122 ;  /* 0x0000000b167a7223 */ /* 0x000fe2000000007a */
[----:B------:R-:W-:Y:S01]  /*4600*/  FFMA R52, R11, R34, R52 ;  /* 0x000000220b347223 */ /* 0x000fe20000000034 */
[----:B-1----:R-:W-:Y:S01]  /*4610*/  FFMA R29, R38, R54, R6 ;  /* 0x00000036261d7223 */ /* 0x002fe20000000006 */
[C---:B------:R-:W-:Y:S01]  /*4620*/  FFMA R17, R36.reuse, R90, R94 ;  /* 0x0000005a24117223 */ /* 0x040fe2000000005e */
[----:B------:R-:W-:Y:S01]  /*4630*/  FFMA R11, R36, R26, R92 ;  /* 0x0000001a240b7223 */ /* 0x000fe2000000005c */
[-C--:B------:R-:W-:Y:S01]  /*4640*/  FFMA R8, R18, R38.reuse, R95 ;  /* 0x0000002612087223 */ /* 0x080fe2000000005f */
[----:B------:R-:W-:-:S02]  /*4650*/  FFMA R6, R22, R38, R93 ;  /* 0x0000002616067223 */ /* 0x000fc4000000005d */
[----:B------:R1:W1:Y:S01]  /*4660*/  LDS.128 R92, [R3+0x1f00] ;  /* 0x001f0000035c7984 */ /* 0x0002620000000c00 */
[-C--:B------:R-:W-:Y:S01]  /*4670*/  FFMA R45, R14, R9.reuse, R45 ;  /* 0x000000090e2d7223 */ /* 0x080fe2000000002d */
        /* <DEDUP_REMOVED lines=52> */
[----:B-1----:R-:W-:Y:S01]  /*49c0*/  @!P0 LEA R3, R2, UR5, 0x5 ;  /* 0x0000000502038c11 */ /* 0x002fe2000f8e28ff */
[----:B------:R-:W-:Y:S01]  /*49d0*/  FFMA R51, R51, R35, R52 ;  /* 0x0000002333337223 */ /* 0x000fe20000000034 */
[----:B------:R-:W-:Y:S01]  /*49e0*/  LOP3.LUT R0, R0, 0x800, RZ, 0x3c, !PT ;  /* 0x0000080000007812 */ /* 0x000fe200078e3cff */
[----:B------:R-:W-:Y:S01]  /*49f0*/  FFMA R52, R92, R55, R25 ;  /* 0x000000375c347223 */ /* 0x000fe20000000019 */
[----:B------:R-:W-:-:S02]  /*4a00*/  @!P0 LEA R25, R2, UR7, 0x5 ;  /* 0x0000000702198c11 */ /* 0x000fc4000f8e28ff */
[----:B------:R-:W-:Y:S02]  /*4a10*/  ISETP.LE.AND P2, PT, R4, UR4, PT ;  /* 0x0000000404007c0c */ /* 0x000fe4000bf43270 */
[C---:B------:R-:W-:Y:S02]  /*4a20*/  @!P0 LEA R2, R0.reuse, R3, 0x2 ;  /* 0x0000000300028211 */ /* 0x040fe400078e10ff */
[----:B------:R-:W-:Y:S01]  /*4a30*/  @!P0 LEA R3, R0, R25, 0x2 ;  /* 0x0000001900038211 */ /* 0x000fe200078e10ff */
[----:B------:R-:W-:Y:S01]  /*4a40*/  FFMA R20, R36, R22, R20 ;  /* 0x0000001624147223 */ /* 0x000fe20000000014 */
[C---:B------:R-:W-:Y:S01]  /*4a50*/  FFMA R69, R49.reuse, R55, R69 ;  /* 0x0000003731457223 */ /* 0x040fe20000000045 */
[C---:B------:R-:W-:Y:S01]  /*4a60*/  FFMA R65, R49.reuse, R91, R65 ;  /* 0x0000005b31417223 */ /* 0x040fe20000000041 */
[C---:B------:R-:W-:Y:S01]  /*4a70*/  FFMA R61, R49.reuse, R27, R61 ;  /* 0x0000001b313d7223 */ /* 0x040fe2000000003d */
[----:B------:R-:W-:Y:S01]  /*4a80*/  FFMA R57, R49, R31, R57 ;  /* 0x0000001f31397223 */ /* 0x000fe20000000039 */
[----:B------:R-:W-:Y:S01]  /*4a90*/  FFMA R41, R19, R49, R41 ;  /* 0x0000003113297223 */ /* 0x000fe20000000029 */
[----:B------:R-:W-:Y:S01]  /*4aa0*/  FFMA R49, R49, R35, R89 ;  /* 0x0000002331317223 */ /* 0x000fe20000000059 */
[----:B------:R-:W-:Y:S01]  /*4ab0*/  FFMA R36, R48, R15, R105 ;  /* 0x0000000f30247223 */ /* 0x000fe20000000069 */
[CC--:B------:R-:W-:Y:S01]  /*4ac0*/  FFMA R53, R93.reuse, R55.reuse, R88 ;  /* 0x000000375d357223 */ /* 0x0c0fe20000000058 */
[C---:B------:R-:W-:Y:S01]  /*4ad0*/  FFMA R54, R94.reuse, R55, R29 ;  /* 0x000000375e367223 */ /* 0x040fe2000000001d */
[CC--:B------:R-:W-:Y:S01]  /*4ae0*/  FFMA R89, R93.reuse, R91.reuse, R24 ;  /* 0x0000005b5d597223 */ /* 0x0c0fe20000000018 */
        /* <DEDUP_REMOVED lines=8> */
[-C--:B------:R-:W-:Y:S01]  /*4b70*/  FFMA R24, R92, R27.reuse, R11 ;  /* 0x0000001b5c187223 */ /* 0x080fe2000000000b */
[----:B------:R-:W-:Y:S01]  /*4b80*/  FFMA R26, R94, R27, R13 ;  /* 0x0000001b5e1a7223 */ /* 0x000fe2000000000d */
[C---:B------:R-:W-:Y:S01]  /*4b90*/  FFMA R28, R92.reuse, R31, R9 ;  /* 0x0000001f5c1c7223 */ /* 0x040fe20000000009 */
[----:B------:R-:W-:Y:S01]  /*4ba0*/  FFMA R20, R92, R23, R20 ;  /* 0x000000175c147223 */ /* 0x000fe20000000014 */
[----:B------:R-:W-:Y:S01]  /*4bb0*/  FFMA R29, R93, R31, R112 ;  /* 0x0000001f5d1d7223 */ /* 0x000fe20000000070 */
[-C--:B------:R-:W-:Y:S01]  /*4bc0*/  FFMA R105, R15, R93.reuse, R110 ;  /* 0x0000005d0f697223 */ /* 0x080fe2000000006e */
[-C--:B------:R-:W-:Y:S01]  /*4bd0*/  FFMA R109, R19, R93.reuse, R106 ;  /* 0x0000005d136d7223 */ /* 0x080fe2000000006a */
[C---:B------:R-:W-:Y:S01]  /*4be0*/  FFMA R21, R23.reuse, R93, R12 ;  /* 0x0000005d17157223 */ /* 0x040fe2000000000c */
[----:B------:R-:W-:Y:S01]  /*4bf0*/  FFMA R30, R94, R31, R7 ;  /* 0x0000001f5e1e7223 */ /* 0x000fe20000000007 */
[-C--:B------:R-:W-:Y:S01]  /*4c00*/  FFMA R22, R23, R94.reuse, R6 ;  /* 0x0000005e17167223 */ /* 0x080fe20000000006 */
[----:B------:R-:W-:Y:S01]  /*4c10*/  FFMA R40, R48, R19, R40 ;  /* 0x0000001330287223 */ /* 0x000fe20000000028 */
[C---:B------:R-:W-:Y:S01]  /*4c20*/  FFMA R55, R95.reuse, R55, R120 ;  /* 0x000000375f377223 */ /* 0x040fe20000000078 */
[C---:B------:R-:W-:Y:S01]  /*4c30*/  FFMA R91, R95.reuse, R91, R118 ;  /* 0x0000005b5f5b7223 */ /* 0x040fe20000000076 */
[----:B------:R-:W-:Y:S01]  /*4c40*/  FFMA R27, R95, R27, R116 ;  /* 0x0000001b5f1b7223 */ /* 0x000fe20000000074 */
[C---:B------:R-:W-:Y:S01]  /*4c50*/  FFMA R104, R92.reuse, R15, R104 ;  /* 0x0000000f5c687223 */ /* 0x040fe20000000068 */
[----:B------:R-:W-:Y:S01]  /*4c60*/  FFMA R108, R92, R19, R108 ;  /* 0x000000135c6c7223 */ /* 0x000fe2000000006c */
        /* <DEDUP_REMOVED lines=11> */
[----:B--2---:R-:W-:Y:S04]  /*4d20*/  @!P0 STS.128 [R2+0x10], R76 ;  /* 0x0000104c02008388 */ /* 0x004fe80000000c00 */
[----:B---3--:R0:W-:Y:S04]  /*4d30*/  @!P0 STS.128 [R2], R72 ;  /* 0x0000004802008388 */ /* 0x0081e80000000c00 */
[----:B----4-:R-:W-:Y:S04]  /*4d40*/  @!P0 STS.128 [R3], R80 ;  /* 0x0000005003008388 */ /* 0x010fe80000000c00 */
[----:B-----5:R1:W-:Y:S01]  /*4d50*/  @!P0 STS.128 [R3+0x10], R84 ;  /* 0x0000105403008388 */ /* 0x0203e20000000c00 */
[----:B0-----:R-:W-:-:S04]  /*4d60*/  @!P0 IADD3 R2, P1, PT, R100, 0x40, RZ ;  /* 0x0000004064028810 */ /* 0x001fc80007f3e0ff */
[----:B------:R-:W-:Y:S02]  /*4d70*/  @!P0 MOV R100, R2 ;  /* 0x0000000200648202 */ /* 0x000fe40000000f00 */
[----:B-1----:R-:W-:-:S04]  /*4d80*/  @!P0 IADD3.X R3, PT, PT, RZ, R101, RZ, P1, !PT ;  /* 0x00000065ff038210 */ /* 0x002fc80000ffe4ff */
[----:B------:R-:W-:Y:S01]  /*4d90*/  @!P0 MOV R101, R3 ;  /* 0x0000000300658202 */ /* 0x000fe20000000f00 */
[----:B------:R-:W-:Y:S06]  /*4da0*/  @!P2 BRA `(.L_x_20) ;  /* 0xffffffb8007ca947 */ /* 0x000fec000383ffff */
.L_x_19:
        /* <DEDUP_REMOVED lines=31> */
.L_x_21:
        /* <DEDUP_REMOVED lines=14> */
.L_x_79:


//--------------------- .text._Z17gemm_256_64x64_16iiiPfS_S_ --------------------------
	.section	.text._Z17gemm_256_64x64_16iiiPfS_S_,"ax",@progbits
	.align	128
        .global         _Z17gemm_256_64x64_16iiiPfS_S_
        .type           _Z17gemm_256_64x64_16iiiPfS_S_,@function
        .size           _Z17gemm_256_64x64_16iiiPfS_S_,(.L_x_80 - _Z17gemm_256_64x64_16iiiPfS_S_)
        .other          _Z17gemm_256_64x64_16iiiPfS_S_,@"STO_CUDA_ENTRY STV_DEFAULT"
_Z17gemm_256_64x64_16iiiPfS_S_:
.text._Z17gemm_256_64x64_16iiiPfS_S_:
        /* <DEDUP_REMOVED lines=9> */
[----:B0-----:R-:W-:-:S05]  /*0090*/  LOP3.LUT R2, R20, 0x3f, RZ, 0xc0, !PT ;  /* 0x0000003f14027812 */ /* 0x001fca00078ec0ff */
[----:B-----5:R-:W-:Y:S01]  /*00a0*/  IMAD R5, R15, UR4, RZ ;  /* 0x000000040f057c24 */ /* 0x020fe2000f8e02ff */
[----:B------:R-:W-:Y:S02]  /*00b0*/  SHF.R.U32.HI R0, RZ, 0x4, R20 ;  /* 0x00000004ff007819 */ /* 0x000fe40000011614 */
[----:B---3--:R-:W-:Y:S01]  /*00c0*/  SHF.L.U32 R12, R12, 0x6, RZ ;  /* 0x000000060c0c7819 */ /* 0x008fe200000006ff */
[----:B------:R-:W-:Y:S01]  /*00d0*/  IMAD R2, R2, R15, RZ ;  /* 0x0000000f02027224 */ /* 0x000fe200078e02ff */
[----:B------:R-:W-:Y:S01]  /*00e0*/  SHF.L.U32 R33, R20, 0x2, RZ ;  /* 0x0000000214217819 */ /* 0x000fe200000006ff */
[----:B--2---:R-:W-:Y:S01]  /*00f0*/  IMAD R3, R0, UR7, RZ ;  /* 0x0000000700037c24 */ /* 0x004fe2000f8e02ff */
[----:B------:R-:W-:Y:S02]  /*0100*/  LOP3.LUT R7, R5, 0x3c, R0, 0xf8, !PT ;  /* 0x0000003c05077812 */ /* 0x000fe400078ef800 */
[----:B------:R-:W-:Y:S02]  /*0110*/  LOP3.LUT R4, R12, 0x3c, R33, 0xf8, !PT ;  /* 0x0000003c0c047812 */ /* 0x000fe400078ef821 */
[----:B------:R-:W-:-:S02]  /*0120*/  IADD3 R0, P2, PT, R2, R7, RZ ;  /* 0x0000000702007210 */ /* 0x000fc40007f5e0ff */
[----:B------:R-:W-:Y:S02]  /*0130*/  SHF.R.S32.HI R14, RZ, 0x1f, R12 ;  /* 0x0000001fff0e7819 */ /* 0x000fe4000001140c */
[C---:B------:R-:W-:Y:S02]  /*0140*/  IADD3 R4, P1, PT, R3.reuse, R4, RZ ;  /* 0x0000000403047210 */ /* 0x040fe40007f3e0ff */
[----:B------:R-:W-:Y:S02]  /*0150*/  SHF.R.S32.HI R2, RZ, 0x1f, R2 ;  /* 0x0000001fff027819 */ /* 0x000fe40000011402 */
[----:B----4-:R-:W-:Y:S02]  /*0160*/  LEA R40, P0, R4, UR12, 0x2 ;  /* 0x0000000c04287c11 */ /* 0x010fe4000f8010ff */
[----:B------:R-:W-:Y:S02]  /*0170*/  LEA.HI.X.SX32 R3, R3, R14, 0x1, P1 ;  /* 0x0000000e03037211 */ /* 0x000fe400008f0eff */
[----:B------:R-:W-:-:S02]  /*0180*/  LEA.HI.X.SX32 R5, R5, R2, 0x1, P2 ;  /* 0x0000000205057211 */ /* 0x000fc400010f0eff */
[----:B------:R-:W-:Y:S02]  /*0190*/  LEA R2, P1, R0, UR14, 0x2 ;  /* 0x0000000e00027c11 */ /* 0x000fe4000f8210ff */
[----:B------:R-:W-:Y:S01]  /*01a0*/  LEA.HI.X R41, R4, UR13, R3, 0x2, P0 ;  /* 0x0000000d04297c11 */ /* 0x000fe200080f1403 */
[----:B------:R-:W0:Y:S01]  /*01b0*/  S2UR UR6, SR_CgaCtaId ;  /* 0x00000000000679c3 */ /* 0x000e220000008800 */
[----:B------:R-:W-:Y:S01]  /*01c0*/  LEA.HI.X R3, R0, UR15, R5, 0x2, P1 ;  /* 0x0000000f00037c11 */ /* 0x000fe200088f1405 */
[----:B------:R-:W1:Y:S02]  /*01d0*/  LDCU.64 UR12, c[0x0][0x3a0] ;  /* 0x00007400ff0c77ac */ /* 0x000e640008000a00 */
[----:B------:R-:W2:Y:S04]  /*01e0*/  LDG.E.128 R8, desc[UR10][R40.64] ;  /* 0x0000000a28087981 */ /* 0x000ea8000c1e1d00 */
[----:B------:R-:W3:Y:S01]  /*01f0*/  LDG.E.128 R4, desc[UR10][R2.64] ;  /* 0x0000000a02047981 */ /* 0x000ee2000c1e1d00 */
[----:B------:R-:W-:Y:S01]  /*0200*/  SHF.R.U32.HI R0, RZ, 0x3, R20 ;  /* 0x00000003ff007819 */ /* 0x000fe20000011614 */
[----:B------:R-:W-:Y:S01]  /*0210*/  UIMAD UR4, UR4, UR7, URZ ;  /* 0x00000007040472a4 */ /* 0x000fe2000f8e02ff */
[----:B------:R-:W-:Y:S01]  /*0220*/  LOP3.LUT R13, R12, 0x1c, R33, 0xf8, !PT ;  /* 0x0000001c0c0d7812 */ /* 0x000fe200078ef821 */
[----:B------:R-:W-:Y:S01]  /*0230*/  UMOV UR5, 0x400 ;  /* 0x0000040000057882 */ /* 0x000fe20000000000 */
[----:B------:R-:W-:Y:S01]  /*0240*/  CS2R R16, SRZ ;  /* 0x0000000000107805 */ /* 0x000fe2000001ff00 */
[----:B------:R-:W-:Y:S01]  /*0250*/  IMAD R0, R0, UR7, RZ ;  /* 0x0000000700007c24 */ /* 0x000fe2000f8e02ff */
[----:B------:R-:W-:Y:S01]  /*0260*/  USHF.R.S32.HI UR7, URZ, 0x1f, UR4 ;  /* 0x0000001fff077899 */ /* 0x000fe20008011404 */
[----:B------:R-:W-:-:S03]  /*0270*/  CS2R R18, SRZ ;  /* 0x0000000000127805 */ /* 0x000fc6000001ff00 */
[----:B------:R-:W-:Y:S02]  /*0280*/  IADD3 R12, P0, P1, R0, UR4, R13 ;  /* 0x00000004000c7c10 */ /* 0x000fe4000f91e00d */
[----:B------:R-:W-:Y:S01]  /*0290*/  SHF.R.S32.HI R13, RZ, 0x1f, R0 ;  /* 0x0000001fff0d7819 */ /* 0x000fe20000011400 */
[----:B0-----:R-:W-:-:S03]  /*02a0*/  ULEA UR8, UR6, UR5, 0x18 ;  /* 0x0000000506087291 */ /* 0x001fc6000f8ec0ff */
[----:B------:R-:W-:Y:S01]  /*02b0*/  IADD3.X R13, PT, PT, R13, UR7, R14, P0, P1 ;  /* 0x000000070d0d7c10 */ /* 0x000fe200087e240e */
[----:B------:R-:W-:Y:S01]  /*02c0*/  UIADD3 UR5, UPT, UPT, UR5, 0x2000, URZ ;  /* 0x0000200005057890 */ /* 0x000fe2000fffe0ff */
[----:B-1----:R-:W-:-:S03]  /*02d0*/  LEA R42, P0, R12, UR12, 0x2 ;  /* 0x0000000c0c2a7c11 */ /* 0x002fc6000f8010ff */
[----:B------:R-:W-:Y:S01]  /*02e0*/  ULEA UR6, UR6, UR5, 0x18 ;  /* 0x0000000506067291 */ /* 0x000fe2000f8ec0ff */
[----:B------:R-:W-:Y:S02]  /*02f0*/  LEA.HI.X R43, R12, UR13, R13, 0x2, P0 ;  /* 0x0000000d0c2b7c11 */ /* 0x000fe400080f140d */
[----:B------:R-:W-:Y:S02]  /*0300*/  CS2R R12, SRZ ;  /* 0x00000000000c7805 */ /* 0x000fe4000001ff00 */
[----:B------:R-:W-:Y:S02]  /*0310*/  ISETP.GE.AND P0, PT, R15, 0x1, PT ;  /* 0x000000010f00780c */ /* 0x000fe40003f06270 */
[----:B------:R-:W-:Y:S02]  /*0320*/  CS2R R14, SRZ ;  /* 0x00000000000e7805 */ /* 0x000fe4000001ff00 */
[C---:B------:R-:W-:Y:S02]  /*0330*/  LEA R21, R20.reuse, UR8, 0x4 ;  /* 0x0000000814157c11 */ /* 0x040fe4000f8e20ff */
[----:B------:R-:W-:-:S03]  /*0340*/  LEA R0, R20, UR6, 0x4 ;  /* 0x0000000614007c11 */ /* 0x000fc6000f8e20ff */
[----:B--2---:R0:W-:Y:S04]  /*0350*/  STS.128 [R21], R8 ;  /* 0x0000000815007388 */ /* 0x0041e80000000c00 */
[----:B---3--:R1:W-:Y:S01]  /*0360*/  STS.128 [R0], R4 ;  /* 0x0000000400007388 */ /* 0x0083e20000000c00 */
[----:B0-----:R-:W-:Y:S02]  /*0370*/  CS2R R8, SRZ ;  /* 0x0000000000087805 */ /* 0x001fe4000001ff00 */
[----:B------:R-:W-:Y:S02]  /*0380*/  CS2R R10, SRZ ;  /* 0x00000000000a7805 */ /* 0x000fe4000001ff00 */
[----:B-1----:R-:W-:Y:S02]  /*0390*/  CS2R R4, SRZ ;  /* 0x0000000000047805 */ /* 0x002fe4000001ff00 */
[----:B------:R-:W-:Y:S01]  /*03a0*/  CS2R R6, SRZ ;  /* 0x0000000000067805 */ /* 0x000fe2000001ff00 */
[----:B------:R-:W-:Y:S06]  /*03b0*/  @!P0 BRA `(.L_x_22) ;  /* 0x0000001400788947 */ /* 0x000fec0003800000 */
[----:B------:R-:W-:Y:S02]  /*03c0*/  SHF.R.U32.HI R32, RZ, 0x2, R20 ;  /* 0x00000002ff207819 */ /* 0x000fe40000011614 */
[----:B------:R-:W-:Y:S02]  /*03d0*/  CS2R R6, SRZ ;  /* 0x0000000000067805 */ /* 0x000fe4000001ff00 */
[----:B------:R-:W-:Y:S02]  /*03e0*/  LOP3.LUT R33, R33, 0x1c, RZ, 0xc0, !PT ;  /* 0x0000001c21217812 */ /* 0x000fe400078ec0ff */
[----:B------:R-:W-:Y:S02]  /*03f0*/  CS2R R4, SRZ ;  /* 0x0000000000047805 */ /* 0x000fe4000001ff00 */
[----:B------:R-:W-:Y:S02]  /*0400*/  CS2R R10, SRZ ;  /* 0x00000000000a7805 */ /* 0x000fe4000001ff00 */
[----:B------:R-:W-:-:S02]  /*0410*/  CS2R R8, SRZ ;  /* 0x0000000000087805 */ /* 0x000fc4000001ff00 */
[----:B------:R-:W-:Y:S02]  /*0420*/  CS2R R18, SRZ ;  /* 0x0000000000127805 */ /* 0x000fe4000001ff00 */
[----:B------:R-:W-:Y:S02]  /*0430*/  CS2R R12, SRZ ;  /* 0x00000000000c7805 */ /* 0x000fe4000001ff00 */
[----:B------:R-:W-:Y:S02]  /*0440*/  CS2R R14, SRZ ;  /* 0x00000000000e7805 */ /* 0x000fe4000001ff00 */
[----:B------:R-:W-:Y:S02]  /*0450*/  CS2R R16, SRZ ;  /* 0x0000000000107805 */ /* 0x000fe4000001ff00 */
[----:B------:R-:W-:Y:S01]  /*0460*/  LOP3.LUT R32, R32, 0xfe, RZ, 0xc0, !PT ;  /* 0x000000fe20207812 */ /* 0x000fe200078ec0ff */
[----:B------:R-:W0:Y:S01]  /*0470*/  LDCU UR9, c[0x0][0x388] ;  /* 0x00007100ff0977ac */ /* 0x000e220008000800 */
[----:B------:R-:W-:Y:S01]  /*0480*/  UMOV UR4, URZ ;  /* 0x000000ff00047c82 */ /* 0x000fe20008000000 */
[----:B------:R-:W-:-:S05]  /*0490*/  UMOV UR5, URZ ;  /* 0x000000ff00057c82 */ /* 0x000fca0008000000 */
.L_x_23:
[----:B------:R-:W-:Y:S01]  /*04a0*/  BAR.SYNC.DEFER_BLOCKING 0x0 ;  /* 0x0000000000007b1d */ /* 0x000fe20000010000 */
[----:B------:R-:W-:Y:S01]  /*04b0*/  IADD3 R39, PT, PT, R32, UR5, RZ ;  /* 0x0000000520277c10 */ /* 0x000fe2000fffe0ff */
[----:B------:R-:W-:Y:S01]  /*04c0*/  UIADD3 UR4, UPT, UPT, UR4, 0x10, URZ ;  /* 0x0000001004047890 */ /* 0x000fe2000fffe0ff */
[----:B------:R-:W-:Y:S02]  /*04d0*/  IADD3 R38, PT, PT, R33, UR5, RZ ;  /* 0x0000000521267c10 */ /* 0x000fe4000fffe0ff */
[----:B------:R-:W-:Y:S01]  /*04e0*/  LEA R39, R39, UR6, 0x2 ;  /* 0x0000000627277c11 */ /* 0x000fe2000f8e10ff */
[----:B0-----:R-:W-:Y:S01]  /*04f0*/  UISETP.GE.AND UP0, UPT, UR4, UR9, UPT ;  /* 0x000000090400728c */ /* 0x001fe2000bf06270 */
[----:B------:R-:W-:-:S05]  /*0500*/  LEA R38, R38, UR8, 0x2 ;  /* 0x0000000826267c11 */ /* 0x000fca000f8e10ff */
[----:B------:R-:W-:-:S05]  /*0510*/  PLOP3.LUT P1, PT, PT, PT, UP0, 0x80, 0x8 ;  /* 0x000000000008781c */ /* 0x000fca0003f2f008 */
[----:B------:R-:W0:Y:S01]  /*0520*/  @!UP0 LDCU UR7, c[0x0][0x380] ;  /* 0x00007000ff0787ac */ /* 0x000e220008000800 */
[----:B------:R-:W-:Y:S04]  /*0530*/  LDS.64 R34, [R39] ;  /* 0x0000000027227984 */ /* 0x000fe80000000a00 */
[----:B------:R-:W1:Y:S04]  /*0540*/  LDS.128 R20, [R38] ;  /* 0x0000000026147984 */ /* 0x000e680000000c00 */
[----:B------:R-:W2:Y:S01]  /*0550*/  LDS.64 R36, [R39+0x200] ;  /* 0x0002000027247984 */ /* 0x000ea20000000a00 */
[----:B0-----:R-:W-:-:S03]  /*0560*/  @!UP0 USHF.L.U32 UR7, UR7, 0x2, URZ ;  /* 0x0000000207078899 */ /* 0x001fc600080006ff */
[----:B------:R-:W0:Y:S04]  /*0570*/  LDS.128 R24, [R38+0x80] ;  /* 0x0000800026187984 */ /* 0x000e280000000c00 */
[----:B------:R-:W3:Y:S01]  /*0580*/  LDS.128 R28, [R38+0x100] ;  /* 0x00010000261c7984 */ /* 0x000ee20000000c00 */
[CC--:B-1----:R-:W-:Y:S01]  /*0590*/  FFMA R44, R21.reuse, R34.reuse, R13 ;  /* 0x00000022152c7223 */ /* 0x0c2fe2000000000d */
[-C--:B------:R-:W-:Y:S01]  /*05a0*/  FFMA R13, R22, R34.reuse, R14 ;  /* 0x00000022160d7223 */ /* 0x080fe2000000000e */
[----:B------:R-:W-:Y:S01]  /*05b0*/  FFMA R45, R20, R34, R12 ;  /* 0x00000022142d7223 */ /* 0x000fe2000000000c */
[-C--:B--2---:R-:W-:Y:S01]  /*05c0*/  FFMA R14, R22, R36.reuse, R10 ;  /* 0x00000024160e7223 */ /* 0x084fe2000000000a */
[-C--:B------:R-:W-:Y:S01]  /*05d0*/  FFMA R12, R20, R36.reuse, R8 ;  /* 0x00000024140c7223 */ /* 0x080fe20000000008 */
[-C--:B------:R-:W-:Y:S01]  /*05e0*/  FFMA R46, R21, R36.reuse, R9 ;  /* 0x00000024152e7223 */ /* 0x080fe20000000009 */
[----:B------:R-:W-:Y:S01]  /*05f0*/  FFMA R22, R23, R36, R11 ;  /* 0x0000002417167223 */ /* 0x000fe2000000000b */
[-C--:B0-----:R-:W-:Y:S01]  /*0600*/  FFMA R21, R24, R34.reuse, R16 ;  /* 0x0000002218157223 */ /* 0x081fe20000000010 */
[----:B------:R-:W0:Y:S01]  /*0610*/  LDS.128 R8, [R38+0x180] ;  /* 0x0001800026087984 */ /* 0x000e220000000c00 */
        /* <DEDUP_REMOVED lines=8> */
[C---:B---3--:R-:W-:Y:S01]  /*06a0*/  FFMA R44, R29.reuse, R35, R44 ;  /* 0x000000231d2c7223 */ /* 0x048fe2000000002c */
[-C--:B------:R-:W-:Y:S01]  /*06b0*/  FFMA R46, R29, R37.reuse, R46 ;  /* 0x000000251d2e7223 */ /* 0x080fe2000000002e */
[----:B------:R-:W-:Y:S01]  /*06c0*/  FFMA R25, R28, R37, R12 ;  /* 0x000000251c197223 */ /* 0x000fe2000000000c */
[C---:B------:R-:W-:Y:S01]  /*06d0*/  FFMA R27, R30.reuse, R35, R13 ;  /* 0x000000231e1b7223 */ /* 0x040fe2000000000d */
[----:B------:R-:W-:Y:S01]  /*06e0*/  FFMA R29, R30, R37, R14 ;  /* 0x000000251e1d7223 */ /* 0x000fe2000000000e */
[----:B------:R-:W-:Y:S01]  /*06f0*/  LDS.64 R12, [R39+0x8] ;  /* 0x00000800270c7984 */ /* 0x000fe20000000a00 */
[-C--:B------:R-:W-:Y:S01]  /*0700*/  FFMA R45, R28, R35.reuse, R45 ;  /* 0x000000231c2d7223 */ /* 0x080fe2000000002d */
[C---:B------:R-:W-:Y:S01]  /*0710*/  FFMA R20, R31.reuse, R35, R20 ;  /* 0x000000231f147223 */ /* 0x040fe20000000014 */
[----:B------:R-:W-:Y:S01]  /*0720*/  FFMA R22, R31, R37, R22 ;  /* 0x000000251f167223 */ /* 0x000fe20000000016 */
[----:B------:R-:W1:Y:S04]  /*0730*/  LDS.128 R4, [R38+0x200] ;  /* 0x0002000026047984 */ /* 0x000e680000000c00 */
[----:B------:R-:W2:Y:S01]  /*0740*/  LDS.64 R14, [R39+0x208] ;  /* 0x00020800270e7984 */ /* 0x000ea20000000a00 */
[-C--:B0-----:R-:W-:Y:S01]  /*0750*/  FFMA R47, R8, R35.reuse, R21 ;  /* 0x00000023082f7223 */ /* 0x081fe20000000015 */
[CC--:B------:R-:W-:Y:S01]  /*0760*/  FFMA R30, R9.reuse, R35.reuse, R16 ;  /* 0x00000023091e7223 */ /* 0x0c0fe20000000010 */
[----:B------:R-:W-:Y:S01]  /*0770*/  FFMA R21, R10, R35, R17 ;  /* 0x000000230a157223 */ /* 0x000fe20000000011 */
[-C--:B------:R-:W-:Y:S01]  /*0780*/  FFMA R31, R8, R37.reuse, R19 ;  /* 0x00000025081f7223 */ /* 0x080fe20000000013 */
[----:B------:R-:W-:Y:S01]  /*0790*/  FFMA R28, R9, R37, R18 ;  /* 0x00000025091c7223 */ /* 0x000fe20000000012 */
[C---:B------:R-:W-:Y:S01]  /*07a0*/  FFMA R34, R11.reuse, R35, R34 ;  /* 0x000000230b227223 */ /* 0x040fe20000000022 */
[----:B------:R-:W0:Y:S01]  /*07b0*/  LDS.128 R16, [R38+0x280] ;  /* 0x0002800026107984 */ /* 0x000e220000000c00 */
[-C--:B------:R-:W-:Y:S01]  /*07c0*/  FFMA R23, R10, R37.reuse, R23 ;  /* 0x000000250a177223 */ /* 0x080fe20000000017 */
[----:B------:R-:W-:-:S02]  /*07d0*/  FFMA R36, R11, R37, R36 ;  /* 0x000000250b247223 */ /* 0x000fc40000000024 */
[----:B------:R-:W3:Y:S01]  /*07e0*/  LDS.128 R8, [R38+0x300] ;  /* 0x0003000026087984 */ /* 0x000ee20000000c00 */
[-C--:B-1----:R-:W-:Y:S01]  /*07f0*/  FFMA R45, R4, R12.reuse, R45 ;  /* 0x0000000c042d7223 */ /* 0x082fe2000000002d */
[-C--:B------:R-:W-:Y:S01]  /*0800*/  FFMA R26, R5, R12.reuse, R44 ;  /* 0x0000000c051a7223 */ /* 0x080fe2000000002c */
[-C--:B------:R-:W-:Y:S01]  /*0810*/  FFMA R27, R6, R12.reuse, R27 ;  /* 0x0000000c061b7223 */ /* 0x080fe2000000001b */
[----:B------:R-:W-:Y:S01]  /*0820*/  FFMA R20, R7, R12, R20 ;  /* 0x0000000c07147223 */ /* 0x000fe20000000014 */
[-C--:B--2---:R-:W-:Y:S01]  /*0830*/  FFMA R24, R4, R14.reuse, R25 ;  /* 0x0000000e04187223 */ /* 0x084fe20000000019 */
[-C--:B------:R-:W-:Y:S01]  /*0840*/  FFMA R48, R5, R14.reuse, R46 ;  /* 0x0000000e05307223 */ /* 0x080fe2000000002e */
[-C--:B------:R-:W-:Y:S01]  /*0850*/  FFMA R49, R6, R14.reuse, R29 ;  /* 0x0000000e06317223 */ /* 0x080fe2000000001d */
[----:B------:R-:W-:Y:S02]  /*0860*/  FFMA R22, R7, R14, R22 ;  /* 0x0000000e07167223 */ /* 0x000fe40000000016 */
[----:B------:R-:W1:Y:S01]  /*0870*/  LDS.128 R4, [R38+0x380] ;  /* 0x0003800026047984 */ /* 0x000e620000000c00 */
[----:B0-----:R-:W-:Y:S01]  /*0880*/  FFMA R37, R16, R12, R47 ;  /* 0x0000000c10257223 */ /* 0x001fe2000000002f */
[----:B------:R-:W-:Y:S01]  /*0890*/  FFMA R50, R19, R14, R36 ;  /* 0x0000000e13327223 */ /* 0x000fe20000000024 */
[-C--:B------:R-:W-:Y:S01]  /*08a0*/  FFMA R30, R17, R12.reuse, R30 ;  /* 0x0000000c111e7223 */ /* 0x080fe2000000001e */
[-C--:B------:R-:W-:Y:S01]  /*08b0*/  FFMA R35, R18, R12.reuse, R21 ;  /* 0x0000000c12237223 */ /* 0x080fe20000000015 */
[-C--:B---3--:R-:W-:Y:S01]  /*08c0*/  FFMA R47, R8, R13.reuse, R45 ;  /* 0x0000000d082f7223 */ /* 0x088fe2000000002d */
[-C--:B------:R-:W-:Y:S01]  /*08d0*/  FFMA R46, R9, R13.reuse, R26 ;  /* 0x0000000d092e7223 */ /* 0x080fe2000000001a */
[----:B------:R-:W-:Y:S01]  /*08e0*/  FFMA R45, R10, R13, R27 ;  /* 0x0000000d0a2d7223 */ /* 0x000fe2000000001b */
[----:B------:R-:W-:Y:S01]  /*08f0*/  FFMA R44, R19, R12, R34 ;  /* 0x0000000c132c7223 */ /* 0x000fe20000000022 */
[-C--:B------:R-:W-:Y:S01]  /*0900*/  FFMA R31, R16, R14.reuse, R31 ;  /* 0x0000000e101f7223 */ /* 0x080fe2000000001f */
[-C--:B------:R-:W-:Y:S01]  /*0910*/  FFMA R28, R17, R14.reuse, R28 ;  /* 0x0000000e111c7223 */ /* 0x080fe2000000001c */
[----:B------:R-:W-:Y:S01]  /*0920*/  FFMA R29, R18, R14, R23 ;  /* 0x0000000e121d7223 */ /* 0x000fe20000000017 */
[----:B------:R-:W-:Y:S01]  /*0930*/  FFMA R27, R10, R15, R49 ;  /* 0x0000000f0a1b7223 */ /* 0x000fe20000000031 */
[C---:B------:R-:W-:Y:S01]  /*0940*/  FFMA R36, R11.reuse, R13, R20 ;  /* 0x0000000d0b247223 */ /* 0x040fe20000000014 */
[-C--:B------:R-:W-:Y:S01]  /*0950*/  FFMA R26, R11, R15.reuse, R22 ;  /* 0x0000000f0b1a7223 */ /* 0x080fe20000000016 */
[-C--:B------:R-:W-:Y:S01]  /*0960*/  FFMA R25, R8, R15.reuse, R24 ;  /* 0x0000000f08197223 */ /* 0x080fe20000000018 */
[----:B------:R-:W-:Y:S01]  /*0970*/  FFMA R34, R9, R15, R48 ;  /* 0x0000000f09227223 */ /* 0x000fe20000000030 */
[----:B------:R-:W-:Y:S04]  /*0980*/  LDS.64 R10, [R39+0x10] ;  /* 0x00001000270a7984 */ /* 0x000fe80000000a00 */
[----:B------:R-:W0:Y:S01]  /*0990*/  LDS.128 R16, [R38+0x400] ;  /* 0x0004000026107984 */ /* 0x000e220000000c00 */
[-C--:B-1----:R-:W-:Y:S01]  /*09a0*/  FFMA R37, R4, R13.reuse, R37 ;  /* 0x0000000d04257223 */ /* 0x082fe20000000025 */
[-C--:B------:R-:W-:Y:S01]  /*09b0*/  FFMA R30, R5, R13.reuse, R30 ;  /* 0x0000000d051e7223 */ /* 0x080fe2000000001e */
[-C--:B------:R-:W-:Y:S01]  /*09c0*/  FFMA R35, R6, R13.reuse, R35 ;  /* 0x0000000d06237223 */ /* 0x080fe20000000023 */
[----:B------:R-:W1:Y:S01]  /*09d0*/  LDS.64 R8, [R39+0x210] ;  /* 0x0002100027087984 */ /* 0x000e620000000a00 */
[----:B------:R-:W-:Y:S01]  /*09e0*/  FFMA R44, R7, R13, R44 ;  /* 0x0000000d072c7223 */ /* 0x000fe2000000002c */
[-C--:B------:R-:W-:Y:S01]  /*09f0*/  FFMA R31, R4, R15.reuse, R31 ;  /* 0x0000000f041f7223 */ /* 0x080fe2000000001f */
[-C--:B------:R-:W-:Y:S01]  /*0a00*/  FFMA R28, R5, R15.reuse, R28 ;  /* 0x0000000f051c7223 */ /* 0x080fe2000000001c */
[-C--:B------:R-:W-:Y:S01]  /*0a10*/  FFMA R29, R6, R15.reuse, R29 ;  /* 0x0000000f061d7223 */ /* 0x080fe2000000001d */
[----:B------:R-:W-:Y:S01]  /*0a20*/  FFMA R50, R7, R15, R50 ;  /* 0x0000000f07327223 */ /* 0x000fe20000000032 */
[----:B------:R-:W2:Y:S04]  /*0a30*/  LDS.128 R20, [R38+0x480] ;  /* 0x0004800026147984 */ /* 0x000ea80000000c00 */
[----:B------:R-:W3:Y:S04]  /*0a40*/  LDS.128 R4, [R38+0x500] ;  /* 0x0005000026047984 */ /* 0x000ee80000000c00 */
[----:B------:R-:W4:Y:S01]  /*0a50*/  LDS.128 R12, [R38+0x580] ;  /* 0x00058000260c7984 */ /* 0x000f220000000c00 */
[-C--:B0-----:R-:W-:Y:S01]  /*0a60*/  FFMA R47, R16, R10.reuse, R47 ;  /* 0x0000000a102f7223 */ /* 0x081fe2000000002f */
[-C--:B------:R-:W-:Y:S01]  /*0a70*/  FFMA R46, R17, R10.reuse, R46 ;  /* 0x0000000a112e7223 */ /* 0x080fe2000000002e */
[-C--:B------:R-:W-:Y:S01]  /*0a80*/  FFMA R45, R18, R10.reuse, R45 ;  /* 0x0000000a122d7223 */ /* 0x080fe2000000002d */
[----:B------:R-:W-:Y:S01]  /*0a90*/  FFMA R36, R19, R10, R36 ;  /* 0x0000000a13247223 */ /* 0x000fe20000000024 */
[-C--:B-1----:R-:W-:Y:S01]  /*0aa0*/  FFMA R16, R16, R8.reuse, R25 ;  /* 0x0000000810107223 */ /* 0x082fe20000000019 */
[-C--:B------:R-:W-:Y:S01]  /*0ab0*/  FFMA R34, R17, R8.reuse, R34 ;  /* 0x0000000811227223 */ /* 0x080fe20000000022 */
[-C--:B------:R-:W-:Y:S01]  /*0ac0*/  FFMA R27, R18, R8.reuse, R27 ;  /* 0x00000008121b7223 */ /* 0x080fe2000000001b */
[----:B------:R-:W-:Y:S01]  /*0ad0*/  FFMA R26, R19, R8, R26 ;  /* 0x00000008131a7223 */ /* 0x000fe2000000001a */
[----:B------:R-:W-:Y:S01]  /*0ae0*/  LDS.64 R24, [R39+0x218] ;  /* 0x0002180027187984 */ /* 0x000fe20000000a00 */
[-C--:B--2---:R-:W-:Y:S01]  /*0af0*/  FFMA R37, R20, R10.reuse, R37 ;  /* 0x0000000a14257223 */ /* 0x084fe20000000025 */
[-C--:B------:R-:W-:Y:S01]  /*0b00*/  FFMA R30, R21, R10.reuse, R30 ;  /* 0x0000000a151e7223 */ /* 0x080fe2000000001e */
[-C--:B------:R-:W-:Y:S01]  /*0b10*/  FFMA R35, R22, R10.reuse, R35 ;  /* 0x0000000a16237223 */ /* 0x080fe20000000023 */
[----:B------:R-:W-:Y:S01]  /*0b20*/  FFMA R44, R23, R10, R44 ;  /* 0x0000000a172c7223 */ /* 0x000fe2000000002c */
[C---:B---3--:R-:W-:Y:S01]  /*0b30*/  FFMA R47, R4.reuse, R11, R47 ;  /* 0x0000000b042f7223 */ /* 0x048fe2000000002f */
[----:B------:R-:W-:Y:S01]  /*0b40*/  FFMA R49, R4, R9, R16 ;  /* 0x0000000904317223 */ /* 0x000fe20000000010 */
[C---:B------:R-:W-:Y:S01]  /*0b50*/  FFMA R46, R5.reuse, R11, R46 ;  /* 0x0000000b052e7223 */ /* 0x040fe2000000002e */
[----:B------:R-:W-:Y:S01]  /*0b60*/  FFMA R34, R5, R9, R34 ;  /* 0x0000000905227223 */ /* 0x000fe20000000022 */
[-C--:B------:R-:W-:Y:S01]  /*0b70*/  FFMA R31, R20, R8.reuse, R31 ;  /* 0x00000008141f7223 */ /* 0x080fe2000000001f */
[-C--:B------:R-:W-:Y:S01]  /*0b80*/  FFMA R28, R21, R8.reuse, R28 ;  /* 0x00000008151c7223 */ /* 0x080fe2000000001c */
[-C--:B------:R-:W-:Y:S01]  /*0b90*/  FFMA R29, R22, R8.reuse, R29 ;  /* 0x00000008161d7223 */ /* 0x080fe2000000001d */
[----:B------:R-:W-:Y:S01]  /*0ba0*/  FFMA R50, R23, R8, R50 ;  /* 0x0000000817327223 */ /* 0x000fe20000000032 */
[----:B------:R-:W-:Y:S01]  /*0bb0*/  LDS.64 R4, [R39+0x18] ;  /* 0x0000180027047984 */ /* 0x000fe20000000a00 */
[C---:B------:R-:W-:Y:S01]  /*0bc0*/  FFMA R45, R6.reuse, R11, R45 ;  /* 0x0000000b062d7223 */ /* 0x040fe2000000002d */
[----:B------:R-:W-:Y:S01]  /*0bd0*/  FFMA R27, R6, R9, R27 ;  /* 0x00000009061b7223 */ /* 0x000fe2000000001b */
[C---:B------:R-:W-:Y:S01]  /*0be0*/  FFMA R36, R7.reuse, R11, R36 ;  /* 0x0000000b07247223 */ /* 0x040fe20000000024 */
[----:B------:R-:W0:Y:S01]  /*0bf0*/  LDS.128 R16, [R38+0x600] ;  /* 0x0006000026107984 */ /* 0x000e220000000c00 */
[----:B------:R-:W-:Y:S01]  /*0c00*/  FFMA R6, R7, R9, R26 ;  /* 0x0000000907067223 */ /* 0x000fe2000000001a */
[-C--:B----4-:R-:W-:Y:S01]  /*0c10*/  FFMA R37, R12, R11.reuse, R37 ;  /* 0x0000000b0c257223 */ /* 0x090fe20000000025 */
[-C--:B------:R-:W-:Y:S01]  /*0c20*/  FFMA R30, R13, R11.reuse, R30 ;  /* 0x0000000b0d1e7223 */ /* 0x080fe2000000001e */
[-C--:B------:R-:W-:Y:S01]  /*0c30*/  FFMA R35, R14, R11.reuse, R35 ;  /* 0x0000000b0e237223 */ /* 0x080fe20000000023 */
[----:B------:R-:W-:Y:S01]  /*0c40*/  FFMA R44, R15, R11, R44 ;  /* 0x0000000b0f2c7223 */ /* 0x000fe2000000002c */
[-C--:B------:R-:W-:Y:S01]  /*0c50*/  FFMA R31, R12, R9.reuse, R31 ;  /* 0x000000090c1f7223 */ /* 0x080fe2000000001f */
[-C--:B------:R-:W-:Y:S01]  /*0c60*/  FFMA R28, R13, R9.reuse, R28 ;  /* 0x000000090d1c7223 */ /* 0x080fe2000000001c */
[----:B------:R-:W1:Y:S01]  /*0c70*/  LDS.128 R20, [R38+0x680] ;  /* 0x0006800026147984 */ /* 0x000e620000000c00 */
[-C--:B------:R-:W-:Y:S01]  /*0c80*/  FFMA R29, R14, R9.reuse, R29 ;  /* 0x000000090e1d7223 */ /* 0x080fe2000000001d */
[----:B------:R-:W-:-:S02]  /*0c90*/  FFMA R50, R15, R9, R50 ;  /* 0x000000090f327223 */ /* 0x000fc40000000032 */
[----:B------:R-:W2:Y:S04]  /*0ca0*/  LDS.128 R8, [R38+0x700] ;  /* 0x0007000026087984 */ /* 0x000ea80000000c00 */
[----:B------:R-:W3:Y:S01]  /*0cb0*/  LDS.128 R12, [R38+0x780] ;  /* 0x00078000260c7984 */ /* 0x000ee20000000c00 */
[C---:B0-----:R-:W-:Y:S01]  /*0cc0*/  FFMA R47, R16.reuse, R4, R47 ;  /* 0x00000004102f7223 */ /* 0x041fe2000000002f */
[----:B------:R-:W-:Y:S01]  /*0cd0*/  FFMA R26, R16, R24, R49 ;  /* 0x00000018101a7223 */ /* 0x000fe20000000031 */
[C---:B------:R-:W-:Y:S01]  /*0ce0*/  FFMA R45, R18.reuse, R4, R45 ;  /* 0x00000004122d7223 */ /* 0x040fe2000000002d */
[----:B------:R-:W-:Y:S01]  /*0cf0*/  FFMA R6, R19, R24, R6 ;  /* 0x0000001813067223 */ /* 0x000fe20000000006 */
[C---:B------:R-:W-:Y:S01]  /*0d00*/  FFMA R46, R17.reuse, R4, R46 ;  /* 0x00000004112e7223 */ /* 0x040fe2000000002e */
[-C--:B------:R-:W-:Y:S01]  /*0d10*/  FFMA R16, R17, R24.reuse, R34 ;  /* 0x0000001811107223 */ /* 0x080fe20000000022 */
[----:B------:R-:W-:Y:S01]  /*0d20*/  FFMA R18, R18, R24, R27 ;  /* 0x0000001812127223 */ /* 0x000fe2000000001b */
[-C--:B------:R-:W-:Y:S01]  /*0d30*/  FFMA R36, R19, R4.reuse, R36 ;  /* 0x0000000413247223 */ /* 0x080fe20000000024 */
[-C--:B-1----:R-:W-:Y:S01]  /*0d40*/  FFMA R37, R20, R4.reuse, R37 ;  /* 0x0000000414257223 */ /* 0x082fe20000000025 */
[-C--:B------:R-:W-:Y:S01]  /*0d50*/  FFMA R30, R21, R4.reuse, R30 ;  /* 0x00000004151e7223 */ /* 0x080fe2000000001e */
[CC--:B------:R-:W-:Y:S01]  /*0d60*/  FFMA R35, R22.reuse, R4.reuse, R35 ;  /* 0x0000000416237223 */ /* 0x0c0fe20000000023 */
[C---:B------:R-:W-:Y:S01]  /*0d70*/  FFMA R44, R23.reuse, R4, R44 ;  /* 0x00000004172c7223 */ /* 0x040fe2000000002c */
[-C--:B------:R-:W-:Y:S01]  /*0d80*/  FFMA R29, R22, R24.reuse, R29 ;  /* 0x00000018161d7223 */ /* 0x080fe2000000001d */
[-C--:B------:R-:W-:Y:S01]  /*0d90*/  FFMA R50, R23, R24.reuse, R50 ;  /* 0x0000001817327223 */ /* 0x080fe20000000032 */
[C---:B--2---:R-:W-:Y:S01]  /*0da0*/  FFMA R47, R8.reuse, R5, R47 ;  /* 0x00000005082f7223 */ /* 0x044fe2000000002f */
[----:B------:R-:W-:Y:S01]  /*0db0*/  FFMA R27, R8, R25, R26 ;  /* 0x00000019081b7223 */ /* 0x000fe2000000001a */
        /* <DEDUP_REMOVED lines=8> */
[----:B------:R-:W-:Y:S01]  /*0e40*/  LDS.128 R8, [R38+0x800] ;  /* 0x0008000026087984 */ /* 0x000fe20000000c00 */
[-C--:B---3--:R-:W-:Y:S01]  /*0e50*/  FFMA R37, R12, R5.reuse, R37 ;  /* 0x000000050c257223 */ /* 0x088fe20000000025 */
[-C--:B------:R-:W-:Y:S01]  /*0e60*/  FFMA R30, R13, R5.reuse, R30 ;  /* 0x000000050d1e7223 */ /* 0x080fe2000000001e */
[-C--:B------:R-:W-:Y:S01]  /*0e70*/  FFMA R35, R14, R5.reuse, R35 ;  /* 0x000000050e237223 */ /* 0x080fe20000000023 */
[----:B------:R-:W0:Y:S01]  /*0e80*/  LDS.64 R6, [R39+0x220] ;  /* 0x0002200027067984 */ /* 0x000e220000000a00 */
[----:B------:R-:W-:Y:S01]  /*0e90*/  FFMA R44, R15, R5, R44 ;  /* 0x000000050f2c7223 */ /* 0x000fe2000000002c */
[-C--:B------:R-:W-:Y:S01]  /*0ea0*/  FFMA R31, R12, R25.reuse, R31 ;  /* 0x000000190c1f7223 */ /* 0x080fe2000000001f */
[-C--:B------:R-:W-:Y:S01]  /*0eb0*/  FFMA R28, R13, R25.reuse, R28 ;  /* 0x000000190d1c7223 */ /* 0x080fe2000000001c */
[----:B------:R-:W1:Y:S01]  /*0ec0*/  LDS.64 R20, [R39+0x20] ;  /* 0x0000200027147984 */ /* 0x000e620000000a00 */
[-C--:B------:R-:W-:Y:S01]  /*0ed0*/  FFMA R29, R14, R25.reuse, R29 ;  /* 0x000000190e1d7223 */ /* 0x080fe2000000001d */
[----:B------:R-:W-:-:S02]  /*0ee0*/  FFMA R50, R15, R25, R50 ;  /* 0x000000190f327223 */ /* 0x000fc40000000032 */
[----:B------:R-:W2:Y:S04]  /*0ef0*/  LDS.128 R16, [R38+0x880] ;  /* 0x0008800026107984 */ /* 0x000ea80000000c00 */
[----:B------:R-:W3:Y:S01]  /*0f00*/  LDS.128 R12, [R38+0x900] ;  /* 0x00090000260c7984 */ /* 0x000ee20000000c00 */
[-C--:B0-----:R-:W-:Y:S01]  /*0f10*/  FFMA R22, R9, R6.reuse, R22 ;  /* 0x0000000609167223 */ /* 0x081fe20000000016 */
[-C--:B------:R-:W-:Y:S01]  /*0f20*/  FFMA R4, R11, R6.reuse, R4 ;  /* 0x000000060b047223 */ /* 0x080fe20000000004 */
[-C--:B------:R-:W-:Y:S01]  /*0f30*/  FFMA R24, R8, R6.reuse, R27 ;  /* 0x0000000608187223 */ /* 0x080fe2000000001b */
[----:B------:R-:W-:Y:S01]  /*0f40*/  FFMA R25, R10, R6, R23 ;  /* 0x000000060a197223 */ /* 0x000fe20000000017 */
[-C--:B-1----:R-:W-:Y:S01]  /*0f50*/  FFMA R47, R8, R20.reuse, R47 ;  /* 0x00000014082f7223 */ /* 0x082fe2000000002f */
[-C--:B------:R-:W-:Y:S01]  /*0f60*/  FFMA R46, R9, R20.reuse, R46 ;  /* 0x00000014092e7223 */ /* 0x080fe2000000002e */
[-C--:B------:R-:W-:Y:S01]  /*0f70*/  FFMA R45, R10, R20.reuse, R45 ;  /* 0x000000140a2d7223 */ /* 0x080fe2000000002d */
[-C--:B------:R-:W-:Y:S01]  /*0f80*/  FFMA R36, R11, R20.reuse, R36 ;  /* 0x000000140b247223 */ /* 0x080fe20000000024 */
[-C--:B--2---:R-:W-:Y:S01]  /*0f90*/  FFMA R37, R16, R20.reuse, R37 ;  /* 0x0000001410257223 */ /* 0x084fe20000000025 */
[-C--:B------:R-:W-:Y:S01]  /*0fa0*/  FFMA R30, R17, R20.reuse, R30 ;  /* 0x00000014111e7223 */ /* 0x080fe2000000001e */
[-C--:B------:R-:W-:Y:S01]  /*0fb0*/  FFMA R35, R18, R20.reuse, R35 ;  /* 0x0000001412237223 */ /* 0x080fe20000000023 */
[----:B------:R-:W-:Y:S01]  /*0fc0*/  FFMA R44, R19, R20, R44 ;  /* 0x00000014132c7223 */ /* 0x000fe2000000002c */
[-C--:B------:R-:W-:Y:S01]  /*0fd0*/  FFMA R31, R16, R6.reuse, R31 ;  /* 0x00000006101f7223 */ /* 0x080fe2000000001f */
[-C--:B------:R-:W-:Y:S01]  /*0fe0*/  FFMA R28, R17, R6.reuse, R28 ;  /* 0x00000006111c7223 */ /* 0x080fe2000000001c */
[-C--:B------:R-:W-:Y:S01]  /*0ff0*/  FFMA R29, R18, R6.reuse, R29 ;  /* 0x00000006121d7223 */ /* 0x080fe2000000001d */
[----:B------:R-:W-:Y:S01]  /*1000*/  FFMA R50, R19, R6, R50 ;  /* 0x0000000613327223 */ /* 0x000fe20000000032 */
[----:B------:R-:W0:Y:S01]  /*1010*/  LDS.128 R8, [R38+0x980] ;  /* 0x0009800026087984 */ /* 0x000e220000000c00 */
[C---:B---3--:R-:W-:Y:S01]  /*1020*/  FFMA R47, R12.reuse, R21, R47 ;  /* 0x000000150c2f7223 */ /* 0x048fe2000000002f */
[----:B------:R-:W-:Y:S01]  /*1030*/  FFMA R27, R12, R7, R24 ;  /* 0x000000070c1b7223 */ /* 0x000fe20000000018 */
[C---:B------:R-:W-:Y:S01]  /*1040*/  FFMA R46, R13.reuse, R21, R46 ;  /* 0x000000150d2e7223 */ /* 0x040fe2000000002e */
[----:B------:R-:W-:Y:S01]  /*1050*/  FFMA R6, R13, R7, R22 ;  /* 0x000000070d067223 */ /* 0x000fe20000000016 */
[C---:B------:R-:W-:Y:S01]  /*1060*/  FFMA R45, R14.reuse, R21, R45 ;  /* 0x000000150e2d7223 */ /* 0x040fe2000000002d */
[----:B------:R-:W-:Y:S01]  /*1070*/  FFMA R25, R14, R7, R25 ;  /* 0x000000070e197223 */ /* 0x000fe20000000019 */
[C---:B------:R-:W-:Y:S01]  /*1080*/  FFMA R36, R15.reuse, R21, R36 ;  /* 0x000000150f247223 */ /* 0x040fe20000000024 */
[----:B------:R-:W-:Y:S01]  /*1090*/  FFMA R20, R15, R7, R4 ;  /* 0x000000070f147223 */ /* 0x000fe20000000004 */
[----:B------:R-:W-:Y:S04]  /*10a0*/  LDS.64 R22, [R39+0x28] ;  /* 0x0000280027167984 */ /* 0x000fe80000000a00 */
[----:B------:R-:W1:Y:S04]  /*10b0*/  LDS.128 R12, [R38+0xa00] ;  /* 0x000a0000260c7984 */ /* 0x000e680000000c00 */
[----:B------:R-:W2:Y:S04]  /*10c0*/  LDS.64 R4, [R39+0x228] ;  /* 0x0002280027047984 */ /* 0x000ea80000000a00 */
[----:B------:R-:W3:Y:S01]  /*10d0*/  LDS.128 R16, [R38+0xa80] ;  /* 0x000a800026107984 */ /* 0x000ee20000000c00 */
[-C--:B0-----:R-:W-:Y:S01]  /*10e0*/  FFMA R37, R8, R21.reuse, R37 ;  /* 0x0000001508257223 */ /* 0x081fe20000000025 */
[-C--:B------:R-:W-:Y:S01]  /*10f0*/  FFMA R30, R9, R21.reuse, R30 ;  /* 0x00000015091e7223 */ /* 0x080fe2000000001e */
[-C--:B------:R-:W-:Y:S01]  /*1100*/  FFMA R35, R10, R21.reuse, R35 ;  /* 0x000000150a237223 */ /* 0x080fe20000000023 */
[----:B------:R-:W-:Y:S01]  /*1110*/  FFMA R44, R11, R21, R44 ;  /* 0x000000150b2c7223 */ /* 0x000fe2000000002c */
[-C--:B------:R-:W-:Y:S01]  /*1120*/  FFMA R31, R8, R7.reuse, R31 ;  /* 0x00000007081f7223 */ /* 0x080fe2000000001f */
[-C--:B------:R-:W-:Y:S01]  /*1130*/  FFMA R28, R9, R7.reuse, R28 ;  /* 0x00000007091c7223 */ /* 0x080fe2000000001c */
[-C--:B------:R-:W-:Y:S01]  /*1140*/  FFMA R29, R10, R7.reuse, R29 ;  /* 0x000000070a1d7223 */ /* 0x080fe2000000001d */
[----:B------:R-:W-:Y:S01]  /*1150*/  FFMA R50, R11, R7, R50 ;  /* 0x000000070b327223 */ /* 0x000fe20000000032 */
[----:B------:R-:W-:Y:S01]  /*1160*/  MOV R7, UR7 ;  /* 0x0000000700077c02 */ /* 0x000fe20008000f00 */
[----:B------:R-:W0:Y:S01]  /*1170*/  LDS.128 R8, [R38+0xb80] ;  /* 0x000b800026087984 */ /* 0x000e220000000c00 */
        /* <DEDUP_REMOVED lines=8> */
[----:B------:R-:W-:Y:S01]  /*1200*/  @!P1 IMAD.WIDE R40, R7, 0x10, R40 ;  /* 0x0000001007289825 */ /* 0x000fe200078e0228 */
[----:B------:R-:W1:Y:S03]  /*1210*/  LDS.128 R12, [R38+0xb00] ;  /* 0x000b0000260c7984 */ /* 0x000e660000000c00 */
[-C--:B---3--:R-:W-:Y:S01]  /*1220*/  FFMA R37, R16, R22.reuse, R37 ;  /* 0x0000001610257223 */ /* 0x088fe20000000025 */
[-C--:B------:R-:W-:Y:S01]  /*1230*/  FFMA R30, R17, R22.reuse, R30 ;  /* 0x00000016111e7223 */ /* 0x080fe2000000001e */
[-C--:B------:R-:W-:Y:S01]  /*1240*/  FFMA R35, R18, R22.reuse, R35 ;  /* 0x0000001612237223 */ /* 0x080fe20000000023 */
[----:B------:R-:W-:Y:S01]  /*1250*/  FFMA R44, R19, R22, R44 ;  /* 0x00000016132c7223 */ /* 0x000fe2000000002c */
[-C--:B------:R-:W-:Y:S01]  /*1260*/  FFMA R31, R16, R4.reuse, R31 ;  /* 0x00000004101f7223 */ /* 0x080fe2000000001f */
[-C--:B------:R-:W-:Y:S01]  /*1270*/  FFMA R28, R17, R4.reuse, R28 ;  /* 0x00000004111c7223 */ /* 0x080fe2000000001c */
[-C--:B------:R-:W-:Y:S01]  /*1280*/  FFMA R29, R18, R4.reuse, R29 ;  /* 0x00000004121d7223 */ /* 0x080fe2000000001d */
[----:B------:R-:W-:Y:S01]  /*1290*/  LDS.64 R16, [R39+0x230] ;  /* 0x0002300027107984 */ /* 0x000fe20000000a00 */
[----:B------:R-:W-:-:S03]  /*12a0*/  FFMA R50, R19, R4, R50 ;  /* 0x0000000413327223 */ /* 0x000fc60000000032 */
[----:B------:R-:W-:Y:S04]  /*12b0*/  LDS.64 R18, [R39+0x30] ;  /* 0x0000300027127984 */ /* 0x000fe80000000a00 */
[----:B------:R-:W2:Y:S01]  /*12c0*/  @!P1 LDG.E.128 R24, desc[UR10][R40.64] ;  /* 0x0000000a28189981 */ /* 0x000ea2000c1e1d00 */
[----:B------:R-:W3:Y:S01]  /*12d0*/  @!UP0 S2UR UR12, SR_CgaCtaId ;  /* 0x00000000000c89c3 */ /* 0x000ee20000008800 */
[----:B------:R-:W-:Y:S01]  /*12e0*/  @!UP0 UMOV UR7, 0x400 ;  /* 0x0000040000078882 */ /* 0x000fe20000000000 */
[----:B------:R-:W-:Y:S01]  /*12f0*/  ULOP3.LUT UR5, UR5, 0x400, URZ, 0x3c, !UPT ;  /* 0x0000040005057892 */ /* 0x000fe2000f8e3cff */
[-C--:B0-----:R-:W-:Y:S01]  /*1300*/  FFMA R31, R8, R5.reuse, R31 ;  /* 0x00000005081f7223 */ /* 0x081fe2000000001f */
[-C--:B------:R-:W-:Y:S01]  /*1310*/  FFMA R28, R9, R5.reuse, R28 ;  /* 0x00000005091c7223 */ /* 0x080fe2000000001c */
[-C--:B------:R-:W-:Y:S01]  /*1320*/  FFMA R29, R10, R5.reuse, R29 ;  /* 0x000000050a1d7223 */ /* 0x080fe2000000001d */
[----:B------:R-:W-:Y:S01]  /*1330*/  FFMA R50, R11, R5, R50 ;  /* 0x000000050b327223 */ /* 0x000fe20000000032 */
[-C--:B------:R-:W-:Y:S01]  /*1340*/  FFMA R37, R8, R23.reuse, R37 ;  /* 0x0000001708257223 */ /* 0x080fe20000000025 */
[-C--:B------:R-:W-:Y:S01]  /*1350*/  FFMA R30, R9, R23.reuse, R30 ;  /* 0x00000017091e7223 */ /* 0x080fe2000000001e */
[-C--:B------:R-:W-:Y:S01]  /*1360*/  FFMA R35, R10, R23.reuse, R35 ;  /* 0x000000170a237223 */ /* 0x080fe20000000023 */
[----:B------:R-:W-:-:S02]  /*1370*/  FFMA R44, R11, R23, R44 ;  /* 0x000000170b2c7223 */ /* 0x000fc4000000002c */
[----:B------:R-:W-:Y:S01]  /*1380*/  LDS.128 R8, [R38+0xd00] ;  /* 0x000d000026087984 */ /* 0x000fe20000000c00 */
        /* <DEDUP_REMOVED lines=8> */
[----:B---3--:R-:W-:Y:S01]  /*1410*/  @!UP0 ULEA UR8, UR12, UR7, 0x18 ;  /* 0x000000070c088291 */ /* 0x008fe2000f8ec0ff */
[----:B------:R-:W0:Y:S02]  /*1420*/  LDS.128 R12, [R38+0xc00] ;  /* 0x000c0000260c7984 */ /* 0x000e240000000c00 */
[C---:B0-----:R-:W-:Y:S01]  /*1430*/  FFMA R34, R12.reuse, R16, R7 ;  /* 0x000000100c227223 */ /* 0x041fe20000000007 */
[-C--:B------:R-:W-:Y:S01]  /*1440*/  FFMA R47, R12, R18.reuse, R47 ;  /* 0x000000120c2f7223 */ /* 0x080fe2000000002f */
        /* <DEDUP_REMOVED lines=8> */
[----:B------:R-:W1:Y:S01]  /*14d0*/  LDS.128 R12, [R38+0xd80] ;  /* 0x000d8000260c7984 */ /* 0x000e620000000c00 */
[----:B------:R-:W-:Y:S01]  /*14e0*/  FFMA R51, R8, R17, R34 ;  /* 0x0000001108337223 */ /* 0x000fe20000000022 */
[C---:B------:R-:W-:Y:S01]  /*14f0*/  FFMA R46, R9.reuse, R19, R46 ;  /* 0x00000013092e7223 */ /* 0x040fe2000000002e */
[----:B------:R-:W-:Y:S01]  /*1500*/  FFMA R49, R9, R17, R22 ;  /* 0x0000001109317223 */ /* 0x000fe20000000016 */
[C---:B------:R-:W-:Y:S01]  /*1510*/  FFMA R45, R10.reuse, R19, R45 ;  /* 0x000000130a2d7223 */ /* 0x040fe2000000002d */
[----:B------:R-:W-:Y:S01]  /*1520*/  FFMA R23, R10, R17, R23 ;  /* 0x000000110a177223 */ /* 0x000fe20000000017 */
[C---:B------:R-:W-:Y:S01]  /*1530*/  FFMA R36, R11.reuse, R19, R36 ;  /* 0x000000130b247223 */ /* 0x040fe20000000024 */
[----:B------:R-:W-:-:S02]  /*1540*/  FFMA R21, R11, R17, R20 ;  /* 0x000000110b157223 */ /* 0x000fc40000000014 */
[----:B------:R-:W-:Y:S01]  /*1550*/  LDS.128 R8, [R38+0xe00] ;  /* 0x000e000026087984 */ /* 0x000fe20000000c00 */
        /* <DEDUP_REMOVED lines=8> */
[-C--:B-1----:R-:W-:Y:S01]  /*15e0*/  FFMA R37, R12, R19.reuse, R37 ;  /* 0x000000130c257223 */ /* 0x082fe20000000025 */
[-C--:B------:R-:W-:Y:S01]  /*15f0*/  FFMA R30, R13, R19.reuse, R30 ;  /* 0x000000130d1e7223 */ /* 0x080fe2000000001e */
[-C--:B------:R-:W-:Y:S01]  /*1600*/  FFMA R35, R14, R19.reuse, R35 ;  /* 0x000000130e237223 */ /* 0x080fe20000000023 */
[----:B------:R-:W-:Y:S01]  /*1610*/  FFMA R16, R15, R19, R18 ;  /* 0x000000130f107223 */ /* 0x000fe20000000012 */
[-C--:B------:R-:W-:Y:S01]  /*1620*/  FFMA R31, R12, R17.reuse, R31 ;  /* 0x000000110c1f7223 */ /* 0x080fe2000000001f */
[-C--:B------:R-:W-:Y:S01]  /*1630*/  FFMA R28, R13, R17.reuse, R28 ;  /* 0x000000110d1c7223 */ /* 0x080fe2000000001c */
[-C--:B------:R-:W-:Y:S01]  /*1640*/  FFMA R29, R14, R17.reuse, R29 ;  /* 0x000000110e1d7223 */ /* 0x080fe2000000001d */
[----:B------:R-:W-:Y:S01]  /*1650*/  FFMA R50, R15, R17, R50 ;  /* 0x000000110f327223 */ /* 0x000fe20000000032 */
[----:B------:R-:W0:Y:S04]  /*1660*/  LDS.64 R4, [R39+0x38] ;  /* 0x0000380027047984 */ /* 0x000e280000000a00 */
[----:B------:R-:W1:Y:S04]  /*1670*/  LDS.128 R12, [R38+0xe80] ;  /* 0x000e8000260c7984 */ /* 0x000e680000000c00 */
[----:B------:R-:W3:Y:S01]  /*1680*/  LDS.64 R6, [R39+0x238] ;  /* 0x0002380027067984 */ /* 0x000ee20000000a00 */
        /* <DEDUP_REMOVED lines=8> */
[-C--:B---3--:R-:W-:Y:S01]  /*1710*/  FFMA R48, R8, R6.reuse, R51 ;  /* 0x0000000608307223 */ /* 0x088fe20000000033 */
[----:B------:R0:W3:Y:S01]  /*1720*/  @!P1 LDG.E.128 R16, desc[UR10][R2.64+0x40] ;  /* 0x0000400a02109981 */ /* 0x0000e2000c1e1d00 */
[-C--:B------:R-:W-:Y:S01]  /*1730*/  FFMA R44, R9, R6.reuse, R49 ;  /* 0x00000006092c7223 */ /* 0x080fe20000000031 */
[----:B------:R-:W-:Y:S01]  /*1740*/  MOV R49, UR5 ;  /* 0x0000000500317c02 */ /* 0x000fe20008000f00 */
[-C--:B------:R-:W-:Y:S01]  /*1750*/  FFMA R39, R10, R6.reuse, R23 ;  /* 0x000000060a277223 */ /* 0x080fe20000000017 */
[----:B------:R-:W1:Y:S01]  /*1760*/  @!P1 S2R R8, SR_TID.X ;  /* 0x0000000000089919 */ /* 0x000e620000002100 */
[-C--:B------:R-:W-:Y:S01]  /*1770*/  FFMA R34, R11, R6.reuse, R21 ;  /* 0x000000060b227223 */ /* 0x080fe20000000015 */
[-C--:B------:R-:W-:Y:S01]  /*1780*/  FFMA R31, R12, R6.reuse, R31 ;  /* 0x000000060c1f7223 */ /* 0x080fe2000000001f */
[----:B------:R-:W-:Y:S01]  /*1790*/  UISETP.GE.AND UP0, UPT, UR4, UR9, UPT ;  /* 0x000000090400728c */ /* 0x000fe2000bf06270 */
[----:B------:R-:W4:Y:S01]  /*17a0*/  LDS.128 R20, [R38+0xf80] ;  /* 0x000f800026147984 */ /* 0x000f220000000c00 */
[-C--:B------:R-:W-:Y:S01]  /*17b0*/  FFMA R28, R13, R6.reuse, R28 ;  /* 0x000000060d1c7223 */ /* 0x080fe2000000001c */
[----:B------:R-:W-:Y:S01]  /*17c0*/  FFMA R29, R14, R6, R29 ;  /* 0x000000060e1d7223 */ /* 0x000fe2000000001d */
[----:B-1----:R-:W-:-:S04]  /*17d0*/  @!P1 LEA R8, R8, UR8, 0x4 ;  /* 0x0000000808089c11 */ /* 0x002fc8000f8e20ff */
[----:B------:R-:W-:Y:S02]  /*17e0*/  @!P1 LEA R49, R49, R8, 0x2 ;  /* 0x0000000831319211 */ /* 0x000fe400078e10ff */
[----:B------:R-:W1:Y:S01]  /*17f0*/  LDS.128 R8, [R38+0xf00] ;  /* 0x000f000026087984 */ /* 0x000e620000000c00 */
[----:B------:R-:W-:Y:S02]  /*1800*/  MOV R51, UR5 ;  /* 0x0000000500337c02 */ /* 0x000fe40008000f00 */
[----:B------:R-:W-:Y:S02]  /*1810*/  @!P1 IADD3 R12, P0, PT, R2, 0x40, RZ ;  /* 0x00000040020c9810 */ /* 0x000fe40007f1e0ff */
[----:B------:R-:W-:Y:S02]  /*1820*/  @!P1 LEA R51, R51, R0, 0x2 ;  /* 0x0000000033339211 */ /* 0x000fe400078e10ff */
[----:B------:R-:W-:Y:S01]  /*1830*/  @!P1 IADD3.X R13, PT, PT, RZ, R3, RZ, P0, !PT ;  /* 0x00000003ff0d9210 */ /* 0x000fe200007fe4ff */
[----:B------:R-:W-:Y:S01]  /*1840*/  FFMA R50, R15, R6, R50 ;  /* 0x000000060f327223 */ /* 0x000fe20000000032 */
[----:B0-----:R-:W-:-:S02]  /*1850*/  @!P1 MOV R2, R12 ;  /* 0x0000000c00029202 */ /* 0x001fc40000000f00 */
[----:B------:R-:W-:Y:S01]  /*1860*/  @!P1 MOV R3, R13 ;  /* 0x0000000d00039202 */ /* 0x000fe20000000f00 */
[----:B----4-:R-:W-:Y:S01]  /*1870*/  FFMA R6, R22, R7, R29 ;  /* 0x0000000716067223 */ /* 0x010fe2000000001d */
        /* <DEDUP_REMOVED lines=8> */
[----:B--2---:R-:W-:Y:S04]  /*1900*/  @!P1 STS.128 [R49], R24 ;  /* 0x0000001831009388 */ /* 0x004fe80000000c00 */
[----:B---3--:R0:W-:Y:S02]  /*1910*/  @!P1 STS.128 [R51], R16 ;  /* 0x0000001033009388 */ /* 0x0081e40000000c00 */
[-C--:B0-----:R-:W-:Y:S01]  /*1920*/  FFMA R16, R20, R5.reuse, R37 ;  /* 0x0000000514107223 */ /* 0x081fe20000000025 */
[-C--:B------:R-:W-:Y:S01]  /*1930*/  FFMA R17, R21, R5.reuse, R30 ;  /* 0x0000000515117223 */ /* 0x080fe2000000001e */
[-C--:B------:R-:W-:Y:S01]  /*1940*/  FFMA R18, R22, R5.reuse, R35 ;  /* 0x0000000516127223 */ /* 0x080fe20000000023 */
[----:B------:R-:W-:Y:S01]  /*1950*/  FFMA R19, R23, R5, R4 ;  /* 0x0000000517137223 */ /* 0x000fe20000000004 */
[-C--:B------:R-:W-:Y:S01]  /*1960*/  FFMA R4, R20, R7.reuse, R31 ;  /* 0x0000000714047223 */ /* 0x080fe2000000001f */
[-C--:B------:R-:W-:Y:S01]  /*1970*/  FFMA R5, R21, R7.reuse, R28 ;  /* 0x0000000715057223 */ /* 0x080fe2000000001c */
[----:B------:R-:W-:Y:S01]  /*1980*/  FFMA R7, R23, R7, R50 ;  /* 0x0000000717077223 */ /* 0x000fe20000000032 */
[----:B------:R-:W-:Y:S06]  /*1990*/  BRA.U !UP0, `(.L_x_23) ;  /* 0xffffffe908c07547 */ /* 0x000fec000b83ffff */
.L_x_22:
[----:B------:R-:W0:Y:S01]  /*19a0*/  LDC R3, c[0x0][0x380] ;  /* 0x0000e000ff037b82 */ /* 0x000e220000000800 */
[----:B------:R-:W-:Y:S04]  /*19b0*/  STG.E.128 desc[UR10][R42.64], R12 ;  /* 0x0000000c2a007986 */ /* 0x000fe8000c101d0a */
[----:B------:R-:W-:Y:S01]  /*19c0*/  STG.E.128 desc[UR10][R42.64+0x80], R16 ;  /* 0x000080102a007986 */ /* 0x000fe2000c101d0a */
[----:B0-----:R-:W-:-:S05]  /*19d0*/  SHF.L.U32 R3, R3, 0x3, RZ ;  /* 0x0000000303037819 */ /* 0x001fca00000006ff */
[----:B------:R-:W-:-:S05]  /*19e0*/  IMAD.WIDE R2, R3, 0x10, R42 ;  /* 0x0000001003027825 */ /* 0x000fca00078e022a */
[----:B------:R-:W-:Y:S04]  /*19f0*/  STG.E.128 desc[UR10][R2.64], R8 ;  /* 0x0000000802007986 */ /* 0x000fe8000c101d0a */
[----:B------:R-:W-:Y:S01]  /*1a00*/  STG.E.128 desc[UR10][R2.64+0x80], R4 ;  /* 0x0000800402007986 */ /* 0x000fe2000c101d0a */
[----:B------:R-:W-:Y:S05]  /*1a10*/  EXIT ;  /* 0x000000000000794d */ /* 0x000fea0003800000 */
.L_x_24:
        /* <DEDUP_REMOVED lines=14> */
.L_x_80:


//--------------------- .text._Z19gemm_256_64x64_16_2iiiPfS_S_ --------------------------
	.section	.text._Z19gemm_256_64x64_16_2iiiPfS_S_,"ax",@progbits
	.align	128
        .global         _Z19gemm_256_64x64_16_2iiiPfS_S_
        .type           _Z19gemm_256_64x64_16_2iiiPfS_S_,@function
        .size           _Z19gemm_256_64x64_16_2iiiPfS_S_,(.L_x_81 - _Z19gemm_256_64x64_16_2iiiPfS_S_)
        .other          _Z19gemm_256_64x64_16_2iiiPfS_S_,@"STO_CUDA_ENTRY STV_DEFAULT"
_Z19gemm_256_64x64_16_2iiiPfS_S_:
.text._Z19gemm_256_64x64_16_2iiiPfS_S_:
        /* <DEDUP_REMOVED lines=11> */
[C---:B------:R-:W-:Y:S02]  /*00b0*/  SHF.L.U32 R2, R0.reuse, 0x2, RZ ;  /* 0x0000000200027819 */ /* 0x040fe400000006ff */
[----:B---3--:R-:W-:Y:S01]  /*00c0*/  SHF.L.U32 R9, R9, 0x6, RZ ;  /* 0x0000000609097819 */ /* 0x008fe200000006ff */
[----:B--2---:R-:W-:Y:S01]  /*00d0*/  IMAD R3, R3, UR10, RZ ;  /* 0x0000000a03037c24 */ /* 0x004fe2000f8e02ff */
[----:B------:R-:W-:Y:S02]  /*00e0*/  LOP3.LUT R6, R0, 0x3f, RZ, 0xc0, !PT ;  /* 0x0000003f00067812 */ /* 0x000fe400078ec0ff */
[----:B------:R-:W-:Y:S02]  /*00f0*/  SHF.R.U32.HI R5, RZ, 0x5, R0 ;  /* 0x00000005ff057819 */ /* 0x000fe40000011600 */
[----:B------:R-:W-:Y:S01]  /*0100*/  LOP3.LUT R8, R9, 0x3c, R2, 0xf8, !PT ;  /* 0x0000003c09087812 */ /* 0x000fe200078ef802 */
[----:B------:R-:W-:Y:S01]  /*0110*/  IMAD R10, R6, R15, RZ ;  /* 0x0000000f060a7224 */ /* 0x000fe200078e02ff */
[----:B------:R-:W-:-:S02]  /*0120*/  LOP3.LUT R5, R4, 0x1e, R5, 0xf8, !PT ;  /* 0x0000001e04057812 */ /* 0x000fc400078ef805 */
[C---:B------:R-:W-:Y:S02]  /*0130*/  IADD3 R6, P2, PT, R3.reuse, R8, RZ ;  /* 0x0000000803067210 */ /* 0x040fe40007f5e0ff */
[----:B------:R-:W-:Y:S02]  /*0140*/  SHF.R.S32.HI R8, RZ, 0x1f, R9 ;  /* 0x0000001fff087819 */ /* 0x000fe40000011409 */
[----:B------:R-:W-:Y:S02]  /*0150*/  IADD3 R5, P1, PT, R10, R5, RZ ;  /* 0x000000050a057210 */ /* 0x000fe40007f3e0ff */
[----:B----4-:R-:W-:Y:S02]  /*0160*/  LEA R42, P0, R6, UR12, 0x2 ;  /* 0x0000000c062a7c11 */ /* 0x010fe4000f8010ff */
[----:B------:R-:W-:Y:S02]  /*0170*/  LEA.HI.X.SX32 R3, R3, R8, 0x1, P2 ;  /* 0x0000000803037211 */ /* 0x000fe400010f0eff */
[----:B------:R-:W-:-:S02]  /*0180*/  LEA R40, P2, R5, UR14, 0x2 ;  /* 0x0000000e05287c11 */ /* 0x000fc4000f8410ff */
[----:B------:R-:W-:Y:S02]  /*0190*/  LEA.HI.X.SX32 R4, R4, RZ, 0x1, P1 ;  /* 0x000000ff04047211 */ /* 0x000fe400008f0eff */
[----:B------:R-:W-:Y:S01]  /*01a0*/  LEA.HI.X R43, R6, UR13, R3, 0x2, P0 ;  /* 0x0000000d062b7c11 */ /* 0x000fe200080f1403 */
[----:B------:R-:W0:Y:S01]  /*01b0*/  S2UR UR6, SR_CgaCtaId ;  /* 0x00000000000679c3 */ /* 0x000e220000008800 */
[----:B------:R-:W-:Y:S01]  /*01c0*/  LEA.HI.X R41, R5, UR15, R4, 0x2, P2 ;  /* 0x0000000f05297c11 */ /* 0x000fe200090f1404 */
[----:B------:R-:W1:Y:S02]  /*01d0*/  LDCU.64 UR12, c[0x0][0x3a0] ;  /* 0x00007400ff0c77ac */ /* 0x000e640008000a00 */
[----:B------:R-:W2:Y:S04]  /*01e0*/  LDG.E.128 R4, desc[UR8][R42.64] ;  /* 0x000000082a047981 */ /* 0x000ea8000c1e1d00 */
[----:B------:R-:W3:Y:S04]  /*01f0*/  LDG.E.64 R10, desc[UR8][R40.64] ;  /* 0x00000008280a7981 */ /* 0x000ee8000c1e1b00 */
[----:B------:R-:W4:Y:S01]  /*0200*/  LDG.E.64 R20, desc[UR8][R40.64+0x20] ;  /* 0x0000200828147981 */ /* 0x000f22000c1e1b00 */
        /* <DEDUP_REMOVED lines=8> */
[----:B------:R-:W-:Y:S01]  /*0290*/  IADD3 R12, P0, P1, R3, UR4, R12 ;  /* 0x00000004030c7c10 */ /* 0x000fe2000f91e00c */
[----:B0-----:R-:W-:Y:S01]  /*02a0*/  ULEA UR7, UR6, UR5, 0x18 ;  /* 0x0000000506077291 */ /* 0x001fe2000f8ec0ff */
[----:B------:R-:W-:Y:S01]  /*02b0*/  SHF.R.S32.HI R3, RZ, 0x1f, R3 ;  /* 0x0000001fff037819 */ /* 0x000fe20000011403 */
[----:B------:R-:W-:-:S03]  /*02c0*/  UIADD3 UR5, UPT, UPT, UR5, 0x2000, URZ ;  /* 0x0000200005057890 */ /* 0x000fc6000fffe0ff */
[----:B------:R-:W-:Y:S01]  /*02d0*/  IADD3.X R13, PT, PT, R3, UR10, R8, P0, P1 ;  /* 0x0000000a030d7c10 */ /* 0x000fe200087e2408 */
[----:B------:R-:W-:Y:S01]  /*02e0*/  ULEA UR5, UR6, UR5, 0x18 ;  /* 0x0000000506057291 */ /* 0x000fe2000f8ec0ff */
[----:B-1----:R-:W-:Y:S02]  /*02f0*/  LEA R44, P0, R12, UR12, 0x2 ;  /* 0x0000000c0c2c7c11 */ /* 0x002fe4000f8010ff */
[----:B------:R-:W-:Y:S02]  /*0300*/  LEA R3, R0, UR7, 0x4 ;  /* 0x0000000700037c11 */ /* 0x000fe4000f8e20ff */
[----:B------:R-:W-:Y:S02]  /*0310*/  LEA.HI.X R45, R12, UR13, R13, 0x2, P0 ;  /* 0x0000000d0c2d7c11 */ /* 0x000fe400080f140d */
[----:B------:R-:W-:Y:S02]  /*0320*/  CS2R R12, SRZ ;  /* 0x00000000000c7805 */ /* 0x000fe4000001ff00 */
[----:B------:R-:W-:-:S02]  /*0330*/  ISETP.GE.AND P0, PT, R15, 0x1, PT ;  /* 0x000000010f00780c */ /* 0x000fc40003f06270 */
[----:B------:R-:W-:Y:S02]  /*0340*/  CS2R R14, SRZ ;  /* 0x00000000000e7805 */ /* 0x000fe4000001ff00 */
[----:B------:R-:W-:Y:S01]  /*0350*/  LEA R9, R0, UR5, 0x3 ;  /* 0x0000000500097c11 */ /* 0x000fe2000f8e18ff */
[----:B--2---:R-:W-:Y:S04]  /*0360*/  STS.128 [R3], R4 ;  /* 0x0000000403007388 */ /* 0x004fe80000000c00 */
[----:B---3--:R0:W-:Y:S04]  /*0370*/  STS.64 [R9], R10 ;  /* 0x0000000a09007388 */ /* 0x0081e80000000a00 */
[----:B----4-:R1:W-:Y:S01]  /*0380*/  STS.64 [R9+0x800], R20 ;  /* 0x0008001409007388 */ /* 0x0103e20000000a00 */
[----:B0-----:R-:W-:-:S02]  /*0390*/  CS2R R10, SRZ ;  /* 0x00000000000a7805 */ /* 0x001fc4000001ff00 */
[----:B------:R-:W-:Y:S02]  /*03a0*/  CS2R R4, SRZ ;  /* 0x0000000000047805 */ /* 0x000fe4000001ff00 */
[----:B------:R-:W-:Y:S02]  /*03b0*/  CS2R R6, SRZ ;  /* 0x0000000000067805 */ /* 0x000fe4000001ff00 */
[----:B-1----:R-:W-:Y:S01]  /*03c0*/  CS2R R8, SRZ ;  /* 0x0000000000087805 */ /* 0x002fe2000001ff00 */
[----:B------:R-:W-:Y:S06]  /*03d0*/  @!P0 BRA `(.L_x_25) ;  /* 0x0000001400788947 */ /* 0x000fec0003800000 */
[----:B------:R-:W-:Y:S01]  /*03e0*/  SHF.R.U32.HI R32, RZ, 0x2, R0 ;  /* 0x00000002ff207819 */ /* 0x000fe20000011600 */
[----:B------:R-:W-:Y:S01]  /*03f0*/  HFMA2 R3, -RZ, RZ, 0, 0 ;  /* 0x00000000ff037431 */ /* 0x000fe200000001ff */
[----:B------:R-:W-:Y:S02]  /*0400*/  LOP3.LUT R2, R2, 0x1c, RZ, 0xc0, !PT ;  /* 0x0000001c02027812 */ /* 0x000fe400078ec0ff */
        /* <DEDUP_REMOVED lines=10> */
[----:B------:R-:W-:-:S05]  /*04b0*/  UMOV UR4, URZ ;  /* 0x000000ff00047c82 */ /* 0x000fca0008000000 */
.L_x_27:
[----:B------:R-:W-:Y:S01]  /*04c0*/  BAR.SYNC.DEFER_BLOCKING 0x0 ;  /* 0x0000000000007b1d */ /* 0x000fe20000010000 */
[-C--:B------:R-:W-:Y:S01]  /*04d0*/  IADD3 R38, PT, PT, R32, R3.reuse, RZ ;  /* 0x0000000320267210 */ /* 0x080fe20007ffe0ff */
[----:B------:R-:W-:Y:S01]  /*04e0*/  UIADD3 UR4, UPT, UPT, UR4, 0x10, URZ ;  /* 0x0000001004047890 */ /* 0x000fe2000fffe0ff */
[----:B------:R-:W-:Y:S02]  /*04f0*/  IADD3 R33, PT, PT, R2, R3, RZ ;  /* 0x0000000302217210 */ /* 0x000fe40007ffe0ff */
[----:B------:R-:W-:Y:S01]  /*0500*/  LEA R38, R38, UR5, 0x2 ;  /* 0x0000000526267c11 */ /* 0x000fe2000f8e10ff */
[----:B0-----:R-:W-:Y:S01]  /*0510*/  UISETP.GE.AND UP0, UPT, UR4, UR10, UPT ;  /* 0x0000000a0400728c */ /* 0x001fe2000bf06270 */
[----:B------:R-:W-:Y:S01]  /*0520*/  LEA R33, R33, UR7, 0x2 ;  /* 0x0000000721217c11 */ /* 0x000fe2000f8e10ff */
[----:B------:R-:W-:Y:S01]  /*0530*/  UISETP.GE.AND UP1, UPT, UR4, UR10, UPT ;  /* 0x0000000a0400728c */ /* 0x000fe2000bf26270 */
[----:B------:R-:W-:Y:S01]  /*0540*/  LOP3.LUT R3, R3, 0x400, RZ, 0x3c, !PT ;  /* 0x0000040003037812 */ /* 0x000fe200078e3cff */
[----:B------:R-:W-:Y:S04]  /*0550*/  LDS.64 R36, [R38] ;  /* 0x0000000026247984 */ /* 0x000fe80000000a00 */
[----:B------:R-:W0:Y:S04]  /*0560*/  LDS.128 R20, [R33] ;  /* 0x0000000021147984 */ /* 0x000e280000000c00 */
[----:B------:R-:W1:Y:S04]  /*0570*/  LDS.64 R34, [R38+0x100] ;  /* 0x0001000026227984 */ /* 0x000e680000000a00 */
        /* <DEDUP_REMOVED lines=10> */
[-C--:B--2---:R-:W-:Y:S01]  /*0620*/  FFMA R21, R24, R36.reuse, R16 ;  /* 0x0000002418157223 */ /* 0x084fe20000000010 */
[-C--:B------:R-:W-:Y:S01]  /*0630*/  FFMA R16, R25, R36.reuse, R17 ;  /* 0x0000002419107223 */ /* 0x080fe20000000011 */
[-C--:B------:R-:W-:Y:S01]  /*0640*/  FFMA R17, R26, R36.reuse, R18 ;  /* 0x000000241a117223 */ /* 0x080fe20000000012 */
[----:B------:R-:W0:Y:S01]  /*0650*/  LDS.128 R8, [R33+0x180] ;  /* 0x0001800021087984 */ /* 0x000e220000000c00 */
[----:B------:R-:W-:Y:S01]  /*0660*/  FFMA R36, R27, R36, R19 ;  /* 0x000000241b247223 */ /* 0x000fe20000000013 */
[-C--:B------:R-:W-:Y:S01]  /*0670*/  FFMA R18, R25, R34.reuse, R5 ;  /* 0x0000002219127223 */ /* 0x080fe20000000005 */
[-C--:B------:R-:W-:Y:S01]  /*0680*/  FFMA R19, R24, R34.reuse, R4 ;  /* 0x0000002218137223 */ /* 0x080fe20000000004 */
[-C--:B------:R-:W-:Y:S01]  /*0690*/  FFMA R25, R26, R34.reuse, R6 ;  /* 0x000000221a197223 */ /* 0x080fe20000000006 */
[----:B------:R-:W-:Y:S01]  /*06a0*/  FFMA R34, R27, R34, R7 ;  /* 0x000000221b227223 */ /* 0x000fe20000000007 */
[----:B---3--:R-:W-:Y:S01]  /*06b0*/  FFMA R27, R28, R35, R20 ;  /* 0x000000231c1b7223 */ /* 0x008fe20000000014 */
[C---:B------:R-:W-:Y:S01]  /*06c0*/  FFMA R20, R29.reuse, R37, R12 ;  /* 0x000000251d147223 */ /* 0x040fe2000000000c */
[----:B------:R-:W-:Y:S01]  /*06d0*/  FFMA R24, R29, R35, R13 ;  /* 0x000000231d187223 */ /* 0x000fe2000000000d */
[-C--:B------:R-:W-:Y:S01]  /*06e0*/  FFMA R29, R30, R37.reuse, R14 ;  /* 0x000000251e1d7223 */ /* 0x080fe2000000000e */
[CC--:B------:R-:W-:Y:S01]  /*06f0*/  FFMA R26, R31.reuse, R37.reuse, R15 ;  /* 0x000000251f1a7223 */ /* 0x0c0fe2000000000f */
[----:B------:R-:W-:Y:S01]  /*0700*/  LDS.64 R6, [R38+0x200] ;  /* 0x0002000026067984 */ /* 0x000fe20000000a00 */
[----:B------:R-:W-:Y:S01]  /*0710*/  FFMA R39, R28, R37, R39 ;  /* 0x000000251c277223 */ /* 0x000fe20000000027 */
[-C--:B------:R-:W-:Y:S01]  /*0720*/  FFMA R30, R30, R35.reuse, R22 ;  /* 0x000000231e1e7223 */ /* 0x080fe20000000016 */
[----:B------:R-:W-:Y:S01]  /*0730*/  FFMA R31, R31, R35, R23 ;  /* 0x000000231f1f7223 */ /* 0x000fe20000000017 */
[----:B------:R-:W1:Y:S04]  /*0740*/  LDS.128 R12, [R33+0x200] ;  /* 0x00020000210c7984 */ /* 0x000e680000000c00 */
[----:B------:R-:W2:Y:S01]  /*0750*/  LDS.64 R4, [R38+0x300] ;  /* 0x0003000026047984 */ /* 0x000ea20000000a00 */
[-C--:B0-----:R-:W-:Y:S01]  /*0760*/  FFMA R28, R8, R37.reuse, R21 ;  /* 0x00000025081c7223 */ /* 0x081fe20000000015 */
[-C--:B------:R-:W-:Y:S01]  /*0770*/  FFMA R46, R9, R37.reuse, R16 ;  /* 0x00000025092e7223 */ /* 0x080fe20000000010 */
[-C--:B------:R-:W-:Y:S01]  /*0780*/  FFMA R47, R10, R37.reuse, R17 ;  /* 0x000000250a2f7223 */ /* 0x080fe20000000011 */
[----:B------:R-:W-:Y:S01]  /*0790*/  FFMA R36, R11, R37, R36 ;  /* 0x000000250b247223 */ /* 0x000fe20000000024 */
[-C--:B------:R-:W-:Y:S01]  /*07a0*/  FFMA R37, R8, R35.reuse, R19 ;  /* 0x0000002308257223 */ /* 0x080fe20000000013 */
[-C--:B------:R-:W-:Y:S01]  /*07b0*/  FFMA R8, R9, R35.reuse, R18 ;  /* 0x0000002309087223 */ /* 0x080fe20000000012 */
[-C--:B------:R-:W-:Y:S01]  /*07c0*/  FFMA R25, R10, R35.reuse, R25 ;  /* 0x000000230a197223 */ /* 0x080fe20000000019 */
[----:B------:R-:W0:Y:S01]  /*07d0*/  LDS.128 R16, [R33+0x280] ;  /* 0x0002800021107984 */ /* 0x000e220000000c00 */
[----:B------:R-:W-:Y:S01]  /*07e0*/  FFMA R34, R11, R35, R34 ;  /* 0x000000230b227223 */ /* 0x000fe20000000022 */
[-C--:B-1----:R-:W-:Y:S01]  /*07f0*/  FFMA R48, R13, R6.reuse, R20 ;  /* 0x000000060d307223 */ /* 0x082fe20000000014 */
[-C--:B------:R-:W-:Y:S01]  /*0800*/  FFMA R39, R12, R6.reuse, R39 ;  /* 0x000000060c277223 */ /* 0x080fe20000000027 */
[----:B------:R-:W1:Y:S01]  /*0810*/  LDS.128 R20, [R33+0x300] ;  /* 0x0003000021147984 */ /* 0x000e620000000c00 */
[----:B------:R-:W-:Y:S01]  /*0820*/  FFMA R29, R14, R6, R29 ;  /* 0x000000060e1d7223 */ /* 0x000fe2000000001d */
[-C--:B--2---:R-:W-:Y:S01]  /*0830*/  FFMA R12, R12, R4.reuse, R27 ;  /* 0x000000040c0c7223 */ /* 0x084fe2000000001b */
[----:B------:R-:W-:Y:S01]  /*0840*/  FFMA R30, R14, R4, R30 ;  /* 0x000000040e1e7223 */ /* 0x000fe2000000001e */
[C---:B------:R-:W-:Y:S01]  /*0850*/  FFMA R26, R15.reuse, R6, R26 ;  /* 0x000000060f1a7223 */ /* 0x040fe2000000001a */
[-C--:B------:R-:W-:Y:S01]  /*0860*/  FFMA R14, R15, R4.reuse, R31 ;  /* 0x000000040f0e7223 */ /* 0x080fe2000000001f */
[----:B------:R-:W-:Y:S01]  /*0870*/  FFMA R24, R13, R4, R24 ;  /* 0x000000040d187223 */ /* 0x000fe20000000018 */
[-C--:B0-----:R-:W-:Y:S01]  /*0880*/  FFMA R27, R16, R6.reuse, R28 ;  /* 0x00000006101b7223 */ /* 0x081fe2000000001c */
[-C--:B------:R-:W-:Y:S01]  /*0890*/  FFMA R46, R17, R6.reuse, R46 ;  /* 0x00000006112e7223 */ /* 0x080fe2000000002e */
[-C--:B------:R-:W-:Y:S01]  /*08a0*/  FFMA R47, R18, R6.reuse, R47 ;  /* 0x00000006122f7223 */ /* 0x080fe2000000002f */
[----:B------:R-:W-:Y:S01]  /*08b0*/  FFMA R36, R19, R6, R36 ;  /* 0x0000000613247223 */ /* 0x000fe20000000024 */
[-C--:B------:R-:W-:Y:S01]  /*08c0*/  FFMA R6, R17, R4.reuse, R8 ;  /* 0x0000000411067223 */ /* 0x080fe20000000008 */
[-C--:B------:R-:W-:Y:S01]  /*08d0*/  FFMA R37, R16, R4.reuse, R37 ;  /* 0x0000000410257223 */ /* 0x080fe20000000025 */
[----:B------:R-:W0:Y:S01]  /*08e0*/  LDS.128 R8, [R33+0x380] ;  /* 0x0003800021087984 */ /* 0x000e220000000c00 */
[-C--:B------:R-:W-:Y:S01]  /*08f0*/  FFMA R25, R18, R4.reuse, R25 ;  /* 0x0000000412197223 */ /* 0x080fe20000000019 */
        /* <DEDUP_REMOVED lines=9> */
[----:B------:R-:W-:Y:S04]  /*0990*/  LDS.128 R16, [R33+0x400] ;  /* 0x0004000021107984 */ /* 0x000fe80000000c00 */
[----:B------:R-:W1:Y:S04]  /*09a0*/  LDS.64 R14, [R38+0x400] ;  /* 0x00040000260e7984 */ /* 0x000e680000000a00 */
        /* <DEDUP_REMOVED lines=10> */
[----:B------:R-:W0:Y:S01]  /*0a50*/  LDS.128 R8, [R33+0x500] ;  /* 0x0005000021087984 */ /* 0x000e220000000c00 */
[-C--:B-1----:R-:W-:Y:S01]  /*0a60*/  FFMA R39, R16, R14.reuse, R39 ;  /* 0x0000000e10277223 */ /* 0x082fe20000000027 */
[-C--:B------:R-:W-:Y:S01]  /*0a70*/  FFMA R48, R17, R14.reuse, R48 ;  /* 0x0000000e11307223 */ /* 0x080fe20000000030 */
[CC--:B------:R-:W-:Y:S01]  /*0a80*/  FFMA R29, R18.reuse, R14.reuse, R29 ;  /* 0x0000000e121d7223 */ /* 0x0c0fe2000000001d */
[C---:B------:R-:W-:Y:S01]  /*0a90*/  FFMA R26, R19.reuse, R14, R26 ;  /* 0x0000000e131a7223 */ /* 0x040fe2000000001a */
[-C--:B--2---:R-:W-:Y:S01]  /*0aa0*/  FFMA R35, R18, R12.reuse, R35 ;  /* 0x0000000c12237223 */ /* 0x084fe20000000023 */
[-C--:B------:R-:W-:Y:S01]  /*0ab0*/  FFMA R18, R19, R12.reuse, R4 ;  /* 0x0000000c13127223 */ /* 0x080fe20000000004 */
[-C--:B------:R-:W-:Y:S01]  /*0ac0*/  FFMA R16, R16, R12.reuse, R31 ;  /* 0x0000000c10107223 */ /* 0x080fe2000000001f */
[----:B------:R-:W-:Y:S01]  /*0ad0*/  FFMA R24, R17, R12, R24 ;  /* 0x0000000c11187223 */ /* 0x000fe20000000018 */
[-C--:B---3--:R-:W-:Y:S01]  /*0ae0*/  FFMA R27, R20, R14.reuse, R27 ;  /* 0x0000000e141b7223 */ /* 0x088fe2000000001b */
        /* <DEDUP_REMOVED lines=8> */
[----:B------:R-:W-:Y:S01]  /*0b70*/  LDS.128 R20, [R33+0x680] ;  /* 0x0006800021147984 */ /* 0x000fe20000000c00 */
[----:B0-----:R-:W-:Y:S01]  /*0b80*/  FFMA R31, R8, R13, R16 ;  /* 0x0000000d081f7223 */ /* 0x001fe20000000010 */
[C---:B------:R-:W-:Y:S01]  /*0b90*/  FFMA R29, R10.reuse, R15, R29 ;  /* 0x0000000f0a1d7223 */ /* 0x040fe2000000001d */
[----:B------:R-:W-:Y:S01]  /*0ba0*/  FFMA R35, R10, R13, R35 ;  /* 0x0000000d0a237223 */ /* 0x000fe20000000023 */
[C---:B------:R-:W-:Y:S01]  /*0bb0*/  FFMA R26, R11.reuse, R15, R26 ;  /* 0x0000000f0b1a7223 */ /* 0x040fe2000000001a */
[----:B------:R-:W-:Y:S01]  /*0bc0*/  FFMA R28, R11, R13, R18 ;  /* 0x0000000d0b1c7223 */ /* 0x000fe20000000012 */
[-C--:B------:R-:W-:Y:S01]  /*0bd0*/  FFMA R39, R8, R15.reuse, R39 ;  /* 0x0000000f08277223 */ /* 0x080fe20000000027 */
[C---:B------:R-:W-:Y:S01]  /*0be0*/  FFMA R48, R9.reuse, R15, R48 ;  /* 0x0000000f09307223 */ /* 0x040fe20000000030 */
[----:B------:R-:W-:Y:S01]  /*0bf0*/  FFMA R24, R9, R13, R24 ;  /* 0x0000000d09187223 */ /* 0x000fe20000000018 */
[----:B------:R-:W0:Y:S04]  /*0c00*/  LDS.64 R10, [R38+0x600] ;  /* 0x00060000260a7984 */ /* 0x000e280000000a00 */
[----:B------:R-:W2:Y:S04]  /*0c10*/  LDS.128 R16, [R33+0x600] ;  /* 0x0006000021107984 */ /* 0x000ea80000000c00 */
[----:B------:R-:W3:Y:S01]  /*0c20*/  LDS.64 R8, [R38+0x700] ;  /* 0x0007000026087984 */ /* 0x000ee20000000a00 */
[C---:B-1----:R-:W-:Y:S01]  /*0c30*/  FFMA R27, R4.reuse, R15, R27 ;  /* 0x0000000f041b7223 */ /* 0x042fe2000000001b */
[----:B------:R-:W-:Y:S01]  /*0c40*/  FFMA R37, R4, R13, R37 ;  /* 0x0000000d04257223 */ /* 0x000fe20000000025 */
[-C--:B------:R-:W-:Y:S01]  /*0c50*/  FFMA R46, R5, R15.reuse, R46 ;  /* 0x0000000f052e7223 */ /* 0x080fe2000000002e */
[CC--:B------:R-:W-:Y:S01]  /*0c60*/  FFMA R47, R6.reuse, R15.reuse, R47 ;  /* 0x0000000f062f7223 */ /* 0x0c0fe2000000002f */
[----:B------:R-:W-:Y:S01]  /*0c70*/  FFMA R36, R7, R15, R36 ;  /* 0x0000000f07247223 */ /* 0x000fe20000000024 */
[-C--:B------:R-:W-:Y:S01]  /*0c80*/  FFMA R4, R5, R13.reuse, R14 ;  /* 0x0000000d05047223 */ /* 0x080fe2000000000e */
[-C--:B------:R-:W-:Y:S01]  /*0c90*/  FFMA R25, R6, R13.reuse, R25 ;  /* 0x0000000d06197223 */ /* 0x080fe20000000019 */
[----:B------:R-:W-:-:S02]  /*0ca0*/  FFMA R34, R7, R13, R34 ;  /* 0x0000000d07227223 */ /* 0x000fc40000000022 */
[----:B------:R-:W1:Y:S01]  /*0cb0*/  LDS.128 R12, [R33+0x700] ;  /* 0x00070000210c7984 */ /* 0x000e620000000c00 */
[-C--:B0-----:R-:W-:Y:S01]  /*0cc0*/  FFMA R27, R20, R10.reuse, R27 ;  /* 0x0000000a141b7223 */ /* 0x081fe2000000001b */
[-C--:B------:R-:W-:Y:S01]  /*0cd0*/  FFMA R46, R21, R10.reuse, R46 ;  /* 0x0000000a152e7223 */ /* 0x080fe2000000002e */
[-C--:B------:R-:W-:Y:S01]  /*0ce0*/  FFMA R47, R22, R10.reuse, R47 ;  /* 0x0000000a162f7223 */ /* 0x080fe2000000002f */
[-C--:B------:R-:W-:Y:S01]  /*0cf0*/  FFMA R36, R23, R10.reuse, R36 ;  /* 0x0000000a17247223 */ /* 0x080fe20000000024 */
[-C--:B--2---:R-:W-:Y:S01]  /*0d00*/  FFMA R39, R16, R10.reuse, R39 ;  /* 0x0000000a10277223 */ /* 0x084fe20000000027 */
        /* <DEDUP_REMOVED lines=8> */
[----:B------:R-:W0:Y:S01]  /*0d90*/  LDS.128 R4, [R33+0x780] ;  /* 0x0007800021047984 */ /* 0x000e220000000c00 */
[-C--:B------:R-:W-:Y:S01]  /*0da0*/  FFMA R37, R20, R8.reuse, R37 ;  /* 0x0000000814257223 */ /* 0x080fe20000000025 */
[-C--:B------:R-:W-:Y:S01]  /*0db0*/  FFMA R25, R22, R8.reuse, R25 ;  /* 0x0000000816197223 */ /* 0x080fe20000000019 */
[----:B------:R-:W-:-:S02]  /*0dc0*/  FFMA R34, R23, R8, R34 ;  /* 0x0000000817227223 */ /* 0x000fc40000000022 */
[----:B------:R-:W-:Y:S01]  /*0dd0*/  LDS.128 R20, [R33+0x880] ;  /* 0x0008800021147984 */ /* 0x000fe20000000c00 */
[----:B-1----:R-:W-:Y:S01]  /*0de0*/  FFMA R31, R12, R9, R16 ;  /* 0x000000090c1f7223 */ /* 0x002fe20000000010 */
[C---:B------:R-:W-:Y:S01]  /*0df0*/  FFMA R29, R14.reuse, R11, R29 ;  /* 0x0000000b0e1d7223 */ /* 0x040fe2000000001d */
[----:B------:R-:W-:Y:S01]  /*0e00*/  FFMA R35, R14, R9, R35 ;  /* 0x000000090e237223 */ /* 0x000fe20000000023 */
[C---:B------:R-:W-:Y:S01]  /*0e10*/  FFMA R26, R15.reuse, R11, R26 ;  /* 0x0000000b0f1a7223 */ /* 0x040fe2000000001a */
[----:B------:R-:W-:Y:S01]  /*0e20*/  FFMA R28, R15, R9, R28 ;  /* 0x000000090f1c7223 */ /* 0x000fe2000000001c */
[-C--:B------:R-:W-:Y:S01]  /*0e30*/  FFMA R39, R12, R11.reuse, R39 ;  /* 0x0000000b0c277223 */ /* 0x080fe20000000027 */
[C---:B------:R-:W-:Y:S01]  /*0e40*/  FFMA R48, R13.reuse, R11, R48 ;  /* 0x0000000b0d307223 */ /* 0x040fe20000000030 */
[----:B------:R-:W-:Y:S01]  /*0e50*/  FFMA R24, R13, R9, R24 ;  /* 0x000000090d187223 */ /* 0x000fe20000000018 */
[----:B------:R-:W1:Y:S04]  /*0e60*/  LDS.64 R14, [R38+0x800] ;  /* 0x00080000260e7984 */ /* 0x000e680000000a00 */
[----:B------:R-:W2:Y:S04]  /*0e70*/  LDS.128 R16, [R33+0x800] ;  /* 0x0008000021107984 */ /* 0x000ea80000000c00 */
[----:B------:R-:W3:Y:S01]  /*0e80*/  LDS.64 R12, [R38+0x900] ;  /* 0x00090000260c7984 */ /* 0x000ee20000000a00 */
        /* <DEDUP_REMOVED lines=17> */
[-C--:B---3--:R-:W-:Y:S01]  /*0fa0*/  FFMA R14, R21, R12.reuse, R10 ;  /* 0x0000000c150e7223 */ /* 0x088fe2000000000a */
[-C--:B------:R-:W-:Y:S01]  /*0fb0*/  FFMA R16, R16, R12.reuse, R31 ;  /* 0x0000000c10107223 */ /* 0x080fe2000000001f */
[----:B------:R-:W1:Y:S01]  /*0fc0*/  LDS.128 R8, [R33+0x980] ;  /* 0x0009800021087984 */ /* 0x000e620000000c00 */
[-C--:B------:R-:W-:Y:S01]  /*0fd0*/  FFMA R24, R17, R12.reuse, R24 ;  /* 0x0000000c11187223 */ /* 0x080fe20000000018 */
[-C--:B------:R-:W-:Y:S01]  /*0fe0*/  FFMA R35, R18, R12.reuse, R35 ;  /* 0x0000000c12237223 */ /* 0x080fe20000000023 */
[-C--:B------:R-:W-:Y:S01]  /*0ff0*/  FFMA R28, R19, R12.reuse, R28 ;  /* 0x0000000c131c7223 */ /* 0x080fe2000000001c */
[-C--:B------:R-:W-:Y:S01]  /*1000*/  FFMA R37, R20, R12.reuse, R37 ;  /* 0x0000000c14257223 */ /* 0x080fe20000000025 */
        /* <DEDUP_REMOVED lines=10> */
[----:B------:R-:W-:Y:S04]  /*10b0*/  LDS.64 R24, [R38+0xa00] ;  /* 0x000a000026187984 */ /* 0x000fe80000000a00 */
[----:B------:R-:W0:Y:S04]  /*10c0*/  LDS.128 R16, [R33+0xa00] ;  /* 0x000a000021107984 */ /* 0x000e280000000c00 */
[----:B------:R-:W2:Y:S01]  /*10d0*/  LDS.64 R6, [R38+0xb00] ;  /* 0x000b000026067984 */ /* 0x000ea20000000a00 */
[-C--:B-1----:R-:W-:Y:S01]  /*10e0*/  FFMA R27, R8, R15.reuse, R27 ;  /* 0x0000000f081b7223 */ /* 0x082fe2000000001b */
[-C--:B------:R-:W-:Y:S01]  /*10f0*/  FFMA R46, R9, R15.reuse, R46 ;  /* 0x0000000f092e7223 */ /* 0x080fe2000000002e */
[-C--:B------:R-:W-:Y:S01]  /*1100*/  FFMA R47, R10, R15.reuse, R47 ;  /* 0x0000000f0a2f7223 */ /* 0x080fe2000000002f */
[----:B------:R-:W-:Y:S01]  /*1110*/  FFMA R36, R11, R15, R36 ;  /* 0x0000000f0b247223 */ /* 0x000fe20000000024 */
[-C--:B------:R-:W-:Y:S01]  /*1120*/  FFMA R15, R8, R13.reuse, R37 ;  /* 0x0000000d080f7223 */ /* 0x080fe20000000025 */
[-C--:B------:R-:W-:Y:S01]  /*1130*/  FFMA R37, R10, R13.reuse, R21 ;  /* 0x0000000d0a257223 */ /* 0x080fe20000000015 */
[-C--:B------:R-:W-:Y:S01]  /*1140*/  FFMA R14, R9, R13.reuse, R14 ;  /* 0x0000000d090e7223 */ /* 0x080fe2000000000e */
[----:B------:R-:W1:Y:S01]  /*1150*/  LDS.128 R20, [R33+0xa80] ;  /* 0x000a800021147984 */ /* 0x000e620000000c00 */
[----:B------:R-:W-:-:S03]  /*1160*/  FFMA R34, R11, R13, R34 ;  /* 0x0000000d0b227223 */ /* 0x000fc60000000022 */
[----:B------:R-:W3:Y:S01]  /*1170*/  LDS.128 R8, [R33+0xb00] ;  /* 0x000b000021087984 */ /* 0x000ee20000000c00 */
[-C--:B0-----:R-:W-:Y:S01]  /*1180*/  FFMA R29, R18, R24.reuse, R29 ;  /* 0x00000018121d7223 */ /* 0x081fe2000000001d */
[-C--:B------:R-:W-:Y:S01]  /*1190*/  FFMA R26, R19, R24.reuse, R26 ;  /* 0x00000018131a7223 */ /* 0x080fe2000000001a */
[-C--:B------:R-:W-:Y:S01]  /*11a0*/  FFMA R39, R16, R24.reuse, R39 ;  /* 0x0000001810277223 */ /* 0x080fe20000000027 */
[----:B------:R-:W-:Y:S01]  /*11b0*/  FFMA R48, R17, R24, R48 ;  /* 0x0000001811307223 */ /* 0x000fe20000000030 */
[-C--:B--2---:R-:W-:Y:S01]  /*11c0*/  FFMA R35, R18, R6.reuse, R35 ;  /* 0x0000000612237223 */ /* 0x084fe20000000023 */
[-C--:B------:R-:W-:Y:S01]  /*11d0*/  FFMA R28, R19, R6.reuse, R28 ;  /* 0x00000006131c7223 */ /* 0x080fe2000000001c */
[-C--:B------:R-:W-:Y:S01]  /*11e0*/  FFMA R4, R17, R6.reuse, R5 ;  /* 0x0000000611047223 */ /* 0x080fe20000000005 */
[-C--:B------:R-:W-:Y:S01]  /*11f0*/  FFMA R16, R16, R6.reuse, R31 ;  /* 0x0000000610107223 */ /* 0x080fe2000000001f */
[-C--:B-1----:R-:W-:Y:S01]  /*1200*/  FFMA R19, R20, R6.reuse, R15 ;  /* 0x0000000614137223 */ /* 0x082fe2000000000f */
[-C--:B------:R-:W-:Y:S01]  /*1210*/  FFMA R18, R21, R6.reuse, R14 ;  /* 0x0000000615127223 */ /* 0x080fe2000000000e */
[-C--:B------:R-:W-:Y:S01]  /*1220*/  FFMA R37, R22, R6.reuse, R37 ;  /* 0x0000000616257223 */ /* 0x080fe20000000025 */
[----:B------:R-:W0:Y:S01]  /*1230*/  LDS.128 R12, [R33+0xb80] ;  /* 0x000b8000210c7984 */ /* 0x000e220000000c00 */
[----:B------:R-:W-:Y:S01]  /*1240*/  FFMA R34, R23, R6, R34 ;  /* 0x0000000617227223 */ /* 0x000fe20000000022 */
        /* <DEDUP_REMOVED lines=9> */
[-C--:B------:R-:W-:Y:S01]  /*12e0*/  FFMA R46, R21, R24.reuse, R46 ;  /* 0x00000018152e7223 */ /* 0x080fe2000000002e */
[-C--:B------:R-:W-:Y:S01]  /*12f0*/  FFMA R47, R22, R24.reuse, R47 ;  /* 0x00000018162f7223 */ /* 0x080fe2000000002f */
        /* <DEDUP_REMOVED lines=22> */
[-C--:B---3--:R-:W-:Y:S01]  /*1460*/  FFMA R27, R20, R16.reuse, R27 ;  /* 0x00000010141b7223 */ /* 0x088fe2000000001b */
        /* <DEDUP_REMOVED lines=8> */
[----:B------:R-:W-:Y:S04]  /*14f0*/  LDS.64 R18, [R38+0xe00] ;  /* 0x000e000026127984 */ /* 0x000fe80000000a00 */
[----:B------:R-:W2:Y:S01]  /*1500*/  LDS.128 R20, [R33+0xe00] ;  /* 0x000e000021147984 */ /* 0x000ea20000000c00 */
[----:B0-----:R-:W-:Y:S01]  /*1510*/  FFMA R4, R13, R5, R6 ;  /* 0x000000050d047223 */ /* 0x001fe20000000006 */
[C---:B------:R-:W-:Y:S02]  /*1520*/  FFMA R29, R14.reuse, R17, R29 ;  /* 0x000000110e1d7223 */ /* 0x040fe4000000001d */
[----:B------:R-:W0:Y:S01]  /*1530*/  LDS.64 R6, [R38+0xf00] ;  /* 0x000f000026067984 */ /* 0x000e220000000a00 */
[----:B------:R-:W-:Y:S01]  /*1540*/  FFMA R35, R14, R5, R35 ;  /* 0x000000050e237223 */ /* 0x000fe20000000023 */
[-C--:B------:R-:W-:Y:S01]  /*1550*/  FFMA R26, R15, R17.reuse, R26 ;  /* 0x000000110f1a7223 */ /* 0x080fe2000000001a */
[C---:B------:R-:W-:Y:S01]  /*1560*/  FFMA R39, R12.reuse, R17, R39 ;  /* 0x000000110c277223 */ /* 0x040fe20000000027 */
[----:B------:R-:W-:Y:S01]  /*1570*/  FFMA R31, R12, R5, R24 ;  /* 0x000000050c1f7223 */ /* 0x000fe20000000018 */
[----:B------:R-:W-:Y:S01]  /*1580*/  FFMA R48, R13, R17, R48 ;  /* 0x000000110d307223 */ /* 0x000fe20000000030 */
[----:B------:R-:W-:-:S02]  /*1590*/  FFMA R28, R15, R5, R28 ;  /* 0x000000050f1c7223 */ /* 0x000fc4000000001c */
[----:B------:R-:W3:Y:S01]  /*15a0*/  LDS.128 R12, [R33+0xe80] ;  /* 0x000e8000210c7984 */ /* 0x000ee20000000c00 */
        /* <DEDUP_REMOVED lines=8> */
[-C--:B--2---:R-:W-:Y:S01]  /*1630*/  FFMA R29, R22, R18.reuse, R29 ;  /* 0x00000012161d7223 */ /* 0x084fe2000000001d */
[----:B------:R-:W1:Y:S01]  /*1640*/  LDS.128 R8, [R33+0xf00] ;  /* 0x000f000021087984 */ /* 0x000e620000000c00 */
[-C--:B------:R-:W-:Y:S01]  /*1650*/  FFMA R48, R21, R18.reuse, R48 ;  /* 0x0000001215307223 */ /* 0x080fe20000000030 */
[----:B------:R-:W-:Y:S01]  /*1660*/  FFMA R39, R20, R18, R39 ;  /* 0x0000001214277223 */ /* 0x000fe20000000027 */
[----:B0-----:R-:W-:Y:S01]  /*1670*/  FFMA R35, R22, R6, R35 ;  /* 0x0000000616237223 */ /* 0x001fe20000000023 */
[----:B------:R-:W-:Y:S01]  /*1680*/  FFMA R22, R23, R18, R26 ;  /* 0x0000001217167223 */ /* 0x000fe2000000001a */
[-C--:B------:R-:W-:Y:S01]  /*1690*/  FFMA R4, R21, R6.reuse, R4 ;  /* 0x0000000615047223 */ /* 0x080fe20000000004 */
[----:B------:R-:W0:Y:S01]  /*16a0*/  LDS.128 R24, [R33+0xf80] ;  /* 0x000f800021187984 */ /* 0x000e220000000c00 */
[-C--:B------:R-:W-:Y:S01]  /*16b0*/  FFMA R20, R20, R6.reuse, R31 ;  /* 0x0000000614147223 */ /* 0x080fe2000000001f */
[----:B------:R-:W-:Y:S01]  /*16c0*/  FFMA R28, R23, R6, R28 ;  /* 0x00000006171c7223 */ /* 0x000fe2000000001c */
[-C--:B---3--:R-:W-:Y:S01]  /*16d0*/  FFMA R49, R12, R18.reuse, R49 ;  /* 0x000000120c317223 */ /* 0x088fe20000000031 */
[-C--:B------:R-:W-:Y:S01]  /*16e0*/  FFMA R46, R13, R18.reuse, R46 ;  /* 0x000000120d2e7223 */ /* 0x080fe2000000002e */
[----:B------:R-:W-:Y:S01]  /*16f0*/  FFMA R47, R14, R18, R47 ;  /* 0x000000120e2f7223 */ /* 0x000fe2000000002f */
[----:B------:R-:W-:Y:S01]  /*1700*/  FFMA R5, R12, R6, R17 ;  /* 0x000000060c057223 */ /* 0x000fe20000000011 */
[----:B------:R-:W-:Y:S01]  /*1710*/  FFMA R36, R15, R18, R36 ;  /* 0x000000120f247223 */ /* 0x000fe20000000024 */
[-C--:B------:R-:W-:Y:S01]  /*1720*/  FFMA R30, R13, R6.reuse, R16 ;  /* 0x000000060d1e7223 */ /* 0x080fe20000000010 */
[-C--:B------:R-:W-:Y:S01]  /*1730*/  FFMA R37, R14, R6.reuse, R37 ;  /* 0x000000060e257223 */ /* 0x080fe20000000025 */
[----:B------:R-:W-:Y:S01]  /*1740*/  FFMA R34, R15, R6, R34 ;  /* 0x000000060f227223 */ /* 0x000fe20000000022 */
[C---:B-1----:R-:W-:Y:S01]  /*1750*/  FFMA R13, R9.reuse, R19, R48 ;  /* 0x00000013090d7223 */ /* 0x042fe20000000030 */
[----:B------:R-:W-:Y:S01]  /*1760*/  FFMA R9, R9, R7, R4 ;  /* 0x0000000709097223 */ /* 0x000fe20000000004 */
[-C--:B------:R-:W-:Y:S01]  /*1770*/  FFMA R12, R8, R19.reuse, R39 ;  /* 0x00000013080c7223 */ /* 0x080fe20000000027 */
[-C--:B------:R-:W-:Y:S01]  /*1780*/  FFMA R14, R10, R19.reuse, R29 ;  /* 0x000000130a0e7223 */ /* 0x080fe2000000001d */
[C---:B------:R-:W-:Y:S01]  /*1790*/  FFMA R15, R11.reuse, R19, R22 ;  /* 0x000000130b0f7223 */ /* 0x040fe20000000016 */
[-C--:B------:R-:W-:Y:S01]  /*17a0*/  FFMA R8, R8, R7.reuse, R20 ;  /* 0x0000000708087223 */ /* 0x080fe20000000014 */
[-C--:B------:R-:W-:Y:S01]  /*17b0*/  FFMA R10, R10, R7.reuse, R35 ;  /* 0x000000070a0a7223 */ /* 0x080fe20000000023 */
[----:B------:R-:W-:Y:S01]  /*17c0*/  FFMA R11, R11, R7, R28 ;  /* 0x000000070b0b7223 */ /* 0x000fe2000000001c */
[-C--:B0-----:R-:W-:Y:S01]  /*17d0*/  FFMA R16, R24, R19.reuse, R49 ;  /* 0x0000001318107223 */ /* 0x081fe20000000031 */
[-C--:B------:R-:W-:Y:S01]  /*17e0*/  FFMA R17, R25, R19.reuse, R46 ;  /* 0x0000001319117223 */ /* 0x080fe2000000002e */
[----:B------:R-:W-:Y:S01]  /*17f0*/  FFMA R18, R26, R19, R47 ;  /* 0x000000131a127223 */ /* 0x000fe2000000002f */
[----:B------:R-:W-:Y:S01]  /*1800*/  FFMA R4, R24, R7, R5 ;  /* 0x0000000718047223 */ /* 0x000fe20000000005 */
[----:B------:R-:W-:Y:S01]  /*1810*/  FFMA R19, R27, R19, R36 ;  /* 0x000000131b137223 */ /* 0x000fe20000000024 */
[----:B------:R-:W-:Y:S01]  /*1820*/  FFMA R5, R25, R7, R30 ;  /* 0x0000000719057223 */ /* 0x000fe2000000001e */
[----:B------:R-:W-:Y:S06]  /*1830*/  BRA.U UP0, `(.L_x_26) ;  /* 0x0000000100547547 */ /* 0x000fec000b800000 */
[----:B------:R-:W0:Y:S01]  /*1840*/  LDC R21, c[0x0][0x380] ;  /* 0x0000e000ff157b82 */ /* 0x000e220000000800 */
[----:B------:R-:W2:Y:S04]  /*1850*/  LDG.E.64 R28, desc[UR8][R40.64+0x40] ;  /* 0x00004008281c7981 */ /* 0x000ea8000c1e1b00 */
[----:B------:R1:W3:Y:S01]  /*1860*/  LDG.E.64 R24, desc[UR8][R40.64+0x60] ;  /* 0x0000600828187981 */ /* 0x0002e2000c1e1b00 */
[----:B0-----:R-:W-:-:S05]  /*1870*/  SHF.L.U32 R21, R21, 0x2, RZ ;  /* 0x0000000215157819 */ /* 0x001fca00000006ff */
[----:B------:R-:W-:-:S05]  /*1880*/  IMAD.WIDE R42, R21, 0x10, R42 ;  /* 0x00000010152a7825 */ /* 0x000fca00078e022a */
[----:B------:R-:W4:Y:S01]  /*1890*/  LDG.E.128 R20, desc[UR8][R42.64] ;  /* 0x000000082a147981 */ /* 0x000f22000c1e1d00 */
[----:B------:R-:W0:Y:S01]  /*18a0*/  S2UR UR6, SR_CgaCtaId ;  /* 0x00000000000679c3 */ /* 0x000e220000008800 */
[----:B------:R-:W-:Y:S01]  /*18b0*/  UMOV UR5, 0x400 ;  /* 0x0000040000057882 */ /* 0x000fe20000000000 */
[----:B------:R-:W-:-:S05]  /*18c0*/  LEA R31, R0, R3, 0x2 ;  /* 0x00000003001f7211 */ /* 0x000fca00078e10ff */
[----:B------:R-:W-:Y:S01]  /*18d0*/  IMAD R31, R0, -0x2, R31 ;  /* 0xfffffffe001f7824 */ /* 0x000fe200078e021f */
[----:B0-----:R-:W-:Y:S02]  /*18e0*/  ULEA UR7, UR6, UR5, 0x18 ;  /* 0x0000000506077291 */ /* 0x001fe4000f8ec0ff */
[----:B------:R-:W-:-:S04]  /*18f0*/  UIADD3 UR5, UPT, UPT, UR5, 0x2000, URZ ;  /* 0x0000200005057890 */ /* 0x000fc8000fffe0ff */
[----:B------:R-:W-:Y:S01]  /*1900*/  ULEA UR5, UR6, UR5, 0x18 ;  /* 0x0000000506057291 */ /* 0x000fe2000f8ec0ff */
[----:B------:R-:W-:-:S04]  /*1910*/  LEA R6, R0, UR7, 0x4 ;  /* 0x0000000700067c11 */ /* 0x000fc8000f8e20ff */
[----:B------:R-:W-:Y:S02]  /*1920*/  LEA R6, R3, R6, 0x2 ;  /* 0x0000000603067211 */ /* 0x000fe400078e10ff */
[----:B------:R-:W-:Y:S02]  /*1930*/  LEA R31, R31, UR5, 0x2 ;  /* 0x000000051f1f7c11 */ /* 0x000fe4000f8e10ff */
[----:B-1----:R-:W-:-:S04]  /*1940*/  IADD3 R40, P0, PT, R40, 0x40, RZ ;  /* 0x0000004028287810 */ /* 0x002fc80007f1e0ff */
[----:B------:R-:W-:Y:S01]  /*1950*/  IADD3.X R41, PT, PT, RZ, R41, RZ, P0, !PT ;  /* 0x00000029ff297210 */ /* 0x000fe200007fe4ff */
[----:B----4-:R0:W-:Y:S04]  /*1960*/  STS.128 [R6], R20 ;  /* 0x0000001406007388 */ /* 0x0101e80000000c00 */
[----:B--2---:R0:W-:Y:S04]  /*1970*/  STS.64 [R31], R28 ;  /* 0x0000001c1f007388 */ /* 0x0041e80000000a00 */
[----:B---3--:R0:W-:Y:S02]  /*1980*/  STS.64 [R31+0x800], R24 ;  /* 0x000800181f007388 */ /* 0x0081e40000000a00 */
.L_x_26:
[-C--:B0-----:R-:W-:Y:S01]  /*1990*/  FFMA R6, R26, R7.reuse, R37 ;  /* 0x000000071a067223 */ /* 0x081fe20000000025 */
[----:B------:R-:W-:Y:S01]  /*19a0*/  FFMA R7, R27, R7, R34 ;  /* 0x000000071b077223 */ /* 0x000fe20000000022 */
[----:B------:R-:W-:Y:S06]  /*19b0*/  BRA.U !UP1, `(.L_x_27) ;  /* 0xffffffe909c07547 */ /* 0x000fec000b83ffff */
.L_x_25:
        /* <DEDUP_REMOVED lines=8> */
.L_x_28:
        /* <DEDUP_REMOVED lines=12> */
.L_x_81:


//--------------------- .text._Z20gemm_256_64x64__origiiiPfS_S_ --------------------------
	.section	.text._Z20gemm_256_64x64__origiiiPfS_S_,"ax",@progbits
	.align	128
        .global         _Z20gemm_256_64x64__origiiiPfS_S_
        .type           _Z20gemm_256_64x64__origiiiPfS_S_,@function
        .size           _Z20gemm_256_64x64__origiiiPfS_S_,(.L_x_82 - _Z20gemm_256_64x64__origiiiPfS_S_)
        .other          _Z20gemm_256_64x64__origiiiPfS_S_,@"STO_CUDA_ENTRY STV_DEFAULT"
_Z20gemm_256_64x64__origiiiPfS_S_:
.text._Z20gemm_256_64x64__origiiiPfS_S_:
        /* <DEDUP_REMOVED lines=8> */
[----:B------:R-:W4:Y:S01]  /*0080*/  LDCU.64 UR10, c[0x0][0x3a0] ;  /* 0x00007400ff0a77ac */ /* 0x000f220008000a00 */
[----:B-1----:R-:W-:Y:S01]  /*0090*/  USHF.L.U32 UR4, UR4, 0x6, URZ ;  /* 0x0000000604047899 */ /* 0x002fe200080006ff */
[----:B0-----:R-:W-:-:S05]  /*00a0*/  SHF.R.U32.HI R2, RZ, 0x5, R5 ;  /* 0x00000005ff027819 */ /* 0x001fca0000011605 */
[----:B-----5:R-:W-:Y:S01]  /*00b0*/  IMAD R7, R13, UR4, RZ ;  /* 0x000000040d077c24 */ /* 0x020fe2000f8e02ff */
[C---:B------:R-:W-:Y:S02]  /*00c0*/  LOP3.LUT R4, R5.reuse, 0x3f, RZ, 0xc0, !PT ;  /* 0x0000003f05047812 */ /* 0x040fe400078ec0ff */
[----:B---3--:R-:W-:Y:S01]  /*00d0*/  SHF.L.U32 R0, R0, 0x6, RZ ;  /* 0x0000000600007819 */ /* 0x008fe200000006ff */
[----:B--2---:R-:W-:Y:S01]  /*00e0*/  IMAD R9, R2, UR7, RZ ;  /* 0x0000000702097c24 */ /* 0x004fe2000f8e02ff */
[----:B------:R-:W-:Y:S01]  /*00f0*/  SHF.L.U32 R3, R5, 0x1, RZ ;  /* 0x0000000105037819 */ /* 0x000fe200000006ff */
[----:B------:R-:W-:Y:S01]  /*0100*/  IMAD R4, R4, R13, RZ ;  /* 0x0000000d04047224 */ /* 0x000fe200078e02ff */
[----:B------:R-:W-:Y:S02]  /*0110*/  SHF.R.S32.HI R12, RZ, 0x1f, R0 ;  /* 0x0000001fff0c7819 */ /* 0x000fe40000011400 */
[----:B------:R-:W-:Y:S02]  /*0120*/  LOP3.LUT R6, R0, 0x3e, R3, 0xf8, !PT ;  /* 0x0000003e00067812 */ /* 0x000fe400078ef803 */
[----:B------:R-:W-:-:S02]  /*0130*/  LOP3.LUT R3, R7, 0x1e, R2, 0xf8, !PT ;  /* 0x0000001e07037812 */ /* 0x000fc400078ef802 */
[----:B------:R-:W-:Y:S02]  /*0140*/  IADD3 R6, P2, PT, R9, R6, RZ ;  /* 0x0000000609067210 */ /* 0x000fe40007f5e0ff */
[----:B------:R-:W-:Y:S02]  /*0150*/  IADD3 R3, P1, PT, R4, R3, RZ ;  /* 0x0000000304037210 */ /* 0x000fe40007f3e0ff */
[----:B----4-:R-:W-:Y:S02]  /*0160*/  LEA R38, P0, R6, UR12, 0x2 ;  /* 0x0000000c06267c11 */ /* 0x010fe4000f8010ff */
[----:B------:R-:W-:Y:S02]  /*0170*/  IADD3.X R9, PT, PT, RZ, R12, RZ, P2, !PT ;  /* 0x0000000cff097210 */ /* 0x000fe400017fe4ff */
[----:B------:R-:W-:Y:S02]  /*0180*/  LEA R2, P2, R3, UR14, 0x2 ;  /* 0x0000000e03027c11 */ /* 0x000fe4000f8410ff */
[----:B------:R-:W-:-:S02]  /*0190*/  LEA.HI.X.SX32 R4, R7, RZ, 0x1, P1 ;  /* 0x000000ff07047211 */ /* 0x000fc400008f0eff */
[----:B------:R-:W-:Y:S02]  /*01a0*/  LEA.HI.X R39, R6, UR13, R9, 0x2, P0 ;  /* 0x0000000d06277c11 */ /* 0x000fe400080f1409 */
[----:B------:R-:W-:-:S03]  /*01b0*/  LEA.HI.X R3, R3, UR15, R4, 0x2, P2 ;  /* 0x0000000f03037c11 */ /* 0x000fc600090f1404 */
[----:B------:R-:W2:Y:S04]  /*01c0*/  LDG.E.64 R8, desc[UR8][R38.64] ;  /* 0x0000000826087981 */ /* 0x000ea8000c1e1b00 */
[----:B------:R-:W3:Y:S01]  /*01d0*/  LDG.E.64 R10, desc[UR8][R2.64] ;  /* 0x00000008020a7981 */ /* 0x000ee2000c1e1b00 */
[----:B------:R-:W0:Y:S01]  /*01e0*/  S2UR UR6, SR_CgaCtaId ;  /* 0x00000000000679c3 */ /* 0x000e220000008800 */
[----:B------:R-:W-:Y:S01]  /*01f0*/  SHF.L.U32 R35, R5, 0x2, RZ ;  /* 0x0000000205237819 */ /* 0x000fe200000006ff */
[----:B------:R-:W-:Y:S01]  /*0200*/  UIMAD UR4, UR4, UR7, URZ ;  /* 0x00000007040472a4 */ /* 0x000fe2000f8e02ff */
[----:B------:R-:W-:Y:S01]  /*0210*/  SHF.R.U32.HI R4, RZ, 0x3, R5 ;  /* 0x00000003ff047819 */ /* 0x000fe20000011605 */
[----:B------:R-:W-:Y:S01]  /*0220*/  UMOV UR5, 0x400 ;  /* 0x0000040000057882 */ /* 0x000fe20000000000 */
[----:B------:R-:W-:-:S02]  /*0230*/  LOP3.LUT R35, R35, 0x1c, RZ, 0xc0, !PT ;  /* 0x0000001c23237812 */ /* 0x000fc400078ec0ff */
[----:B------:R-:W-:Y:S02]  /*0240*/  CS2R R18, SRZ ;  /* 0x0000000000127805 */ /* 0x000fe4000001ff00 */
[----:B------:R-:W-:Y:S01]  /*0250*/  CS2R R16, SRZ ;  /* 0x0000000000107805 */ /* 0x000fe2000001ff00 */
[----:B------:R-:W-:Y:S01]  /*0260*/  IMAD R4, R4, UR7, RZ ;  /* 0x0000000704047c24 */ /* 0x000fe2000f8e02ff */
[----:B------:R-:W-:Y:S01]  /*0270*/  LOP3.LUT R7, R35, R0, RZ, 0xfc, !PT ;  /* 0x0000000023077212 */ /* 0x000fe200078efcff */
[----:B------:R-:W-:Y:S01]  /*0280*/  USHF.R.S32.HI UR7, URZ, 0x1f, UR4 ;  /* 0x0000001fff077899 */ /* 0x000fe20008011404 */
[----:B------:R-:W-:Y:S02]  /*0290*/  CS2R R14, SRZ ;  /* 0x00000000000e7805 */ /* 0x000fe4000001ff00 */
[----:B------:R-:W-:Y:S02]  /*02a0*/  CS2R R20, SRZ ;  /* 0x0000000000147805 */ /* 0x000fe4000001ff00 */
[----:B------:R-:W-:-:S02]  /*02b0*/  IADD3 R7, P0, P1, R4, UR4, R7 ;  /* 0x0000000404077c10 */ /* 0x000fc4000f91e007 */
[----:B------:R-:W-:Y:S02]  /*02c0*/  CS2R R22, SRZ ;  /* 0x0000000000167805 */ /* 0x000fe4000001ff00 */
[----:B------:R-:W-:Y:S02]  /*02d0*/  IADD3.X R12, PT, PT, RZ, UR7, R12, P0, P1 ;  /* 0x00000007ff0c7c10 */ /* 0x000fe400087e240c */
[----:B------:R-:W-:-:S04]  /*02e0*/  LEA R42, P0, R7, UR10, 0x2 ;  /* 0x0000000a072a7c11 */ /* 0x000fc8000f8010ff */
[----:B------:R-:W-:Y:S01]  /*02f0*/  LEA.HI.X R43, R7, UR11, R12, 0x2, P0 ;  /* 0x0000000b072b7c11 */ /* 0x000fe200080f140c */
[----:B0-----:R-:W-:Y:S01]  /*0300*/  ULEA UR12, UR6, UR5, 0x18 ;  /* 0x00000005060c7291 */ /* 0x001fe2000f8ec0ff */
[----:B------:R-:W-:Y:S01]  /*0310*/  ISETP.GE.AND P0, PT, R13, 0x1, PT ;  /* 0x000000010d00780c */ /* 0x000fe20003f06270 */
[----:B------:R-:W-:Y:S01]  /*0320*/  UIADD3 UR5, UPT, UPT, UR5, 0x1000, URZ ;  /* 0x0000100005057890 */ /* 0x000fe2000fffe0ff */
[----:B------:R-:W-:-:S03]  /*0330*/  CS2R R12, SRZ ;  /* 0x00000000000c7805 */ /* 0x000fc6000001ff00 */
[----:B------:R-:W-:Y:S01]  /*0340*/  ULEA UR5, UR6, UR5, 0x18 ;  /* 0x0000000506057291 */ /* 0x000fe2000f8ec0ff */
[----:B------:R-:W-:-:S04]  /*0350*/  MOV R0, UR12 ;  /* 0x0000000c00007c02 */ /* 0x000fc80008000f00 */
[C---:B------:R-:W-:Y:S02]  /*0360*/  LEA R6, R5.reuse, R0, 0x3 ;  /* 0x0000000005067211 */ /* 0x040fe400078e18ff */
[----:B------:R-:W-:-:S03]  /*0370*/  LEA R4, R5, UR5, 0x3 ;  /* 0x0000000505047c11 */ /* 0x000fc6000f8e18ff */
[----:B--2---:R0:W-:Y:S04]  /*0380*/  STS.64 [R6], R8 ;  /* 0x0000000806007388 */ /* 0x0041e80000000a00 */
[----:B---3--:R1:W-:Y:S01]  /*0390*/  STS.64 [R4], R10 ;  /* 0x0000000a04007388 */ /* 0x0083e20000000a00 */
[----:B0-----:R-:W-:Y:S02]  /*03a0*/  CS2R R8, SRZ ;  /* 0x0000000000087805 */ /* 0x001fe4000001ff00 */
[----:B-1----:R-:W-:Y:S01]  /*03b0*/  CS2R R10, SRZ ;  /* 0x00000000000a7805 */ /* 0x002fe2000001ff00 */
[----:B------:R-:W-:Y:S06]  /*03c0*/  @!P0 BRA `(.L_x_29) ;  /* 0x0000000c00088947 */ /* 0x000fec0003800000 */
[----:B------:R-:W-:Y:S01]  /*03d0*/  SHF.R.U32.HI R5, RZ, 0x2, R5 ;  /* 0x00000002ff057819 */ /* 0x000fe20000011605 */
[----:B------:R-:W-:Y:S01]  /*03e0*/  HFMA2 R40, -RZ, RZ, 0, 0 ;  /* 0x00000000ff287431 */ /* 0x000fe200000001ff */
[----:B------:R-:W-:Y:S02]  /*03f0*/  MOV R34, RZ ;  /* 0x000000ff00227202 */ /* 0x000fe40000000f00 */
        /* <DEDUP_REMOVED lines=8> */
[----:B------:R-:W-:-:S07]  /*0480*/  LOP3.LUT R5, R5, 0xfe, RZ, 0xc0, !PT ;  /* 0x000000fe05057812 */ /* 0x000fce00078ec0ff */
.L_x_30:
[----:B------:R-:W-:Y:S01]  /*0490*/  BAR.SYNC.DEFER_BLOCKING 0x0 ;  /* 0x0000000000007b1d */ /* 0x000fe20000010000 */
[-C--:B------:R-:W-:Y:S02]  /*04a0*/  IADD3 R37, PT, PT, R5, R34.reuse, RZ ;  /* 0x0000002205257210 */ /* 0x080fe40007ffe0ff */
[----:B------:R-:W-:Y:S02]  /*04b0*/  IADD3 R7, PT, PT, R35, R34, RZ ;  /* 0x0000002223077210 */ /* 0x000fe40007ffe0ff */
[----:B------:R-:W-:Y:S02]  /*04c0*/  LEA R37, R37, UR5, 0x2 ;  /* 0x0000000525257c11 */ /* 0x000fe4000f8e10ff */
[----:B------:R-:W-:-:S05]  /*04d0*/  LEA R36, R7, R0, 0x2 ;  /* 0x0000000007247211 */ /* 0x000fca00078e10ff */
[----:B------:R-:W-:Y:S04]  /*04e0*/  LDS.128 R24, [R36] ;  /* 0x0000000024187984 */ /* 0x000fe80000000c00 */
[----:B------:R-:W0:Y:S04]  /*04f0*/  LDS.64 R32, [R37+0x100] ;  /* 0x0001000025207984 */ /* 0x000e280000000a00 */
[----:B------:R-:W1:Y:S04]  /*0500*/  LDS.64 R6, [R37] ;  /* 0x0000000025067984 */ /* 0x000e680000000a00 */
[----:B------:R-:W2:Y:S01]  /*0510*/  LDS.128 R28, [R36+0x80] ;  /* 0x00008000241c7984 */ /* 0x000ea20000000c00 */
        /* <DEDUP_REMOVED lines=12> */
[----:B------:R-:W0:Y:S01]  /*05e0*/  LDS.128 R16, [R36+0x180] ;  /* 0x0001800024107984 */ /* 0x000e220000000c00 */
[-C--:B------:R-:W-:Y:S01]  /*05f0*/  FFMA R24, R29, R32.reuse, R9 ;  /* 0x000000201d187223 */ /* 0x080fe20000000009 */
[-C--:B------:R-:W-:Y:S01]  /*0600*/  FFMA R27, R28, R32.reuse, R8 ;  /* 0x000000201c1b7223 */ /* 0x080fe20000000008 */
[-C--:B------:R-:W-:Y:S01]  /*0610*/  FFMA R29, R30, R32.reuse, R10 ;  /* 0x000000201e1d7223 */ /* 0x080fe2000000000a */
[----:B------:R-:W1:Y:S01]  /*0620*/  LDS.128 R12, [R36+0x100] ;  /* 0x00010000240c7984 */ /* 0x000e620000000c00 */
[----:B------:R-:W-:-:S03]  /*0630*/  FFMA R26, R31, R32, R11 ;  /* 0x000000201f1a7223 */ /* 0x000fc6000000000b */
[----:B------:R-:W-:Y:S01]  /*0640*/  LDS.128 R8, [R36+0x200] ;  /* 0x0002000024087984 */ /* 0x000fe20000000c00 */
[-C--:B0-----:R-:W-:Y:S01]  /*0650*/  FFMA R23, R16, R7.reuse, R23 ;  /* 0x0000000710177223 */ /* 0x081fe20000000017 */
[-C--:B------:R-:W-:Y:S01]  /*0660*/  FFMA R30, R17, R7.reuse, R52 ;  /* 0x00000007111e7223 */ /* 0x080fe20000000034 */
[-C--:B------:R-:W-:Y:S01]  /*0670*/  FFMA R31, R18, R7.reuse, R21 ;  /* 0x00000007121f7223 */ /* 0x080fe20000000015 */
[-C--:B------:R-:W-:Y:S01]  /*0680*/  FFMA R28, R19, R7.reuse, R6 ;  /* 0x00000007131c7223 */ /* 0x080fe20000000006 */
[C---:B-1----:R-:W-:Y:S01]  /*0690*/  FFMA R22, R13.reuse, R7, R44 ;  /* 0x000000070d167223 */ /* 0x042fe2000000002c */
[----:B------:R-:W-:Y:S01]  /*06a0*/  FFMA R44, R13, R33, R46 ;  /* 0x000000210d2c7223 */ /* 0x000fe2000000002e */
[C---:B------:R-:W-:Y:S01]  /*06b0*/  FFMA R47, R12.reuse, R7, R47 ;  /* 0x000000070c2f7223 */ /* 0x040fe2000000002f */
[----:B------:R-:W-:Y:S01]  /*06c0*/  FFMA R25, R12, R33, R20 ;  /* 0x000000210c197223 */ /* 0x000fe20000000014 */
[C---:B------:R-:W-:Y:S01]  /*06d0*/  FFMA R45, R14.reuse, R7, R45 ;  /* 0x000000070e2d7223 */ /* 0x040fe2000000002d */
[----:B------:R-:W-:Y:S01]  /*06e0*/  FFMA R41, R14, R33, R41 ;  /* 0x000000210e297223 */ /* 0x000fe20000000029 */
[C---:B------:R-:W-:Y:S01]  /*06f0*/  FFMA R46, R15.reuse, R7, R48 ;  /* 0x000000070f2e7223 */ /* 0x040fe20000000030 */
[-C--:B------:R-:W-:Y:S01]  /*0700*/  FFMA R32, R15, R33.reuse, R50 ;  /* 0x000000210f207223 */ /* 0x080fe20000000032 */
[----:B------:R-:W0:Y:S01]  /*0710*/  LDS.64 R6, [R37+0x200] ;  /* 0x0002000025067984 */ /* 0x000e220000000a00 */
[-C--:B------:R-:W-:Y:S01]  /*0720*/  FFMA R27, R16, R33.reuse, R27 ;  /* 0x00000021101b7223 */ /* 0x080fe2000000001b */
[-C--:B------:R-:W-:Y:S01]  /*0730*/  FFMA R16, R17, R33.reuse, R24 ;  /* 0x0000002111107223 */ /* 0x080fe20000000018 */
[-C--:B------:R-:W-:Y:S01]  /*0740*/  FFMA R29, R18, R33.reuse, R29 ;  /* 0x00000021121d7223 */ /* 0x080fe2000000001d */
[----:B------:R-:W1:Y:S01]  /*0750*/  LDS.64 R20, [R37+0x300] ;  /* 0x0003000025147984 */ /* 0x000e620000000a00 */
[----:B------:R-:W-:Y:S01]  /*0760*/  FFMA R24, R19, R33, R26 ;  /* 0x0000002113187223 */ /* 0x000fe2000000001a */
[----:B------:R-:W-:Y:S01]  /*0770*/  IADD3 R26, PT, PT, R40, 0x8, RZ ;  /* 0x00000008281a7810 */ /* 0x000fe20007ffe0ff */
[----:B------:R-:W2:Y:S01]  /*0780*/  LDC R17, c[0x0][0x388] ;  /* 0x0000e200ff117b82 */ /* 0x000ea20000000800 */
[----:B------:R-:W3:Y:S02]  /*0790*/  LDS.128 R12, [R36+0x280] ;  /* 0x00028000240c7984 */ /* 0x000ee40000000c00 */
[----:B--2---:R-:W-:Y:S01]  /*07a0*/  ISETP.GE.AND P0, PT, R26, R17, PT ;  /* 0x000000111a00720c */ /* 0x004fe20003f06270 */
        /* <DEDUP_REMOVED lines=17> */
[----:B------:R-:W1:Y:S03]  /*08c0*/  @!P0 LDC R19, c[0x0][0x380] ;  /* 0x0000e000ff138b82 */ /* 0x000e660000000800 */
[----:B------:R-:W2:Y:S01]  /*08d0*/  LDS.128 R12, [R36+0x380] ;  /* 0x00038000240c7984 */ /* 0x000ea20000000c00 */
[----:B-1----:R-:W-:-:S05]  /*08e0*/  @!P0 SHF.L.U32 R19, R19, 0x2, RZ ;  /* 0x0000000213138819 */ /* 0x002fca00000006ff */
[----:B------:R-:W-:-:S04]  /*08f0*/  @!P0 IMAD.WIDE R38, R19, 0x8, R38 ;  /* 0x0000000813268825 */ /* 0x000fc800078e0226 */
[C---:B0-----:R-:W-:Y:S01]  /*0900*/  FFMA R47, R8.reuse, R7, R47 ;  /* 0x00000007082f7223 */ /* 0x041fe2000000002f */
[----:B------:R-:W-:Y:S01]  /*0910*/  FFMA R23, R8, R21, R18 ;  /* 0x0000001508177223 */ /* 0x000fe20000000012 */
[C---:B------:R-:W-:Y:S01]  /*0920*/  FFMA R22, R9.reuse, R7, R22 ;  /* 0x0000000709167223 */ /* 0x040fe20000000016 */
[----:B------:R-:W-:Y:S01]  /*0930*/  FFMA R44, R9, R21, R44 ;  /* 0x00000015092c7223 */ /* 0x000fe2000000002c */
[C---:B------:R-:W-:Y:S01]  /*0940*/  FFMA R45, R10.reuse, R7, R45 ;  /* 0x000000070a2d7223 */ /* 0x040fe2000000002d */
[----:B------:R-:W-:Y:S01]  /*0950*/  FFMA R41, R10, R21, R41 ;  /* 0x000000150a297223 */ /* 0x000fe20000000029 */
[C---:B------:R-:W-:Y:S01]  /*0960*/  FFMA R40, R11.reuse, R7, R40 ;  /* 0x000000070b287223 */ /* 0x040fe20000000028 */
[----:B------:R-:W-:Y:S01]  /*0970*/  FFMA R32, R11, R21, R32 ;  /* 0x000000150b207223 */ /* 0x000fe20000000020 */
        /* <DEDUP_REMOVED lines=8> */
[----:B------:R-:W-:Y:S04]  /*0a00*/  LDS.128 R8, [R36+0x480] ;  /* 0x0004800024087984 */ /* 0x000fe80000000c00 */
[----:B------:R-:W-:Y:S04]  /*0a10*/  LDS.128 R12, [R36+0x400] ;  /* 0x00040000240c7984 */ /* 0x000fe80000000c00 */
[----:B------:R-:W0:Y:S04]  /*0a20*/  LDS.64 R20, [R37+0x500] ;  /* 0x0005000025147984 */ /* 0x000e280000000a00 */
[----:B------:R-:W1:Y:S04]  /*0a30*/  LDS.64 R6, [R37+0x400] ;  /* 0x0004000025067984 */ /* 0x000e680000000a00 */
[----:B------:R-:W2:Y:S01]  /*0a40*/  @!P0 LDG.E.64 R18, desc[UR8][R38.64] ;  /* 0x0000000826128981 */ /* 0x000ea2000c1e1b00 */
[----:B------:R-:W-:Y:S01]  /*0a50*/  LOP3.LUT R34, R34, 0x200, RZ, 0x3c, !PT ;  /* 0x0000020022227812 */ /* 0x000fe200078e3cff */
[-C--:B0-----:R-:W-:Y:S01]  /*0a60*/  FFMA R24, R12, R20.reuse, R23 ;  /* 0x000000140c187223 */ /* 0x081fe20000000017 */
[-C--:B------:R-:W-:Y:S01]  /*0a70*/  FFMA R44, R13, R20.reuse, R44 ;  /* 0x000000140d2c7223 */ /* 0x080fe2000000002c */
[-C--:B------:R-:W-:Y:S01]  /*0a80*/  FFMA R41, R14, R20.reuse, R41 ;  /* 0x000000140e297223 */ /* 0x080fe20000000029 */
[-C--:B------:R-:W-:Y:S01]  /*0a90*/  FFMA R32, R15, R20.reuse, R32 ;  /* 0x000000140f207223 */ /* 0x080fe20000000020 */
[-C--:B------:R-:W-:Y:S01]  /*0aa0*/  FFMA R27, R8, R20.reuse, R27 ;  /* 0x00000014081b7223 */ /* 0x080fe2000000001b */
[-C--:B------:R-:W-:Y:S01]  /*0ab0*/  FFMA R16, R9, R20.reuse, R16 ;  /* 0x0000001409107223 */ /* 0x080fe20000000010 */
[----:B------:R-:W-:Y:S01]  /*0ac0*/  FFMA R29, R10, R20, R29 ;  /* 0x000000140a1d7223 */ /* 0x000fe2000000001d */
[-C--:B-1----:R-:W-:Y:S01]  /*0ad0*/  FFMA R47, R12, R6.reuse, R47 ;  /* 0x000000060c2f7223 */ /* 0x082fe2000000002f */
[-C--:B------:R-:W-:Y:S01]  /*0ae0*/  FFMA R22, R13, R6.reuse, R22 ;  /* 0x000000060d167223 */ /* 0x080fe20000000016 */
[-C--:B------:R-:W-:Y:S01]  /*0af0*/  FFMA R45, R14, R6.reuse, R45 ;  /* 0x000000060e2d7223 */ /* 0x080fe2000000002d */
[-C--:B------:R-:W-:Y:S01]  /*0b00*/  FFMA R40, R15, R6.reuse, R40 ;  /* 0x000000060f287223 */ /* 0x080fe20000000028 */
[-C--:B------:R-:W-:Y:S01]  /*0b10*/  FFMA R33, R8, R6.reuse, R33 ;  /* 0x0000000608217223 */ /* 0x080fe20000000021 */
[-C--:B------:R-:W-:Y:S01]  /*0b20*/  FFMA R30, R9, R6.reuse, R30 ;  /* 0x00000006091e7223 */ /* 0x080fe2000000001e */
[-C--:B------:R-:W-:Y:S01]  /*0b30*/  FFMA R31, R10, R6.reuse, R31 ;  /* 0x000000060a1f7223 */ /* 0x080fe2000000001f */
[C---:B------:R-:W-:Y:S01]  /*0b40*/  FFMA R28, R11.reuse, R6, R28 ;  /* 0x000000060b1c7223 */ /* 0x040fe2000000001c */
[----:B------:R-:W-:Y:S01]  /*0b50*/  FFMA R20, R11, R20, R46 ;  /* 0x000000140b147223 */ /* 0x000fe2000000002e */
[----:B------:R-:W0:Y:S04]  /*0b60*/  LDS.128 R12, [R36+0x500] ;  /* 0x00050000240c7984 */ /* 0x000e280000000c00 */
[----:B------:R-:W1:Y:S01]  /*0b70*/  LDS.128 R8, [R36+0x580] ;  /* 0x0005800024087984 */ /* 0x000e620000000c00 */
[----:B0-----:R-:W-:Y:S01]  /*0b80*/  FFMA R23, R12, R21, R24 ;  /* 0x000000150c177223 */ /* 0x001fe20000000018 */
[----:B------:R-:W-:-:S02]  /*0b90*/  FFMA R45, R14, R7, R45 ;  /* 0x000000070e2d7223 */ /* 0x000fc4000000002d */
[----:B------:R-:W-:Y:S01]  /*0ba0*/  LDS.64 R24, [R37+0x600] ;  /* 0x0006000025187984 */ /* 0x000fe20000000a00 */
        /* <DEDUP_REMOVED lines=9> */
[----:B------:R-:W0:Y:S01]  /*0c40*/  @!P0 S2R R14, SR_CgaCtaId ;  /* 0x00000000000e8919 */ /* 0x000e220000008800 */
[-C--:B------:R-:W-:Y:S01]  /*0c50*/  FFMA R47, R12, R7.reuse, R47 ;  /* 0x000000070c2f7223 */ /* 0x080fe2000000002f */
[C---:B------:R-:W-:Y:S01]  /*0c60*/  FFMA R12, R13.reuse, R7, R22 ;  /* 0x000000070d0c7223 */ /* 0x040fe20000000016 */
[----:B------:R-:W-:Y:S01]  /*0c70*/  FFMA R44, R13, R21, R44 ;  /* 0x000000150d2c7223 */ /* 0x000fe2000000002c */
[----:B------:R-:W1:Y:S01]  /*0c80*/  LDS.128 R8, [R36+0x600] ;  /* 0x0006000024087984 */ /* 0x000e620000000c00 */
[----:B------:R-:W-:Y:S01]  /*0c90*/  @!P0 MOV R13, 0x400 ;  /* 0x00000400000d8802 */ /* 0x000fe20000000f00 */
[C---:B------:R-:W-:Y:S01]  /*0ca0*/  FFMA R40, R15.reuse, R7, R40 ;  /* 0x000000070f287223 */ /* 0x040fe20000000028 */
[----:B------:R-:W-:Y:S01]  /*0cb0*/  FFMA R32, R15, R21, R32 ;  /* 0x000000150f207223 */ /* 0x000fe20000000020 */
[----:B------:R1:W3:Y:S01]  /*0cc0*/  LDS.64 R6, [R37+0x700] ;  /* 0x0007000025067984 */ /* 0x0002e20000000a00 */
[----:B0-----:R-:W-:Y:S01]  /*0cd0*/  @!P0 LEA R0, R14, R13, 0x18 ;  /* 0x0000000d0e008211 */ /* 0x001fe200078ec0ff */
[-C--:B-1----:R-:W-:Y:S01]  /*0ce0*/  FFMA R37, R9, R24.reuse, R12 ;  /* 0x0000001809257223 */ /* 0x082fe2000000000c */
[-C--:B------:R-:W-:Y:S01]  /*0cf0*/  FFMA R47, R8, R24.reuse, R47 ;  /* 0x00000018082f7223 */ /* 0x080fe2000000002f */
[----:B------:R-:W0:Y:S01]  /*0d00*/  LDS.128 R12, [R36+0x680] ;  /* 0x00068000240c7984 */ /* 0x000e220000000c00 */
[-C--:B------:R-:W-:Y:S01]  /*0d10*/  FFMA R45, R10, R24.reuse, R45 ;  /* 0x000000180a2d7223 */ /* 0x080fe2000000002d */
[----:B------:R-:W-:Y:S01]  /*0d20*/  FFMA R40, R11, R24, R40 ;  /* 0x000000180b287223 */ /* 0x000fe20000000028 */
[-C--:B---3--:R-:W-:Y:S01]  /*0d30*/  FFMA R44, R9, R6.reuse, R44 ;  /* 0x00000006092c7223 */ /* 0x088fe2000000002c */
[-C--:B------:R-:W-:Y:S01]  /*0d40*/  FFMA R46, R8, R6.reuse, R23 ;  /* 0x00000006082e7223 */ /* 0x080fe20000000017 */
[----:B------:R-:W1:Y:S01]  /*0d50*/  @!P0 S2R R9, SR_TID.X ;  /* 0x0000000000098919 */ /* 0x000e620000002100 */
[-C--:B------:R-:W-:Y:S01]  /*0d60*/  FFMA R41, R10, R6.reuse, R41 ;  /* 0x000000060a297223 */ /* 0x080fe20000000029 */
[----:B------:R-:W-:Y:S01]  /*0d70*/  FFMA R32, R11, R6, R32 ;  /* 0x000000060b207223 */ /* 0x000fe20000000020 */
[----:B-1----:R-:W-:Y:S01]  /*0d80*/  @!P0 LEA R9, R9, R0, 0x3 ;  /* 0x0000000009098211 */ /* 0x002fe200078e18ff */
[-C--:B0-----:R-:W-:Y:S01]  /*0d90*/  FFMA R33, R12, R24.reuse, R33 ;  /* 0x000000180c217223 */ /* 0x081fe20000000021 */
[-C--:B------:R-:W-:Y:S01]  /*0da0*/  FFMA R30, R13, R24.reuse, R30 ;  /* 0x000000180d1e7223 */ /* 0x080fe2000000001e */
[-C--:B------:R-:W-:Y:S01]  /*0db0*/  FFMA R31, R14, R24.reuse, R31 ;  /* 0x000000180e1f7223 */ /* 0x080fe2000000001f */
[----:B------:R-:W-:Y:S01]  /*0dc0*/  FFMA R28, R15, R24, R28 ;  /* 0x000000180f1c7223 */ /* 0x000fe2000000001c */
[-C--:B------:R-:W-:Y:S01]  /*0dd0*/  FFMA R27, R12, R6.reuse, R27 ;  /* 0x000000060c1b7223 */ /* 0x080fe2000000001b */
[-C--:B------:R-:W-:Y:S01]  /*0de0*/  FFMA R24, R13, R6.reuse, R16 ;  /* 0x000000060d187223 */ /* 0x080fe20000000010 */
[-C--:B------:R-:W-:Y:S01]  /*0df0*/  FFMA R29, R14, R6.reuse, R29 ;  /* 0x000000060e1d7223 */ /* 0x080fe2000000001d */
[----:B------:R0:W3:Y:S01]  /*0e00*/  @!P0 LDG.E.64 R12, desc[UR8][R2.64+0x20] ;  /* 0x00002008020c8981 */ /* 0x0000e2000c1e1b00 */
[----:B------:R-:W-:Y:S01]  /*0e10*/  @!P0 LEA R48, R34, R9, 0x2 ;  /* 0x0000000922308211 */ /* 0x000fe200078e10ff */
[----:B------:R-:W-:-:S02]  /*0e20*/  FFMA R6, R15, R6, R20 ;  /* 0x000000060f067223 */ /* 0x000fc40000000014 */
[----:B------:R-:W1:Y:S04]  /*0e30*/  LDS.128 R20, [R36+0x700] ;  /* 0x0007000024147984 */ /* 0x000e680000000c00 */
[----:B------:R-:W4:Y:S01]  /*0e40*/  LDS.128 R8, [R36+0x780] ;  /* 0x0007800024087984 */ /* 0x000f220000000c00 */
[----:B------:R-:W-:Y:S02]  /*0e50*/  ISETP.GE.AND P2, PT, R26, R17, PT ;  /* 0x000000111a00720c */ /* 0x000fe40003f46270 */
[----:B------:R-:W-:Y:S02]  /*0e60*/  @!P0 IADD3 R15, P1, PT, R2, 0x20, RZ ;  /* 0x00000020020f8810 */ /* 0x000fe40007f3e0ff */
[----:B------:R-:W-:Y:S02]  /*0e70*/  @!P0 LEA R14, R34, R4, 0x2 ;  /* 0x00000004220e8211 */ /* 0x000fe400078e10ff */
[----:B------:R-:W-:-:S02]  /*0e80*/  @!P0 IADD3.X R16, PT, PT, RZ, R3, RZ, P1, !PT ;  /* 0x00000003ff108210 */ /* 0x000fc40000ffe4ff */
[----:B0-----:R-:W-:Y:S02]  /*0e90*/  @!P0 MOV R2, R15 ;  /* 0x0000000f00028202 */ /* 0x001fe40000000f00 */
[----:B------:R-:W-:Y:S01]  /*0ea0*/  @!P0 MOV R3, R16 ;  /* 0x0000001000038202 */ /* 0x000fe20000000f00 */
[CC--:B-1----:R-:W-:Y:S01]  /*0eb0*/  FFMA R16, R20.reuse, R25.reuse, R47 ;  /* 0x0000001914107223 */ /* 0x0c2fe2000000002f */
[C---:B------:R-:W-:Y:S01]  /*0ec0*/  FFMA R17, R21.reuse, R25, R37 ;  /* 0x0000001915117223 */ /* 0x040fe20000000025 */
[-C--:B------:R-:W-:Y:S01]  /*0ed0*/  FFMA R20, R20, R7.reuse, R46 ;  /* 0x0000000714147223 */ /* 0x080fe2000000002e */
[----:B------:R-:W-:Y:S01]  /*0ee0*/  FFMA R21, R21, R7, R44 ;  /* 0x0000000715157223 */ /* 0x000fe2000000002c */
[C---:B----4-:R-:W-:Y:S01]  /*0ef0*/  FFMA R15, R11.reuse, R25, R28 ;  /* 0x000000190b0f7223 */ /* 0x050fe2000000001c */
[----:B------:R-:W-:Y:S01]  /*0f00*/  FFMA R11, R11, R7, R6 ;  /* 0x000000070b0b7223 */ /* 0x000fe20000000006 */
[----:B--2---:R0:W-:Y:S02]  /*0f10*/  @!P0 STS.64 [R48], R18 ;  /* 0x0000001230008388 */ /* 0x0041e40000000a00 */
[CC--:B0-----:R-:W-:Y:S01]  /*0f20*/  FFMA R18, R22.reuse, R25.reuse, R45 ;  /* 0x0000001916127223 */ /* 0x0c1fe2000000002d */
[C---:B------:R-:W-:Y:S01]  /*0f30*/  FFMA R19, R23.reuse, R25, R40 ;  /* 0x0000001917137223 */ /* 0x040fe20000000028 */
[-C--:B------:R-:W-:Y:S01]  /*0f40*/  FFMA R22, R22, R7.reuse, R41 ;  /* 0x0000000716167223 */ /* 0x080fe20000000029 */
[----:B------:R-:W-:Y:S01]  /*0f50*/  FFMA R23, R23, R7, R32 ;  /* 0x0000000717177223 */ /* 0x000fe20000000020 */
[----:B------:R-:W-:Y:S01]  /*0f60*/  MOV R40, R26 ;  /* 0x0000001a00287202 */ /* 0x000fe20000000f00 */
[----:B---3--:R0:W-:Y:S02]  /*0f70*/  @!P0 STS.64 [R14], R12 ;  /* 0x0000000c0e008388 */ /* 0x0081e40000000a00 */
[-C--:B0-----:R-:W-:Y:S01]  /*0f80*/  FFMA R12, R8, R25.reuse, R33 ;  /* 0x00000019080c7223 */ /* 0x081fe20000000021 */
[CC--:B------:R-:W-:Y:S01]  /*0f90*/  FFMA R13, R9.reuse, R25.reuse, R30 ;  /* 0x00000019090d7223 */ /* 0x0c0fe2000000001e */
[----:B------:R-:W-:Y:S01]  /*0fa0*/  FFMA R14, R10, R25, R31 ;  /* 0x000000190a0e7223 */ /* 0x000fe2000000001f */
[-C--:B------:R-:W-:Y:S01]  /*0fb0*/  FFMA R8, R8, R7.reuse, R27 ;  /* 0x0000000708087223 */ /* 0x080fe2000000001b */
[-C--:B------:R-:W-:Y:S01]  /*0fc0*/  FFMA R9, R9, R7.reuse, R24 ;  /* 0x0000000709097223 */ /* 0x080fe20000000018 */
[----:B------:R-:W-:Y:S01]  /*0fd0*/  FFMA R10, R10, R7, R29 ;  /* 0x000000070a0a7223 */ /* 0x000fe2000000001d */
[----:B------:R-:W-:Y:S06]  /*0fe0*/  @!P2 BRA `(.L_x_30) ;  /* 0xfffffff40028a947 */ /* 0x000fec000383ffff */
.L_x_29:
        /* <DEDUP_REMOVED lines=8> */
.L_x_31:
        /* <DEDUP_REMOVED lines=9> */
.L_x_82:


//--------------------- .text._Z18gemm_256_32x32_16kiiiPfS_S_ --------------------------
	.section	.text._Z18gemm_256_32x32_16kiiiPfS_S_,"ax",@progbits
	.align	128
        .global         _Z18gemm_256_32x32_16kiiiPfS_S_
        .type           _Z18gemm_256_32x32_16kiiiPfS_S_,@function
        .size           _Z18gemm_256_32x32_16kiiiPfS_S_,(.L_x_83 - _Z18gemm_256_32x32_16kiiiPfS_S_)
        .other          _Z18gemm_256_32x32_16kiiiPfS_S_,@"STO_CUDA_ENTRY STV_DEFAULT"
_Z18gemm_256_32x32_16kiiiPfS_S_:
.text._Z18gemm_256_32x32_16kiiiPfS_S_:
        /* <DEDUP_REMOVED lines=9> */
[----:B-1----:R-:W-:-:S04]  /*0090*/  USHF.L.U32 UR4, UR4, 0x5, URZ ;  /* 0x0000000504047899 */ /* 0x002fc800080006ff */
[----:B--2---:R-:W-:Y:S01]  /*00a0*/  UIMAD UR5, UR4, UR16, URZ ;  /* 0x00000010040572a4 */ /* 0x004fe2000f8e02ff */
[----:B0-----:R-:W-:-:S03]  /*00b0*/  LOP3.LUT R2, R10, 0x1f, RZ, 0xc0, !PT ;  /* 0x0000001f0a027812 */ /* 0x001fc600078ec0ff */
[----:B------:R-:W-:Y:S01]  /*00c0*/  USHF.R.S32.HI UR6, URZ, 0x1f, UR5 ;  /* 0x0000001fff067899 */ /* 0x000fe20008011405 */
[--C-:B------:R-:W-:Y:S02]  /*00d0*/  SHF.R.U32.HI R3, RZ, 0x4, R10.reuse ;  /* 0x00000004ff037819 */ /* 0x100fe4000001160a */
[----:B---3--:R-:W-:Y:S01]  /*00e0*/  SHF.L.U32 R5, R5, 0x5, RZ ;  /* 0x0000000505057819 */ /* 0x008fe200000006ff */
[----:B------:R-:W-:Y:S01]  /*00f0*/  IMAD R7, R2, UR16, RZ ;  /* 0x0000001002077c24 */ /* 0x000fe2000f8e02ff */
[----:B------:R-:W-:Y:S01]  /*0100*/  SHF.R.U32.HI R0, RZ, 0x5, R10 ;  /* 0x00000005ff007819 */ /* 0x000fe2000001160a */
[----:B-----5:R-:W-:Y:S01]  /*0110*/  IMAD R3, R3, R4, RZ ;  /* 0x0000000403037224 */ /* 0x020fe200078e02ff */
[----:B------:R-:W-:Y:S02]  /*0120*/  SHF.L.U32 R6, R10, 0x1, RZ ;  /* 0x000000010a067819 */ /* 0x000fe400000006ff */
[----:B------:R-:W-:Y:S02]  /*0130*/  SHF.L.U32 R2, R0, 0x1, RZ ;  /* 0x0000000100027819 */ /* 0x000fe400000006ff */
[----:B------:R-:W-:-:S02]  /*0140*/  LOP3.LUT R6, R5, 0x1e, R6, 0xf8, !PT ;  /* 0x0000001e05067812 */ /* 0x000fc400078ef806 */
[----:B------:R-:W-:Y:S02]  /*0150*/  IADD3 R2, P2, P3, R7, UR5, R2 ;  /* 0x0000000507027c10 */ /* 0x000fe4000fb5e002 */
[C---:B------:R-:W-:Y:S02]  /*0160*/  IADD3 R6, P0, PT, R3.reuse, R6, RZ ;  /* 0x0000000603067210 */ /* 0x040fe40007f1e0ff */
[----:B------:R-:W-:Y:S02]  /*0170*/  SHF.R.S32.HI R12, RZ, 0x1f, R5 ;  /* 0x0000001fff0c7819 */ /* 0x000fe40000011405 */
[----:B------:R-:W-:Y:S02]  /*0180*/  SHF.R.S32.HI R7, RZ, 0x1f, R7 ;  /* 0x0000001fff077819 */ /* 0x000fe40000011407 */
[----:B----4-:R-:W-:Y:S02]  /*0190*/  LEA R30, P1, R6, UR12, 0x2 ;  /* 0x0000000c061e7c11 */ /* 0x010fe4000f8210ff */
[----:B------:R-:W-:-:S02]  /*01a0*/  LEA.HI.X.SX32 R3, R3, R12, 0x1, P0 ;  /* 0x0000000c03037211 */ /* 0x000fc400000f0eff */
[----:B------:R-:W-:Y:S02]  /*01b0*/  LEA R28, P4, R2, UR14, 0x2 ;  /* 0x0000000e021c7c11 */ /* 0x000fe4000f8810ff */
[----:B------:R-:W-:Y:S02]  /*01c0*/  IADD3.X R7, PT, PT, R7, UR6, RZ, P2, P3 ;  /* 0x0000000607077c10 */ /* 0x000fe400097e64ff */
[----:B------:R-:W-:Y:S02]  /*01d0*/  LEA.HI.X R31, R6, UR13, R3, 0x2, P1 ;  /* 0x0000000d061f7c11 */ /* 0x000fe400088f1403 */
[----:B------:R-:W-:-:S03]  /*01e0*/  LEA.HI.X R29, R2, UR15, R7, 0x2, P4 ;  /* 0x0000000f021d7c11 */ /* 0x000fc6000a0f1407 */
[----:B------:R-:W2:Y:S04]  /*01f0*/  LDG.E.64 R6, desc[UR8][R30.64] ;  /* 0x000000081e067981 */ /* 0x000ea8000c1e1b00 */
[----:B------:R-:W3:Y:S04]  /*0200*/  LDG.E R9, desc[UR8][R28.64] ;  /* 0x000000081c097981 */ /* 0x000ee8000c1e1900 */
[----:B------:R-:W4:Y:S01]  /*0210*/  LDG.E R11, desc[UR8][R28.64+0x4] ;  /* 0x000004081c0b7981 */ /* 0x000f22000c1e1900 */
[----:B------:R-:W0:Y:S01]  /*0220*/  S2UR UR6, SR_CgaCtaId ;  /* 0x00000000000679c3 */ /* 0x000e220000008800 */
[----:B------:R-:W-:Y:S01]  /*0230*/  SHF.R.U32.HI R23, RZ, 0x3, R10 ;  /* 0x00000003ff177819 */ /* 0x000fe2000001160a */
[----:B------:R-:W-:Y:S01]  /*0240*/  IMAD R2, R4, UR4, RZ ;  /* 0x0000000404027c24 */ /* 0x000fe2000f8e02ff */
[----:B------:R-:W-:Y:S01]  /*0250*/  SHF.L.U32 R8, R10, 0x2, RZ ;  /* 0x000000020a087819 */ /* 0x000fe200000006ff */
[----:B------:R-:W-:Y:S01]  /*0260*/  UMOV UR5, 0x400 ;  /* 0x0000040000057882 */ /* 0x000fe20000000000 */
[----:B------:R-:W-:Y:S01]  /*0270*/  UISETP.GE.AND UP0, UPT, UR16, 0x1, UPT ;  /* 0x000000011000788c */ /* 0x000fe2000bf06270 */
[----:B------:R-:W-:Y:S01]  /*0280*/  IMAD R3, R23, R4, RZ ;  /* 0x0000000417037224 */ /* 0x000fe200078e02ff */
[----:B------:R-:W-:-:S02]  /*0290*/  LOP3.LUT R13, R5, 0x1c, R8, 0xf8, !PT ;  /* 0x0000001c050d7812 */ /* 0x000fc400078ef808 */
[----:B------:R-:W-:Y:S02]  /*02a0*/  CS2R R14, SRZ ;  /* 0x00000000000e7805 */ /* 0x000fe4000001ff00 */
[--C-:B------:R-:W-:Y:S02]  /*02b0*/  IADD3 R13, P0, P1, R3, R13, R2.reuse ;  /* 0x0000000d030d7210 */ /* 0x100fe4000791e002 */
[----:B------:R-:W-:Y:S02]  /*02c0*/  SHF.R.S32.HI R2, RZ, 0x1f, R2 ;  /* 0x0000001fff027819 */ /* 0x000fe40000011402 */
[----:B------:R-:W-:Y:S02]  /*02d0*/  SHF.R.S32.HI R5, RZ, 0x1f, R3 ;  /* 0x0000001fff057819 */ /* 0x000fe40000011403 */
[----:B------:R-:W-:Y:S02]  /*02e0*/  LOP3.LUT R3, R8, 0x7c, RZ, 0xc0, !PT ;  /* 0x0000007c08037812 */ /* 0x000fe400078ec0ff */
[----:B------:R-:W-:-:S02]  /*02f0*/  IADD3.X R2, PT, PT, R5, R12, R2, P0, P1 ;  /* 0x0000000c05027210 */ /* 0x000fc400007e2402 */
[----:B------:R-:W-:Y:S02]  /*0300*/  LEA R0, R0, R3, 0x8 ;  /* 0x0000000300007211 */ /* 0x000fe400078e40ff */
[C---:B------:R-:W-:Y:S01]  /*0310*/  LEA R26, P0, R13.reuse, UR10, 0x2 ;  /* 0x0000000a0d1a7c11 */ /* 0x040fe2000f8010ff */
[----:B0-----:R-:W-:Y:S02]  /*0320*/  ULEA UR7, UR6, UR5, 0x18 ;  /* 0x0000000506077291 */ /* 0x001fe4000f8ec0ff */
[----:B------:R-:W-:Y:S01]  /*0330*/  UIADD3 UR5, UPT, UPT, UR5, 0x1000, URZ ;  /* 0x0000100005057890 */ /* 0x000fe2000fffe0ff */
[----:B------:R-:W-:Y:S02]  /*0340*/  LEA.HI.X R27, R13, UR11, R2, 0x2, P0 ;  /* 0x0000000b0d1b7c11 */ /* 0x000fe400080f1402 */
[----:B------:R-:W-:Y:S01]  /*0350*/  CS2R R12, SRZ ;  /* 0x00000000000c7805 */ /* 0x000fe2000001ff00 */
[----:B------:R-:W-:Y:S01]  /*0360*/  ULEA UR5, UR6, UR5, 0x18 ;  /* 0x0000000506057291 */ /* 0x000fe2000f8ec0ff */
[----:B------:R-:W-:-:S05]  /*0370*/  LEA R5, R10, UR7, 0x3 ;  /* 0x000000070a057c11 */ /* 0x000fca000f8e18ff */
[----:B------:R-:W-:Y:S01]  /*0380*/  IADD3 R3, PT, PT, R0, UR5, RZ ;  /* 0x0000000500037c10 */ /* 0x000fe2000fffe0ff */
[----:B--2---:R0:W-:Y:S04]  /*0390*/  STS.64 [R5], R6 ;  /* 0x0000000605007388 */ /* 0x0041e80000000a00 */
[----:B---3--:R0:W-:Y:S04]  /*03a0*/  STS [R0+UR5], R9 ;  /* 0x0000000900007988 */ /* 0x0081e80008000805 */
[----:B----4-:R0:W-:Y:S01]  /*03b0*/  STS [R0+UR5+0x80], R11 ;  /* 0x0000800b00007988 */ /* 0x0101e20008000805 */
[----:B------:R-:W-:Y:S05]  /*03c0*/  BRA.U !UP0, `(.L_x_32) ;  /* 0x0000000508f87547 */ /* 0x000fea000b800000 */
[----:B------:R-:W-:Y:S01]  /*03d0*/  HFMA2 R2, -RZ, RZ, 0, 0 ;  /* 0x00000000ff027431 */ /* 0x000fe200000001ff */
[----:B------:R-:W-:Y:S02]  /*03e0*/  LOP3.LUT R21, R8, 0x1c, RZ, 0xc0, !PT ;  /* 0x0000001c08157812 */ /* 0x000fe400078ec0ff */
[----:B------:R-:W-:Y:S02]  /*03f0*/  CS2R R14, SRZ ;  /* 0x00000000000e7805 */ /* 0x000fe4000001ff00 */
[----:B------:R-:W-:Y:S02]  /*0400*/  SHF.L.U32 R4, R4, 0x3, RZ ;  /* 0x0000000304047819 */ /* 0x000fe400000006ff */
[----:B------:R-:W-:Y:S01]  /*0410*/  CS2R R12, SRZ ;  /* 0x00000000000c7805 */ /* 0x000fe2000001ff00 */
[----:B------:R-:W-:-:S06]  /*0420*/  UMOV UR4, URZ ;  /* 0x000000ff00047c82 */ /* 0x000fcc0008000000 */
.L_x_33:
[----:B------:R-:W-:Y:S01]  /*0430*/  BAR.SYNC.DEFER_BLOCKING 0x0 ;  /* 0x0000000000007b1d */ /* 0x000fe20000010000 */
[-C--:B------:R-:W-:Y:S01]  /*0440*/  IADD3 R20, PT, PT, R23, R2.reuse, RZ ;  /* 0x0000000217147210 */ /* 0x080fe20007ffe0ff */
[----:B------:R-:W-:Y:S01]  /*0450*/  UIADD3 UR4, UPT, UPT, UR4, 0x10, URZ ;  /* 0x0000001004047890 */ /* 0x000fe2000fffe0ff */
[----:B------:R-:W-:Y:S02]  /*0460*/  IADD3 R22, PT, PT, R21, R2, RZ ;  /* 0x0000000215167210 */ /* 0x000fe40007ffe0ff */
[----:B------:R-:W-:-:S03]  /*0470*/  LEA R20, R20, UR5, 0x2 ;  /* 0x0000000514147c11 */ /* 0x000fc6000f8e10ff */
[----:B0-----:R-:W0:Y:S01]  /*0480*/  LDC R0, c[0x0][0x388] ;  /* 0x0000e200ff007b82 */ /* 0x001e220000000800 */
[----:B------:R-:W-:Y:S01]  /*0490*/  LEA R22, R22, UR7, 0x2 ;  /* 0x0000000716167c11 */ /* 0x000fe2000f8e10ff */
[----:B------:R-:W-:Y:S04]  /*04a0*/  LDS R24, [R20] ;  /* 0x0000000014187984 */ /* 0x000fe80000000800 */
[----:B------:R-:W1:Y:S01]  /*04b0*/  LDS.128 R16, [R22] ;  /* 0x0000000016107984 */ /* 0x000e620000000c00 */
[----:B0-----:R-:W-:-:S03]  /*04c0*/  ISETP.LE.AND P0, PT, R0, UR4, PT ;  /* 0x0000000400007c0c */ /* 0x001fc6000bf03270 */
[----:B------:R-:W-:Y:S04]  /*04d0*/  LDS R32, [R20+0x80] ;  /* 0x0000800014207984 */ /* 0x000fe80000000800 */
[----:B------:R-:W0:Y:S04]  /*04e0*/  LDS.128 R8, [R22+0x80] ;  /* 0x0000800016087984 */ /* 0x000e280000000c00 */
[----:B------:R-:W-:Y:S02]  /*04f0*/  LDS R35, [R20+0x700] ;  /* 0x0007000014237984 */ /* 0x000fe40000000800 */
[----:B------:R-:W-:-:S05]  /*0500*/  @!P0 IMAD.WIDE R30, R4, 0x8, R30 ;  /* 0x00000008041e8825 */ /* 0x000fca00078e021e */
[----:B------:R-:W2:Y:S01]  /*0510*/  @!P0 LDG.E.64 R6, desc[UR8][R30.64] ;  /* 0x000000081e068981 */ /* 0x000ea2000c1e1b00 */
[-C--:B-1----:R-:W-:Y:S01]  /*0520*/  FFMA R25, R16, R24.reuse, R12 ;  /* 0x0000001810197223 */ /* 0x082fe2000000000c */
[-C--:B------:R-:W-:Y:S01]  /*0530*/  FFMA R34, R17, R24.reuse, R13 ;  /* 0x0000001811227223 */ /* 0x080fe2000000000d */
[-C--:B------:R-:W-:Y:S01]  /*0540*/  FFMA R17, R18, R24.reuse, R14 ;  /* 0x0000001812117223 */ /* 0x080fe2000000000e */
[----:B------:R-:W-:Y:S01]  /*0550*/  FFMA R18, R19, R24, R15 ;  /* 0x0000001813127223 */ /* 0x000fe2000000000f */
[----:B------:R-:W-:Y:S01]  /*0560*/  LDS R16, [R20+0x100] ;  /* 0x0001000014107984 */ /* 0x000fe20000000800 */
[----:B0-----:R-:W-:-:S03]  /*0570*/  FFMA R19, R8, R32, R25 ;  /* 0x0000002008137223 */ /* 0x001fc60000000019 */
[----:B------:R-:W3:Y:S04]  /*0580*/  @!P0 LDG.E R24, desc[UR8][R28.64+0x44] ;  /* 0x000044081c188981 */ /* 0x000ee8000c1e1900 */
[----:B------:R-:W4:Y:S04]  /*0590*/  @!P0 LDG.E R25, desc[UR8][R28.64+0x40] ;  /* 0x000040081c198981 */ /* 0x000f28000c1e1900 */
[----:B------:R-:W0:Y:S01]  /*05a0*/  LDS.128 R12, [R22+0x100] ;  /* 0x00010000160c7984 */ /* 0x000e220000000c00 */
[-C--:B------:R-:W-:Y:S01]  /*05b0*/  FFMA R34, R9, R32.reuse, R34 ;  /* 0x0000002009227223 */ /* 0x080fe20000000022 */
[-C--:B------:R-:W-:Y:S01]  /*05c0*/  FFMA R33, R10, R32.reuse, R17 ;  /* 0x000000200a217223 */ /* 0x080fe20000000011 */
[----:B------:R-:W-:Y:S01]  /*05d0*/  FFMA R18, R11, R32, R18 ;  /* 0x000000200b127223 */ /* 0x000fe20000000012 */
[----:B------:R-:W-:Y:S04]  /*05e0*/  LDS R17, [R20+0x180] ;  /* 0x0001800014117984 */ /* 0x000fe80000000800 */
[----:B------:R-:W1:Y:S04]  /*05f0*/  LDS.128 R8, [R22+0x180] ;  /* 0x0001800016087984 */ /* 0x000e680000000c00 */
[----:B------:R-:W-:Y:S01]  /*0600*/  LDS R32, [R20+0x680] ;  /* 0x0006800014207984 */ /* 0x000fe20000000800 */
[-C--:B0-----:R-:W-:Y:S01]  /*0610*/  FFMA R19, R12, R16.reuse, R19 ;  /* 0x000000100c137223 */ /* 0x081fe20000000013 */
[-C--:B------:R-:W-:Y:S01]  /*0620*/  FFMA R34, R13, R16.reuse, R34 ;  /* 0x000000100d227223 */ /* 0x080fe20000000022 */
[-C--:B------:R-:W-:Y:S01]  /*0630*/  FFMA R33, R14, R16.reuse, R33 ;  /* 0x000000100e217223 */ /* 0x080fe20000000021 */
[----:B------:R-:W-:-:S02]  /*0640*/  FFMA R18, R15, R16, R18 ;  /* 0x000000100f127223 */ /* 0x000fc40000000012 */
[----:B------:R-:W-:Y:S04]  /*0650*/  LDS R16, [R20+0x200] ;  /* 0x0002000014107984 */ /* 0x000fe80000000800 */
[----:B------:R-:W0:Y:S01]  /*0660*/  LDS.128 R12, [R22+0x200] ;  /* 0x00020000160c7984 */ /* 0x000e220000000c00 */
[-C--:B-1----:R-:W-:Y:S01]  /*0670*/  FFMA R19, R8, R17.reuse, R19 ;  /* 0x0000001108137223 */ /* 0x082fe20000000013 */
[-C--:B------:R-:W-:Y:S01]  /*0680*/  FFMA R34, R9, R17.reuse, R34 ;  /* 0x0000001109227223 */ /* 0x080fe20000000022 */
[-C--:B------:R-:W-:Y:S01]  /*0690*/  FFMA R33, R10, R17.reuse, R33 ;  /* 0x000000110a217223 */ /* 0x080fe20000000021 */
[----:B------:R-:W-:Y:S02]  /*06a0*/  FFMA R18, R11, R17, R18 ;  /* 0x000000110b127223 */ /* 0x000fe40000000012 */
[----:B------:R-:W-:Y:S04]  /*06b0*/  LDS R17, [R20+0x280] ;  /* 0x0002800014117984 */ /* 0x000fe80000000800 */
[----:B------:R-:W1:Y:S01]  /*06c0*/  LDS.128 R8, [R22+0x280] ;  /* 0x0002800016087984 */ /* 0x000e620000000c00 */
        /* <DEDUP_REMOVED lines=46> */
[----:B------:R-:W1:Y:S01]  /*09b0*/  LDS.128 R8, [R22+0x680] ;  /* 0x0006800016087984 */ /* 0x000e620000000c00 */
[----:B------:R-:W-:-:S02]  /*09c0*/  LOP3.LUT R2, R2, 0x200, RZ, 0x3c, !PT ;  /* 0x0000020002027812 */ /* 0x000fc400078e3cff */
[----:B------:R-:W-:Y:S01]  /*09d0*/  ISETP.LE.AND P2, PT, R0, UR4, PT ;  /* 0x0000000400007c0c */ /* 0x000fe2000bf43270 */
[-C--:B0-----:R-:W-:Y:S01]  /*09e0*/  FFMA R17, R12, R16.reuse, R19 ;  /* 0x000000100c117223 */ /* 0x081fe20000000013 */
[-C--:B------:R-:W-:Y:S01]  /*09f0*/  FFMA R34, R13, R16.reuse, R34 ;  /* 0x000000100d227223 */ /* 0x080fe20000000022 */
[-C--:B------:R-:W-:Y:S01]  /*0a00*/  FFMA R33, R14, R16.reuse, R33 ;  /* 0x000000100e217223 */ /* 0x080fe20000000021 */
[----:B------:R-:W-:Y:S02]  /*0a10*/  FFMA R36, R15, R16, R18 ;  /* 0x000000100f247223 */ /* 0x000fe40000000012 */
[----:B------:R-:W0:Y:S01]  /*0a20*/  LDS.128 R12, [R22+0x700] ;  /* 0x00070000160c7984 */ /* 0x000e220000000c00 */
[----:B-1----:R-:W-:-:S03]  /*0a30*/  FFMA R37, R8, R32, R17 ;  /* 0x0000002008257223 */ /* 0x002fc60000000011 */
[----:B------:R1:W-:Y:S04]  /*0a40*/  LDS R8, [R20+0x780] ;  /* 0x0007800014087984 */ /* 0x0003e80000000800 */
[----:B------:R-:W5:Y:S01]  /*0a50*/  LDS.128 R16, [R22+0x780] ;  /* 0x0007800016107984 */ /* 0x000f620000000c00 */
[----:B-1----:R-:W-:-:S05]  /*0a60*/  @!P0 LEA R20, R2, R5, 0x2 ;  /* 0x0000000502148211 */ /* 0x002fca00078e10ff */
[----:B--2---:R1:W-:Y:S02]  /*0a70*/  @!P0 STS.64 [R20], R6 ;  /* 0x0000000614008388 */ /* 0x0043e40000000a00 */
[----:B-1----:R-:W-:-:S05]  /*0a80*/  @!P0 LEA R6, R2, R3, 0x2 ;  /* 0x0000000302068211 */ /* 0x002fca00078e10ff */
[----:B----4-:R1:W-:Y:S04]  /*0a90*/  @!P0 STS [R6], R25 ;  /* 0x0000001906008388 */ /* 0x0103e80000000800 */
[----:B---3--:R1:W-:Y:S01]  /*0aa0*/  @!P0 STS [R6+0x80], R24 ;  /* 0x0000801806008388 */ /* 0x0083e20000000800 */
[-C--:B------:R-:W-:Y:S01]  /*0ab0*/  FFMA R34, R9, R32.reuse, R34 ;  /* 0x0000002009227223 */ /* 0x080fe20000000022 */
[-C--:B------:R-:W-:Y:S01]  /*0ac0*/  FFMA R33, R10, R32.reuse, R33 ;  /* 0x000000200a217223 */ /* 0x080fe20000000021 */
[----:B------:R-:W-:Y:S01]  /*0ad0*/  FFMA R36, R11, R32, R36 ;  /* 0x000000200b247223 */ /* 0x000fe20000000024 */
[----:B------:R-:W-:Y:S01]  /*0ae0*/  @!P0 IADD3 R9, P1, PT, R28, 0x40, RZ ;  /* 0x000000401c098810 */ /* 0x000fe20007f3e0ff */
[-C--:B0-----:R-:W-:Y:S01]  /*0af0*/  FFMA R37, R12, R35.reuse, R37 ;  /* 0x000000230c257223 */ /* 0x081fe20000000025 */
[-C--:B------:R-:W-:Y:S01]  /*0b00*/  FFMA R34, R13, R35.reuse, R34 ;  /* 0x000000230d227223 */ /* 0x080fe20000000022 */
[-C--:B------:R-:W-:Y:S01]  /*0b10*/  FFMA R33, R14, R35.reuse, R33 ;  /* 0x000000230e217223 */ /* 0x080fe20000000021 */
[----:B------:R-:W-:Y:S01]  /*0b20*/  FFMA R36, R15, R35, R36 ;  /* 0x000000230f247223 */ /* 0x000fe20000000024 */
[----:B------:R-:W-:Y:S01]  /*0b30*/  @!P0 IADD3.X R0, PT, PT, RZ, R29, RZ, P1, !PT ;  /* 0x0000001dff008210 */ /* 0x000fe20000ffe4ff */
[-C--:B-----5:R-:W-:Y:S01]  /*0b40*/  FFMA R12, R16, R8.reuse, R37 ;  /* 0x00000008100c7223 */ /* 0x0a0fe20000000025 */
[-C--:B------:R-:W-:Y:S01]  /*0b50*/  FFMA R13, R17, R8.reuse, R34 ;  /* 0x00000008110d7223 */ /* 0x080fe20000000022 */
[-C--:B------:R-:W-:Y:S01]  /*0b60*/  FFMA R14, R18, R8.reuse, R33 ;  /* 0x00000008120e7223 */ /* 0x080fe20000000021 */
[----:B------:R-:W-:Y:S01]  /*0b70*/  FFMA R15, R19, R8, R36 ;  /* 0x00000008130f7223 */ /* 0x000fe20000000024 */
[----:B------:R-:W-:-:S02]  /*0b80*/  @!P0 MOV R28, R9 ;  /* 0x00000009001c8202 */ /* 0x000fc40000000f00 */
[----:B------:R-:W-:Y:S01]  /*0b90*/  @!P0 MOV R29, R0 ;  /* 0x00000000001d8202 */ /* 0x000fe20000000f00 */
[----:B-1----:R-:W-:Y:S06]  /*0ba0*/  @!P2 BRA `(.L_x_33) ;  /* 0xfffffff80020a947 */ /* 0x002fec000383ffff */
.L_x_32:
[----:B------:R-:W-:Y:S01]  /*0bb0*/  STG.E.128 desc[UR8][R26.64], R12 ;  /* 0x0000000c1a007986 */ /* 0x000fe2000c101d08 */
[----:B------:R-:W-:Y:S05]  /*0bc0*/  EXIT ;  /* 0x000000000000794d */ /* 0x000fea0003800000 */
.L_x_34:
        /* <DEDUP_REMOVED lines=11> */
.L_x_83:


//--------------------- .text._Z19gemm_256_32x32_origiiiPfS_S_ --------------------------
	.section	.text._Z19gemm_256_32x32_origiiiPfS_S_,"ax",@progbits
	.align	128
        .global         _Z19gemm_256_32x32_origiiiPfS_S_
        .type           _Z19gemm_256_32x32_origiiiPfS_S_,@function
        .size           _Z19gemm_256_32x32_origiiiPfS_S_,(.L_x_84 - _Z19gemm_256_32x32_origiiiPfS_S_)
        .other          _Z19gemm_256_32x32_origiiiPfS_S_,@"STO_CUDA_ENTRY STV_DEFAULT"
_Z19gemm_256_32x32_origiiiPfS_S_:
.text._Z19gemm_256_32x32_origiiiPfS_S_:
[----:B------:R-:W-:Y:S01]  /*0000*/  LDC R1, c[0x0][0x37c] ;  /* 0x0000df00ff017b82 */ /* 0x000fe20000000800 */
[----:B------:R-:W0:Y:S07]  /*0010*/  S2R R21, SR_TID.X ;  /* 0x0000000000157919 */ /* 0x000e2e0000002100 */
[----:B------:R-:W1:Y:S01]  /*0020*/  S2UR UR4, SR_CTAID.Y ;  /* 0x00000000000479c3 */ /* 0x000e620000002600 */
[----:B------:R-:W2:Y:S01]  /*0030*/  LDCU.128 UR12, c[0x0][0x390] ;  /* 0x00007200ff0c77ac */ /* 0x000ea20008000c00 */
[----:B------:R-:W3:Y:S01]  /*0040*/  S2R R2, SR_CTAID.X ;  /* 0x0000000000027919 */ /* 0x000ee20000002500 */
[----:B------:R-:W4:Y:S05]  /*0050*/  LDCU.64 UR8, c[0x0][0x358] ;  /* 0x00006b00ff0877ac */ /* 0x000f2a0008000a00 */
[----:B------:R-:W2:Y:S01]  /*0060*/  LDC R0, c[0x0][0x388] ;  /* 0x0000e200ff007b82 */ /* 0x000ea20000000800 */
[----:B------:R-:W4:Y:S07]  /*0070*/  LDCU.64 UR6, c[0x0][0x3a0] ;  /* 0x00007400ff0677ac */ /* 0x000f2e0008000a00 */
[----:B------:R-:W4:Y:S01]  /*0080*/  LDC R6, c[0x0][0x380] ;  /* 0x0000e000ff067b82 */ /* 0x000f220000000800 */
[----:B-1----:R-:W-:Y:S01]  /*0090*/  USHF.L.U32 UR4, UR4, 0x5, URZ ;  /* 0x0000000504047899 */ /* 0x002fe200080006ff */
[----:B0-----:R-:W-:-:S05]  /*00a0*/  SHF.R.U32.HI R5, RZ, 0x5, R21 ;  /* 0x00000005ff057819 */ /* 0x001fca0000011615 */
[----:B--2---:R-:W-:Y:S01]  /*00b0*/  IMAD R8, R0, UR4, RZ ;  /* 0x0000000400087c24 */ /* 0x004fe2000f8e02ff */
[----:B------:R-:W-:Y:S02]  /*00c0*/  LOP3.LUT R3, R21, 0x1f, RZ, 0xc0, !PT ;  /* 0x0000001f15037812 */ /* 0x000fe400078ec0ff */
[----:B---3--:R-:W-:-:S03]  /*00d0*/  SHF.L.U32 R2, R2, 0x5, RZ ;  /* 0x0000000502027819 */ /* 0x008fc600000006ff */
[----:B------:R-:W-:Y:S01]  /*00e0*/  IMAD R12, R3, R0, RZ ;  /* 0x00000000030c7224 */ /* 0x000fe200078e02ff */
[----:B------:R-:W-:Y:S01]  /*00f0*/  LOP3.LUT R4, R2, 0x1f, R21, 0xf8, !PT ;  /* 0x0000001f02047812 */ /* 0x000fe200078ef815 */
[----:B----4-:R-:W-:Y:S01]  /*0100*/  IMAD R7, R5, R6, RZ ;  /* 0x0000000605077224 */ /* 0x010fe200078e02ff */
[----:B------:R-:W-:Y:S02]  /*0110*/  LOP3.LUT R3, R8, R5, RZ, 0xfc, !PT ;  /* 0x0000000508037212 */ /* 0x000fe400078efcff */
[----:B------:R-:W-:Y:S02]  /*0120*/  SHF.R.S32.HI R10, RZ, 0x1f, R2 ;  /* 0x0000001fff0a7819 */ /* 0x000fe40000011402 */
[----:B------:R-:W-:Y:S02]  /*0130*/  IADD3 R5, P2, PT, R7, R4, RZ ;  /* 0x0000000407057210 */ /* 0x000fe40007f5e0ff */
[----:B------:R-:W-:Y:S02]  /*0140*/  IADD3 R3, P1, PT, R12, R3, RZ ;  /* 0x000000030c037210 */ /* 0x000fe40007f3e0ff */
[----:B------:R-:W-:-:S02]  /*0150*/  LEA R22, P0, R5, UR12, 0x2 ;  /* 0x0000000c05167c11 */ /* 0x000fc4000f8010ff */
[----:B------:R-:W-:Y:S02]  /*0160*/  IADD3.X R12, PT, PT, RZ, R10, RZ, P2, !PT ;  /* 0x0000000aff0c7210 */ /* 0x000fe400017fe4ff */
[----:B------:R-:W-:Y:S02]  /*0170*/  LEA R4, P2, R3, UR14, 0x2 ;  /* 0x0000000e03047c11 */ /* 0x000fe4000f8410ff */
[----:B------:R-:W-:Y:S02]  /*0180*/  LEA.HI.X.SX32 R8, R8, RZ, 0x1, P1 ;  /* 0x000000ff08087211 */ /* 0x000fe400008f0eff */
[----:B------:R-:W-:Y:S02]  /*0190*/  LEA.HI.X R23, R5, UR13, R12, 0x2, P0 ;  /* 0x0000000d05177c11 */ /* 0x000fe400080f140c */
[----:B------:R-:W-:-:S03]  /*01a0*/  LEA.HI.X R5, R3, UR15, R8, 0x2, P2 ;  /* 0x0000000f03057c11 */ /* 0x000fc600090f1408 */
[----:B------:R-:W2:Y:S04]  /*01b0*/  LDG.E R12, desc[UR8][R22.64] ;  /* 0x00000008160c7981 */ /* 0x000ea8000c1e1900 */
[----:B------:R-:W3:Y:S01]  /*01c0*/  LDG.E R14, desc[UR8][R4.64] ;  /* 0x00000008040e7981 */ /* 0x000ee2000c1e1900 */
[----:B------:R-:W-:Y:S01]  /*01d0*/  SHF.R.U32.HI R19, RZ, 0x3, R21 ;  /* 0x00000003ff137819 */ /* 0x000fe20000011615 */
[----:B------:R-:W-:Y:S01]  /*01e0*/  IMAD R3, R6, UR4, RZ ;  /* 0x0000000406037c24 */ /* 0x000fe2000f8e02ff */
[----:B------:R-:W-:-:S03]  /*01f0*/  SHF.L.U32 R21, R21, 0x2, RZ ;  /* 0x0000000215157819 */ /* 0x000fc600000006ff */
[----:B------:R-:W-:Y:S01]  /*0200*/  IMAD R8, R19, R6, RZ ;  /* 0x0000000613087224 */ /* 0x000fe200078e02ff */
[----:B------:R-:W-:-:S04]  /*0210*/  LOP3.LUT R2, R2, 0x1c, R21, 0xf8, !PT ;  /* 0x0000001c02027812 */ /* 0x000fc800078ef815 */
[--C-:B------:R-:W-:Y:S02]  /*0220*/  IADD3 R8, P0, P1, R8, R2, R3.reuse ;  /* 0x0000000208087210 */ /* 0x100fe4000791e003 */
[----:B------:R-:W-:-:S04]  /*0230*/  SHF.R.S32.HI R3, RZ, 0x1f, R3 ;  /* 0x0000001fff037819 */ /* 0x000fc80000011403 */
[----:B------:R-:W-:Y:S02]  /*0240*/  IADD3.X R3, PT, PT, RZ, R10, R3, P0, P1 ;  /* 0x0000000aff037210 */ /* 0x000fe400007e2403 */
[----:B------:R-:W-:-:S04]  /*0250*/  LEA R24, P0, R8, UR6, 0x2 ;  /* 0x0000000608187c11 */ /* 0x000fc8000f8010ff */
[----:B------:R-:W-:Y:S01]  /*0260*/  LEA.HI.X R25, R8, UR7, R3, 0x2, P0 ;  /* 0x0000000708197c11 */ /* 0x000fe200080f1403 */
[----:B------:R-:W0:Y:S01]  /*0270*/  S2UR UR7, SR_CgaCtaId ;  /* 0x00000000000779c3 */ /* 0x000e220000008800 */
[----:B------:R-:W-:Y:S01]  /*0280*/  UMOV UR4, 0x400 ;  /* 0x0000040000047882 */ /* 0x000fe20000000000 */
[----:B------:R-:W-:Y:S01]  /*0290*/  ISETP.GE.AND P0, PT, R0, 0x1, PT ;  /* 0x000000010000780c */ /* 0x000fe20003f06270 */
[----:B------:R-:W-:Y:S01]  /*02a0*/  UIADD3 UR6, UPT, UPT, UR4, 0x800, URZ ;  /* 0x0000080004067890 */ /* 0x000fe2000fffe0ff */
[----:B------:R1:W5:Y:S01]  /*02b0*/  LDG.E.128 R8, desc[UR8][R24.64] ;  /* 0x0000000818087981 */ /* 0x000362000c1e1d00 */
[----:B0-----:R-:W-:Y:S02]  /*02c0*/  ULEA UR5, UR7, UR4, 0x18 ;  /* 0x0000000407057291 */ /* 0x001fe4000f8ec0ff */
[----:B------:R-:W-:-:S04]  /*02d0*/  ULEA UR6, UR7, UR6, 0x18 ;  /* 0x0000000607067291 */ /* 0x000fc8000f8ec0ff */
[C---:B------:R-:W-:Y:S02]  /*02e0*/  IADD3 R17, PT, PT, R21.reuse, UR5, RZ ;  /* 0x0000000515117c10 */ /* 0x040fe4000fffe0ff */
[----:B------:R-:W-:Y:S01]  /*02f0*/  IADD3 R7, PT, PT, R21, UR6, RZ ;  /* 0x0000000615077c10 */ /* 0x000fe2000fffe0ff */
[----:B--2---:R1:W-:Y:S04]  /*0300*/  STS [R21+UR5], R12 ;  /* 0x0000000c15007988 */ /* 0x0043e80008000805 */
[----:B---3--:R1:W-:Y:S01]  /*0310*/  STS [R21+UR6], R14 ;  /* 0x0000000e15007988 */ /* 0x0083e20008000806 */
[----:B------:R-:W-:Y:S05]  /*0320*/  @!P0 BRA `(.L_x_35) ;  /* 0x0000000400288947 */ /* 0x000fea0003800000 */
[----:B------:R-:W-:Y:S01]  /*0330*/  HFMA2 R0, -RZ, RZ, 0, 0 ;  /* 0x00000000ff007431 */ /* 0x000fe200000001ff */
[----:B-1----:R-:W-:Y:S01]  /*0340*/  LOP3.LUT R21, R21, 0x1c, RZ, 0xc0, !PT ;  /* 0x0000001c15157812 */ /* 0x002fe200078ec0ff */
[----:B------:R-:W-:Y:S01]  /*0350*/  UMOV UR4, URZ ;  /* 0x000000ff00047c82 */ /* 0x000fe20008000000 */
[----:B------:R-:W-:-:S07]  /*0360*/  SHF.L.U32 R6, R6, 0x3, RZ ;  /* 0x0000000306067819 */ /* 0x000fce00000006ff */
.L_x_36:
[----:B0-----:R-:W0:Y:S01]  /*0370*/  LDC R3, c[0x0][0x388] ;  /* 0x0000e200ff037b82 */ /* 0x001e220000000800 */
[----:B------:R-:W-:Y:S01]  /*0380*/  UIADD3 UR4, UPT, UPT, UR4, 0x8, URZ ;  /* 0x0000000804047890 */ /* 0x000fe2000fffe0ff */
[-C--:B------:R-:W-:Y:S02]  /*0390*/  IADD3 R16, PT, PT, R19, R0.reuse, RZ ;  /* 0x0000000013107210 */ /* 0x080fe40007ffe0ff */
[----:B------:R-:W-:Y:S02]  /*03a0*/  IADD3 R18, PT, PT, R21, R0, RZ ;  /* 0x0000000015127210 */ /* 0x000fe40007ffe0ff */
[----:B------:R-:W-:Y:S02]  /*03b0*/  LEA R16, R16, UR6, 0x2 ;  /* 0x0000000610107c11 */ /* 0x000fe4000f8e10ff */
[----:B------:R-:W-:Y:S01]  /*03c0*/  BAR.SYNC.DEFER_BLOCKING 0x0 ;  /* 0x0000000000007b1d */ /* 0x000fe20000010000 */
[----:B------:R-:W-:Y:S02]  /*03d0*/  LEA R18, R18, UR5, 0x2 ;  /* 0x0000000512127c11 */ /* 0x000fe4000f8e10ff */
[----:B0-----:R-:W-:-:S03]  /*03e0*/  ISETP.LE.AND P0, PT, R3, UR4, PT ;  /* 0x0000000403007c0c */ /* 0x001fc6000bf03270 */
[----:B------:R-:W-:Y:S04]  /*03f0*/  LDS R20, [R16] ;  /* 0x0000000010147984 */ /* 0x000fe80000000800 */
[----:B------:R-:W0:Y:S06]  /*0400*/  LDS.128 R12, [R18] ;  /* 0x00000000120c7984 */ /* 0x000e2c0000000c00 */
[----:B------:R-:W-:Y:S01]  /*0410*/  @!P0 IMAD.WIDE R22, R6, 0x4, R22 ;  /* 0x0000000406168825 */ /* 0x000fe200078e0216 */
[----:B------:R-:W-:Y:S04]  /*0420*/  LDS R26, [R16+0x280] ;  /* 0x00028000101a7984 */ /* 0x000fe80000000800 */
[----:B------:R-:W2:Y:S01]  /*0430*/  @!P0 LDG.E R2, desc[UR8][R22.64] ;  /* 0x0000000816028981 */ /* 0x000ea2000c1e1900 */
[----:B------:R-:W-:-:S03]  /*0440*/  LOP3.LUT R0, R0, 0x100, RZ, 0x3c, !PT ;  /* 0x0000010000007812 */ /* 0x000fc600078e3cff */
[----:B------:R-:W-:Y:S01]  /*0450*/  LDS R28, [R16+0x300] ;  /* 0x00030000101c7984 */ /* 0x000fe20000000800 */
[-C--:B0----5:R-:W-:Y:S01]  /*0460*/  FFMA R27, R12, R20.reuse, R8 ;  /* 0x000000140c1b7223 */ /* 0x0a1fe20000000008 */
[-C--:B------:R-:W-:Y:S01]  /*0470*/  FFMA R12, R13, R20.reuse, R9 ;  /* 0x000000140d0c7223 */ /* 0x080fe20000000009 */
[-C--:B------:R-:W-:Y:S01]  /*0480*/  FFMA R13, R14, R20.reuse, R10 ;  /* 0x000000140e0d7223 */ /* 0x080fe2000000000a */
[----:B------:R-:W-:Y:S01]  /*0490*/  FFMA R20, R15, R20, R11 ;  /* 0x000000140f147223 */ /* 0x000fe2000000000b */
[----:B------:R-:W-:Y:S04]  /*04a0*/  LDS R14, [R16+0x80] ;  /* 0x00008000100e7984 */ /* 0x000fe80000000800 */
[----:B------:R-:W0:Y:S02]  /*04b0*/  LDS.128 R8, [R18+0x80] ;  /* 0x0000800012087984 */ /* 0x000e240000000c00 */
[-C--:B0-----:R-:W-:Y:S01]  /*04c0*/  FFMA R27, R8, R14.reuse, R27 ;  /* 0x0000000e081b7223 */ /* 0x081fe2000000001b */
[-C--:B------:R-:W-:Y:S01]  /*04d0*/  FFMA R12, R9, R14.reuse, R12 ;  /* 0x0000000e090c7223 */ /* 0x080fe2000000000c */
[-C--:B------:R-:W-:Y:S01]  /*04e0*/  FFMA R13, R10, R14.reuse, R13 ;  /* 0x0000000e0a0d7223 */ /* 0x080fe2000000000d */
[----:B------:R-:W-:-:S02]  /*04f0*/  FFMA R20, R11, R14, R20 ;  /* 0x0000000e0b147223 */ /* 0x000fc40000000014 */
[----:B------:R-:W-:Y:S04]  /*0500*/  LDS R14, [R16+0x100] ;  /* 0x00010000100e7984 */ /* 0x000fe80000000800 */
[----:B------:R-:W0:Y:S02]  /*0510*/  LDS.128 R8, [R18+0x100] ;  /* 0x0001000012087984 */ /* 0x000e240000000c00 */
[-C--:B0-----:R-:W-:Y:S01]  /*0520*/  FFMA R27, R8, R14.reuse, R27 ;  /* 0x0000000e081b7223 */ /* 0x081fe2000000001b */
[-C--:B------:R-:W-:Y:S01]  /*0530*/  FFMA R12, R9, R14.reuse, R12 ;  /* 0x0000000e090c7223 */ /* 0x080fe2000000000c */
[-C--:B------:R-:W-:Y:S01]  /*0540*/  FFMA R13, R10, R14.reuse, R13 ;  /* 0x0000000e0a0d7223 */ /* 0x080fe2000000000d */
[----:B------:R-:W-:Y:S02]  /*0550*/  FFMA R20, R11, R14, R20 ;  /* 0x0000000e0b147223 */ /* 0x000fe40000000014 */
[----:B------:R-:W-:Y:S04]  /*0560*/  LDS R14, [R16+0x180] ;  /* 0x00018000100e7984 */ /* 0x000fe80000000800 */
[----:B------:R-:W0:Y:S02]  /*0570*/  LDS.128 R8, [R18+0x180] ;  /* 0x0001800012087984 */ /* 0x000e240000000c00 */
[-C--:B0-----:R-:W-:Y:S01]  /*0580*/  FFMA R27, R8, R14.reuse, R27 ;  /* 0x0000000e081b7223 */ /* 0x081fe2000000001b */
[-C--:B------:R-:W-:Y:S01]  /*0590*/  FFMA R12, R9, R14.reuse, R12 ;  /* 0x0000000e090c7223 */ /* 0x080fe2000000000c */
[-C--:B------:R-:W-:Y:S01]  /*05a0*/  FFMA R13, R10, R14.reuse, R13 ;  /* 0x0000000e0a0d7223 */ /* 0x080fe2000000000d */
[----:B------:R-:W-:-:S02]  /*05b0*/  FFMA R20, R11, R14, R20 ;  /* 0x0000000e0b147223 */ /* 0x000fc40000000014 */
[----:B------:R-:W-:Y:S04]  /*05c0*/  LDS R14, [R16+0x200] ;  /* 0x00020000100e7984 */ /* 0x000fe80000000800 */
[----:B------:R-:W0:Y:S04]  /*05d0*/  LDS.128 R8, [R18+0x200] ;  /* 0x0002000012087984 */ /* 0x000e280000000c00 */
[----:B------:R-:W-:Y:S01]  /*05e0*/  LDS R16, [R16+0x380] ;  /* 0x0003800010107984 */ /* 0x000fe20000000800 */
[-C--:B0-----:R-:W-:Y:S01]  /*05f0*/  FFMA R27, R8, R14.reuse, R27 ;  /* 0x0000000e081b7223 */ /* 0x081fe2000000001b */
[-C--:B------:R-:W-:Y:S01]  /*0600*/  FFMA R12, R9, R14.reuse, R12 ;  /* 0x0000000e090c7223 */ /* 0x080fe2000000000c */
[-C--:B------:R-:W-:Y:S01]  /*0610*/  FFMA R13, R10, R14.reuse, R13 ;  /* 0x0000000e0a0d7223 */ /* 0x080fe2000000000d */
[----:B------:R-:W-:-:S02]  /*0620*/  FFMA R20, R11, R14, R20 ;  /* 0x0000000e0b147223 */ /* 0x000fc40000000014 */
[----:B------:R-:W0:Y:S02]  /*0630*/  LDS.128 R8, [R18+0x280] ;  /* 0x0002800012087984 */ /* 0x000e240000000c00 */
[-C--:B0-----:R-:W-:Y:S01]  /*0640*/  FFMA R27, R8, R26.reuse, R27 ;  /* 0x0000001a081b7223 */ /* 0x081fe2000000001b */
[-C--:B------:R-:W-:Y:S01]  /*0650*/  FFMA R12, R9, R26.reuse, R12 ;  /* 0x0000001a090c7223 */ /* 0x080fe2000000000c */
[-C--:B------:R-:W-:Y:S01]  /*0660*/  FFMA R29, R10, R26.reuse, R13 ;  /* 0x0000001a0a1d7223 */ /* 0x080fe2000000000d */
[----:B------:R-:W-:Y:S02]  /*0670*/  FFMA R26, R11, R26, R20 ;  /* 0x0000001a0b1a7223 */ /* 0x000fe40000000014 */
[----:B------:R-:W0:Y:S02]  /*0680*/  LDS.128 R8, [R18+0x300] ;  /* 0x0003000012087984 */ /* 0x000e240000000c00 */
[-C--:B0-----:R-:W-:Y:S01]  /*0690*/  FFMA R20, R9, R28.reuse, R12 ;  /* 0x0000001c09147223 */ /* 0x081fe2000000000c */
[----:B------:R-:W-:Y:S01]  /*06a0*/  @!P0 LEA R9, R0, R17, 0x2 ;  /* 0x0000001100098211 */ /* 0x000fe200078e10ff */
[----:B------:R-:W0:Y:S01]  /*06b0*/  LDS.128 R12, [R18+0x380] ;  /* 0x00038000120c7984 */ /* 0x000e220000000c00 */
[----:B------:R-:W-:Y:S01]  /*06c0*/  ISETP.LE.AND P2, PT, R3, UR4, PT ;  /* 0x0000000403007c0c */ /* 0x000fe2000bf43270 */
[-C--:B------:R-:W-:Y:S01]  /*06d0*/  FFMA R27, R8, R28.reuse, R27 ;  /* 0x0000001c081b7223 */ /* 0x080fe2000000001b */
[-C--:B------:R-:W-:Y:S01]  /*06e0*/  FFMA R29, R10, R28.reuse, R29 ;  /* 0x0000001c0a1d7223 */ /* 0x080fe2000000001d */
[----:B--2---:R1:W-:Y:S04]  /*06f0*/  @!P0 STS [R9], R2 ;  /* 0x0000000209008388 */ /* 0x0043e80000000800 */
[----:B-1----:R1:W2:Y:S01]  /*0700*/  @!P0 LDG.E R2, desc[UR8][R4.64+0x20] ;  /* 0x0000200804028981 */ /* 0x0022a2000c1e1900 */
[----:B------:R-:W-:Y:S01]  /*0710*/  @!P0 LEA R18, R0, R7, 0x2 ;  /* 0x0000000700128211 */ /* 0x000fe200078e10ff */
[----:B------:R-:W-:Y:S01]  /*0720*/  FFMA R26, R11, R28, R26 ;  /* 0x0000001c0b1a7223 */ /* 0x000fe2000000001a */
[----:B------:R-:W-:-:S04]  /*0730*/  @!P0 IADD3 R28, P1, PT, R4, 0x20, RZ ;  /* 0x00000020041c8810 */ /* 0x000fc80007f3e0ff */
[----:B------:R-:W-:Y:S02]  /*0740*/  @!P0 IADD3.X R3, PT, PT, RZ, R5, RZ, P1, !PT ;  /* 0x00000005ff038210 */ /* 0x000fe40000ffe4ff */
[----:B-1----:R-:W-:Y:S02]  /*0750*/  @!P0 MOV R4, R28 ;  /* 0x0000001c00048202 */ /* 0x002fe40000000f00 */
[----:B------:R-:W-:Y:S01]  /*0760*/  @!P0 MOV R5, R3 ;  /* 0x0000000300058202 */ /* 0x000fe20000000f00 */
[-C--:B0-----:R-:W-:Y:S01]  /*0770*/  FFMA R8, R12, R16.reuse, R27 ;  /* 0x000000100c087223 */ /* 0x081fe2000000001b */
[-C--:B------:R-:W-:Y:S01]  /*0780*/  FFMA R9, R13, R16.reuse, R20 ;  /* 0x000000100d097223 */ /* 0x080fe20000000014 */
[-C--:B------:R-:W-:Y:S01]  /*0790*/  FFMA R10, R14, R16.reuse, R29 ;  /* 0x000000100e0a7223 */ /* 0x080fe2000000001d */
[----:B------:R-:W-:Y:S01]  /*07a0*/  FFMA R11, R15, R16, R26 ;  /* 0x000000100f0b7223 */ /* 0x000fe2000000001a */
[----:B--2---:R0:W-:Y:S01]  /*07b0*/  @!P0 STS [R18], R2 ;  /* 0x0000000212008388 */ /* 0x0041e20000000800 */
[----:B------:R-:W-:Y:S05]  /*07c0*/  @!P2 BRA `(.L_x_36) ;  /* 0xfffffff800e8a947 */ /* 0x000fea000383ffff */
.L_x_35:
[----:B-----5:R-:W-:Y:S01]  /*07d0*/  STG.E.128 desc[UR8][R24.64], R8 ;  /* 0x0000000818007986 */ /* 0x020fe2000c101d08 */
[----:B------:R-:W-:Y:S05]  /*07e0*/  EXIT ;  /* 0x000000000000794d */ /* 0x000fea0003800000 */
.L_x_37:
        /* <DEDUP_REMOVED lines=9> */
.L_x_84:


//--------------------- .text._Z17convertFp32ToFp16P6__halfPfi --------------------------
	.section	.text._Z17convertFp32ToFp16P6__halfPfi,"ax",@progbits
	.align	128
        .global         _Z17convertFp32ToFp16P6__halfPfi
        .type           _Z17convertFp32ToFp16P6__halfPfi,@function
        .size           _Z17convertFp32ToFp16P6__halfPfi,(.L_x_85 - _Z17convertFp32ToFp16P6__halfPfi)
        .other          _Z17convertFp32ToFp16P6__halfPfi,@"STO_CUDA_ENTRY STV_DEFAULT"
_Z17convertFp32ToFp16P6__halfPfi:
.text._Z17convertFp32ToFp16P6__halfPfi:
[----:B------:R-:W-:Y:S01]  /*0000*/  LDC R1, c[0x0][0x37c] ;  /* 0x0000df00ff017b82 */ /* 0x000fe20000000800 */
[----:B------:R-:W0:Y:S01]  /*0010*/  S2R R7, SR_CTAID.X ;  /* 0x0000000000077919 */ /* 0x000e220000002500 */
[----:B------:R-:W0:Y:S01]  /*0020*/  LDCU UR4, c[0x0][0x360] ;  /* 0x00006c00ff0477ac */ /* 0x000e220008000800 */
[----:B------:R-:W0:Y:S01]  /*0030*/  S2R R0, SR_TID.X ;  /* 0x0000000000007919 */ /* 0x000e220000002100 */
[----:B------:R-:W1:Y:S01]  /*0040*/  LDCU UR5, c[0x0][0x390] ;  /* 0x00007200ff0577ac */ /* 0x000e620008000800 */
[----:B0-----:R-:W-:-:S05]  /*0050*/  IMAD R7, R7, UR4, R0 ;  /* 0x0000000407077c24 */ /* 0x001fca000f8e0200 */
[----:B-1----:R-:W-:-:S13]  /*0060*/  ISETP.GE.AND P0, PT, R7, UR5, PT ;  /* 0x0000000507007c0c */ /* 0x002fda000bf06270 */
[----:B------:R-:W-:Y:S05]  /*0070*/  @P0 EXIT ;  /* 0x000000000000094d */ /* 0x000fea0003800000 */
[----:B------:R-:W0:Y:S01]  /*0080*/  LDC.64 R4, c[0x0][0x388] ;  /* 0x0000e200ff047b82 */ /* 0x000e220000000a00 */
[----:B------:R-:W1:Y:S07]  /*0090*/  LDCU.64 UR4, c[0x0][0x358] ;  /* 0x00006b00ff0477ac */ /* 0x000e6e0008000a00 */
[----:B------:R-:W2:Y:S01]  /*00a0*/  LDC.64 R2, c[0x0][0x380] ;  /* 0x0000e000ff027b82 */ /* 0x000ea20000000a00 */
[----:B0-----:R-:W-:-:S06]  /*00b0*/  IMAD.WIDE R4, R7, 0x4, R4 ;  /* 0x0000000407047825 */ /* 0x001fcc00078e0204 */
[----:B-1----:R-:W3:Y:S01]  /*00c0*/  LDG.E R4, desc[UR4][R4.64] ;  /* 0x0000000404047981 */ /* 0x002ee2000c1e1900 */
[----:B--2---:R-:W-:Y:S01]  /*00d0*/  IMAD.WIDE R2, R7, 0x2, R2 ;  /* 0x0000000207027825 */ /* 0x004fe200078e0202 */
[----:B---3--:R-:W-:-:S05]  /*00e0*/  F2FP.F16.F32.PACK_AB R0, RZ, R4 ;  /* 0x00000004ff00723e */ /* 0x008fca00000000ff */
[----:B------:R-:W-:Y:S01]  /*00f0*/  STG.E.U16 desc[UR4][R2.64], R0 ;  /* 0x0000000002007986 */ /* 0x000fe2000c101504 */
[----:B------:R-:W-:Y:S05]  /*0100*/  EXIT ;  /* 0x000000000000794d */ /* 0x000fea0003800000 */
.L_x_38:
        /* <DEDUP_REMOVED lines=15> */
.L_x_85:


//--------------------- .text._Z14gemm_256_32x32iiiPfS_S_ --------------------------
	.section	.text._Z14gemm_256_32x32iiiPfS_S_,"ax",@progbits
	.align	128
        .global         _Z14gemm_256_32x32iiiPfS_S_
        .type           _Z14gemm_256_32x32iiiPfS_S_,@function
        .size           _Z14gemm_256_32x32iiiPfS_S_,(.L_x_86 - _Z14gemm_256_32x32iiiPfS_S_)
        .other          _Z14gemm_256_32x32iiiPfS_S_,@"STO_CUDA_ENTRY STV_DEFAULT"
_Z14gemm_256_32x32iiiPfS_S_:
.text._Z14gemm_256_32x32iiiPfS_S_:
[----:B------:R-:W-:Y:S01]  /*0000*/  LDC R1, c[0x0][0x37c] ;  /* 0x0000df00ff017b82 */ /* 0x000fe20000000800 */
[----:B------:R-:W0:Y:S07]  /*0010*/  S2R R11, SR_TID.X ;  /* 0x00000000000b7919 */ /* 0x000e2e0000002100 */
[----:B------:R-:W1:Y:S01]  /*0020*/  S2UR UR4, SR_CTAID.Y ;  /* 0x00000000000479c3 */ /* 0x000e620000002600 */
[----:B------:R-:W2:Y:S01]  /*0030*/  LDCU.128 UR12, c[0x0][0x390] ;  /* 0x00007200ff0c77ac */ /* 0x000ea20008000c00 */
[----:B------:R-:W3:Y:S01]  /*0040*/  S2R R4, SR_CTAID.X ;  /* 0x0000000000047919 */ /* 0x000ee20000002500 */
[----:B------:R-:W4:Y:S05]  /*0050*/  LDCU.64 UR8, c[0x0][0x358] ;  /* 0x00006b00ff0877ac */ /* 0x000f2a0008000a00 */
[----:B------:R-:W5:Y:S01]  /*0060*/  LDC R0, c[0x0][0x388] ;  /* 0x0000e200ff007b82 */ /* 0x000f620000000800 */
[----:B------:R-:W4:Y:S07]  /*0070*/  LDCU.64 UR10, c[0x0][0x3a0] ;  /* 0x00007400ff0a77ac */ /* 0x000f2e0008000a00 */
[----:B------:R-:W2:Y:S01]  /*0080*/  LDC R9, c[0x0][0x380] ;  /* 0x0000e000ff097b82 */ /* 0x000ea20000000800 */
[----:B-1----:R-:W-:Y:S01]  /*0090*/  USHF.L.U32 UR4, UR4, 0x5, URZ ;  /* 0x0000000504047899 */ /* 0x002fe200080006ff */
[----:B0-----:R-:W-:-:S05]  /*00a0*/  SHF.R.U32.HI R2, RZ, 0x5, R11 ;  /* 0x00000005ff027819 */ /* 0x001fca000001160b */
[----:B-----5:R-:W-:Y:S01]  /*00b0*/  IMAD R7, R0, UR4, RZ ;  /* 0x0000000400077c24 */ /* 0x020fe2000f8e02ff */
[----:B------:R-:W-:Y:S02]  /*00c0*/  LOP3.LUT R3, R11, 0x1f, RZ, 0xc0, !PT ;  /* 0x0000001f0b037812 */ /* 0x000fe400078ec0ff */
[----:B---3--:R-:W-:Y:S02]  /*00d0*/  SHF.L.U32 R4, R4, 0x5, RZ ;  /* 0x0000000504047819 */ /* 0x008fe400000006ff */
[----:B------:R-:W-:Y:S01]  /*00e0*/  LOP3.LUT R6, R7, R2, RZ, 0xfc, !PT ;  /* 0x0000000207067212 */ /* 0x000fe200078efcff */
[----:B------:R-:W-:Y:S01]  /*00f0*/  IMAD R3, R3, R0, RZ ;  /* 0x0000000003037224 */ /* 0x000fe200078e02ff */
[----:B------:R-:W-:Y:S01]  /*0100*/  LOP3.LUT R8, R4, 0x1f, R11, 0xf8, !PT ;  /* 0x0000001f04087812 */ /* 0x000fe200078ef80b */
[----:B--2---:R-:W-:Y:S01]  /*0110*/  IMAD R5, R2, R9, RZ ;  /* 0x0000000902057224 */ /* 0x004fe200078e02ff */
[----:B------:R-:W-:Y:S02]  /*0120*/  SHF.R.S32.HI R12, RZ, 0x1f, R4 ;  /* 0x0000001fff0c7819 */ /* 0x000fe40000011404 */
[----:B------:R-:W-:-:S02]  /*0130*/  IADD3 R6, P2, PT, R3, R6, RZ ;  /* 0x0000000603067210 */ /* 0x000fc40007f5e0ff */
[C---:B------:R-:W-:Y:S02]  /*0140*/  IADD3 R8, P1, PT, R5.reuse, R8, RZ ;  /* 0x0000000805087210 */ /* 0x040fe40007f3e0ff */
[----:B------:R-:W-:Y:S02]  /*0150*/  SHF.R.S32.HI R2, RZ, 0x1f, R3 ;  /* 0x0000001fff027819 */ /* 0x000fe40000011403 */
[----:B------:R-:W-:Y:S02]  /*0160*/  LEA R26, P0, R8, UR12, 0x2 ;  /* 0x0000000c081a7c11 */ /* 0x000fe4000f8010ff */
[----:B------:R-:W-:Y:S02]  /*0170*/  LEA.HI.X.SX32 R5, R5, R12, 0x1, P1 ;  /* 0x0000000c05057211 */ /* 0x000fe400008f0eff */
[----:B------:R-:W-:Y:S02]  /*0180*/  LEA.HI.X.SX32 R7, R7, R2, 0x1, P2 ;  /* 0x0000000207077211 */ /* 0x000fe400010f0eff */
[----:B------:R-:W-:-:S02]  /*0190*/  LEA R2, P1, R6, UR14, 0x2 ;  /* 0x0000000e06027c11 */ /* 0x000fc4000f8210ff */
[----:B------:R-:W-:Y:S02]  /*01a0*/  LEA.HI.X R27, R8, UR13, R5, 0x2, P0 ;  /* 0x0000000d081b7c11 */ /* 0x000fe400080f1405 */
[----:B------:R-:W-:-:S03]  /*01b0*/  LEA.HI.X R3, R6, UR15, R7, 0x2, P1 ;  /* 0x0000000f06037c11 */ /* 0x000fc600088f1407 */
[----:B----4-:R-:W2:Y:S04]  /*01c0*/  LDG.E R8, desc[UR8][R26.64] ;  /* 0x000000081a087981 */ /* 0x010ea8000c1e1900 */
[----:B------:R-:W3:Y:S01]  /*01d0*/  LDG.E R10, desc[UR8][R2.64] ;  /* 0x00000008020a7981 */ /* 0x000ee2000c1e1900 */
[----:B------:R-:W0:Y:S01]  /*01e0*/  S2UR UR7, SR_CgaCtaId ;  /* 0x00000000000779c3 */ /* 0x000e220000008800 */
[----:B------:R-:W-:Y:S01]  /*01f0*/  SHF.R.U32.HI R20, RZ, 0x3, R11 ;  /* 0x00000003ff147819 */ /* 0x000fe2000001160b */
[----:B------:R-:W-:Y:S02]  /*0200*/  IMAD.SHL.U32 R11, R11, 0x4, RZ ;  /* 0x000000040b0b7824 */ /* 0x000fe400078e00ff */
[----:B------:R-:W-:Y:S01]  /*0210*/  IMAD R5, R9, UR4, RZ ;  /* 0x0000000409057c24 */ /* 0x000fe2000f8e02ff */
[----:B------:R-:W-:Y:S01]  /*0220*/  UMOV UR4, 0x400 ;  /* 0x0000040000047882 */ /* 0x000fe20000000000 */
[----:B------:R-:W-:Y:S01]  /*0230*/  IMAD R6, R20, R9, RZ ;  /* 0x0000000914067224 */ /* 0x000fe200078e02ff */
[----:B------:R-:W-:Y:S01]  /*0240*/  LOP3.LUT R4, R4, 0x1c, R11, 0xf8, !PT ;  /* 0x0000001c04047812 */ /* 0x000fe200078ef80b */
[----:B------:R-:W-:-:S03]  /*0250*/  UIADD3 UR6, UPT, UPT, UR4, 0x800, URZ ;  /* 0x0000080004067890 */ /* 0x000fc6000fffe0ff */
[--C-:B------:R-:W-:Y:S02]  /*0260*/  IADD3 R4, P0, P1, R6, R4, R5.reuse ;  /* 0x0000000406047210 */ /* 0x100fe4000791e005 */
[----:B------:R-:W-:Y:S02]  /*0270*/  SHF.R.S32.HI R5, RZ, 0x1f, R5 ;  /* 0x0000001fff057819 */ /* 0x000fe40000011405 */
[----:B------:R-:W-:-:S04]  /*0280*/  SHF.R.S32.HI R6, RZ, 0x1f, R6 ;  /* 0x0000001fff067819 */ /* 0x000fc80000011406 */
[----:B------:R-:W-:Y:S02]  /*0290*/  IADD3.X R5, PT, PT, R6, R12, R5, P0, P1 ;  /* 0x0000000c06057210 */ /* 0x000fe400007e2405 */
[----:B------:R-:W-:Y:S02]  /*02a0*/  CS2R R6, SRZ ;  /* 0x0000000000067805 */ /* 0x000fe4000001ff00 */
[----:B------:R-:W-:Y:S01]  /*02b0*/  LEA R24, P0, R4, UR10, 0x2 ;  /* 0x0000000a04187c11 */ /* 0x000fe2000f8010ff */
[----:B0-----:R-:W-:-:S03]  /*02c0*/  ULEA UR5, UR7, UR4, 0x18 ;  /* 0x0000000407057291 */ /* 0x001fc6000f8ec0ff */
[----:B------:R-:W-:Y:S01]  /*02d0*/  LEA.HI.X R25, R4, UR11, R5, 0x2, P0 ;  /* 0x0000000b04197c11 */ /* 0x000fe200080f1405 */
[----:B------:R-:W-:Y:S01]  /*02e0*/  ULEA UR6, UR7, UR6, 0x18 ;  /* 0x0000000607067291 */ /* 0x000fe2000f8ec0ff */
[----:B------:R-:W-:Y:S02]  /*02f0*/  ISETP.GE.AND P0, PT, R0, 0x1, PT ;  /* 0x000000010000780c */ /* 0x000fe40003f06270 */
[----:B------:R-:W-:Y:S02]  /*0300*/  CS2R R4, SRZ ;  /* 0x0000000000047805 */ /* 0x000fe4000001ff00 */
[C---:B------:R-:W-:Y:S01]  /*0310*/  IADD3 R19, PT, PT, R11.reuse, UR5, RZ ;  /* 0x000000050b137c10 */ /* 0x040fe2000fffe0ff */
[----:B------:R-:W-:Y:S01]  /*0320*/  VIADD R17, R11, UR6 ;  /* 0x000000060b117c36 */ /* 0x000fe20008000000 */
[----:B--2---:R0:W-:Y:S04]  /*0330*/  STS [R11+UR5], R8 ;  /* 0x000000080b007988 */ /* 0x0041e80008000805 */
[----:B---3--:R0:W-:Y:S03]  /*0340*/  STS [R11+UR6], R10 ;  /* 0x0000000a0b007988 */ /* 0x0081e60008000806 */
[----:B------:R-:W-:Y:S05]  /*0350*/  @!P0 BRA `(.L_x_39) ;  /* 0x0000000400348947 */ /* 0x000fea0003800000 */
[----:B------:R-:W-:Y:S01]  /*0360*/  SHF.L.U32 R16, R9, 0x3, RZ ;  /* 0x0000000309107819 */ /* 0x000fe200000006ff */
[----:B------:R-:W-:Y:S01]  /*0370*/  IMAD.MOV.U32 R9, RZ, RZ, RZ ;  /* 0x000000ffff097224 */ /* 0x000fe200078e00ff */
[----:B------:R-:W-:Y:S02]  /*0380*/  LOP3.LUT R18, R11, 0x1c, RZ, 0xc0, !PT ;  /* 0x0000001c0b127812 */ /* 0x000fe400078ec0ff */
[----:B------:R-:W-:Y:S02]  /*0390*/  CS2R R6, SRZ ;  /* 0x0000000000067805 */ /* 0x000fe4000001ff00 */
[----:B------:R-:W-:Y:S01]  /*03a0*/  CS2R R4, SRZ ;  /* 0x0000000000047805 */ /* 0x000fe2000001ff00 */
[----:B------:R-:W-:-:S06]  /*03b0*/  UMOV UR4, URZ ;  /* 0x000000ff00047c82 */ /* 0x000fcc0008000000 */
.L_x_40:
[----:B------:R-:W1:Y:S01]  /*03c0*/  LDC R21, c[0x0][0x388] ;  /* 0x0000e200ff157b82 */ /* 0x000e620000000800 */
[----:B------:R-:W-:-:S07]  /*03d0*/  UIADD3 UR4, UPT, UPT, UR4, 0x8, URZ ;  /* 0x0000000804047890 */ /* 0x000fce000fffe0ff */
[----:B------:R-:W-:Y:S01]  /*03e0*/  BAR.SYNC.DEFER_BLOCKING 0x0 ;  /* 0x0000000000007b1d */ /* 0x000fe20000010000 */
[----:B-1----:R-:W-:-:S13]  /*03f0*/  ISETP.LE.AND P0, PT, R21, UR4, PT ;  /* 0x0000000415007c0c */ /* 0x002fda000bf03270 */
[----:B------:R-:W-:Y:S01]  /*0400*/  @!P0 IMAD.WIDE R26, R16, 0x4, R26 ;  /* 0x00000004101a8825 */ /* 0x000fe200078e021a */
[----:B0-----:R-:W2:Y:S04]  /*0410*/  @!P0 LDG.E R11, desc[UR8][R2.64+0x20] ;  /* 0x00002008020b8981 */ /* 0x001ea8000c1e1900 */
[----:B------:R-:W3:Y:S01]  /*0420*/  @!P0 LDG.E R10, desc[UR8][R26.64] ;  /* 0x000000081a0a8981 */ /* 0x000ee2000c1e1900 */
[----:B------:R-:W-:Y:S02]  /*0430*/  LOP3.LUT R0, R9, 0x100, RZ, 0x3c, !PT ;  /* 0x0000010009007812 */ /* 0x000fe400078e3cff */
[-C--:B------:R-:W-:Y:S02]  /*0440*/  IADD3 R22, PT, PT, R20, R9.reuse, RZ ;  /* 0x0000000914167210 */ /* 0x080fe40007ffe0ff */
[----:B------:R-:W-:Y:S01]  /*0450*/  IADD3 R23, PT, PT, R18, R9, RZ ;  /* 0x0000000912177210 */ /* 0x000fe20007ffe0ff */
[C---:B------:R-:W-:Y:S01]  /*0460*/  @!P0 IMAD R9, R0.reuse, 0x4, R19 ;  /* 0x0000000400098824 */ /* 0x040fe200078e0213 */
[----:B------:R-:W-:-:S02]  /*0470*/  @!P0 LEA R12, R0, R17, 0x2 ;  /* 0x00000011000c8211 */ /* 0x000fc400078e10ff */
[----:B------:R-:W-:Y:S02]  /*0480*/  LEA R22, R22, UR6, 0x2 ;  /* 0x0000000616167c11 */ /* 0x000fe4000f8e10ff */
[----:B------:R-:W-:Y:S02]  /*0490*/  LEA R23, R23, UR5, 0x2 ;  /* 0x0000000517177c11 */ /* 0x000fe4000f8e10ff */
[----:B------:R-:W-:Y:S01]  /*04a0*/  ISETP.LE.AND P1, PT, R21, UR4, PT ;  /* 0x0000000415007c0c */ /* 0x000fe2000bf23270 */
[----:B---3--:R-:W-:Y:S04]  /*04b0*/  @!P0 STS [R9], R10 ;  /* 0x0000000a09008388 */ /* 0x008fe80000000800 */
[----:B--2---:R-:W-:Y:S04]  /*04c0*/  @!P0 STS [R12], R11 ;  /* 0x0000000b0c008388 */ /* 0x004fe80000000800 */
[----:B------:R-:W-:Y:S04]  /*04d0*/  LDS R28, [R22] ;  /* 0x00000000161c7984 */ /* 0x000fe80000000800 */
[----:B------:R-:W0:Y:S04]  /*04e0*/  LDS.128 R8, [R23] ;  /* 0x0000000017087984 */ /* 0x000e280000000c00 */
[----:B------:R-:W-:Y:S04]  /*04f0*/  LDS.128 R12, [R23+0x80] ;  /* 0x00008000170c7984 */ /* 0x000fe80000000c00 */
[----:B------:R-:W-:Y:S01]  /*0500*/  LDS R21, [R22+0x380] ;  /* 0x0003800016157984 */ /* 0x000fe20000000800 */
[----:B0-----:R-:W-:-:S03]  /*0510*/  FFMA R29, R8, R28, R4 ;  /* 0x0000001c081d7223 */ /* 0x001fc60000000004 */
[----:B------:R-:W0:Y:S01]  /*0520*/  LDS R8, [R22+0x80] ;  /* 0x0000800016087984 */ /* 0x000e220000000800 */
[-C--:B------:R-:W-:Y:S01]  /*0530*/  FFMA R4, R9, R28.reuse, R5 ;  /* 0x0000001c09047223 */ /* 0x080fe20000000005 */
[-C--:B------:R-:W-:Y:S01]  /*0540*/  FFMA R5, R10, R28.reuse, R6 ;  /* 0x0000001c0a057223 */ /* 0x080fe20000000006 */
[----:B------:R-:W-:Y:S01]  /*0550*/  FFMA R28, R11, R28, R7 ;  /* 0x0000001c0b1c7223 */ /* 0x000fe20000000007 */
[-C--:B0-----:R-:W-:Y:S01]  /*0560*/  FFMA R29, R12, R8.reuse, R29 ;  /* 0x000000080c1d7223 */ /* 0x081fe2000000001d */
[-C--:B------:R-:W-:Y:S01]  /*0570*/  FFMA R10, R13, R8.reuse, R4 ;  /* 0x000000080d0a7223 */ /* 0x080fe20000000004 */
[-C--:B------:R-:W-:Y:S01]  /*0580*/  FFMA R9, R14, R8.reuse, R5 ;  /* 0x000000080e097223 */ /* 0x080fe20000000005 */
[----:B------:R-:W-:Y:S04]  /*0590*/  LDS R12, [R22+0x100] ;  /* 0x00010000160c7984 */ /* 0x000fe80000000800 */
[----:B------:R-:W0:Y:S01]  /*05a0*/  LDS.128 R4, [R23+0x100] ;  /* 0x0001000017047984 */ /* 0x000e220000000c00 */
[----:B------:R-:W-:-:S03]  /*05b0*/  FFMA R28, R15, R8, R28 ;  /* 0x000000080f1c7223 */ /* 0x000fc6000000001c */
[----:B------:R-:W-:Y:S01]  /*05c0*/  LDS R13, [R22+0x180] ;  /* 0x00018000160d7984 */ /* 0x000fe20000000800 */
[-C--:B0-----:R-:W-:Y:S01]  /*05d0*/  FFMA R29, R4, R12.reuse, R29 ;  /* 0x0000000c041d7223 */ /* 0x081fe2000000001d */
[-C--:B------:R-:W-:Y:S01]  /*05e0*/  FFMA R4, R5, R12.reuse, R10 ;  /* 0x0000000c05047223 */ /* 0x080fe2000000000a */
[-C--:B------:R-:W-:Y:S02]  /*05f0*/  FFMA R5, R6, R12.reuse, R9 ;  /* 0x0000000c06057223 */ /* 0x080fe40000000009 */
        /* <DEDUP_REMOVED lines=15> */
[----:B0-----:R-:W-:-:S03]  /*06f0*/  FFMA R12, R9, R28, R4 ;  /* 0x0000001c090c7223 */ /* 0x001fc60000000004 */
[----:B------:R-:W0:Y:S01]  /*0700*/  LDS.128 R4, [R23+0x300] ;  /* 0x0003000017047984 */ /* 0x000e220000000c00 */
[-C--:B------:R-:W-:Y:S01]  /*0710*/  FFMA R13, R8, R28.reuse, R13 ;  /* 0x0000001c080d7223 */ /* 0x080fe2000000000d */
[-C--:B------:R-:W-:Y:S01]  /*0720*/  FFMA R15, R10, R28.reuse, R15 ;  /* 0x0000001c0a0f7223 */ /* 0x080fe2000000000f */
[----:B------:R-:W-:Y:S02]  /*0730*/  FFMA R28, R11, R28, R29 ;  /* 0x0000001c0b1c7223 */ /* 0x000fe4000000001d */
[----:B------:R-:W1:Y:S01]  /*0740*/  LDS.128 R8, [R23+0x380] ;  /* 0x0003800017087984 */ /* 0x000e620000000c00 */
[-C--:B0-----:R-:W-:Y:S01]  /*0750*/  FFMA R13, R4, R14.reuse, R13 ;  /* 0x0000000e040d7223 */ /* 0x081fe2000000000d */
[----:B------:R-:W-:Y:S01]  /*0760*/  @!P0 IADD3 R4, P2, PT, R2, 0x20, RZ ;  /* 0x0000002002048810 */ /* 0x000fe20007f5e0ff */
[----:B------:R-:W-:-:S03]  /*0770*/  FFMA R12, R5, R14, R12 ;  /* 0x0000000e050c7223 */ /* 0x000fc6000000000c */
[----:B------:R-:W-:Y:S01]  /*0780*/  @!P0 MOV R2, R4 ;  /* 0x0000000400028202 */ /* 0x000fe20000000f00 */
[----:B------:R-:W-:Y:S02]  /*0790*/  @!P0 IMAD.X R4, RZ, RZ, R3, P2 ;  /* 0x000000ffff048224 */ /* 0x000fe400010e0603 */
[-C--:B------:R-:W-:Y:S01]  /*07a0*/  FFMA R15, R6, R14.reuse, R15 ;  /* 0x0000000e060f7223 */ /* 0x080fe2000000000f */
[----:B------:R-:W-:Y:S01]  /*07b0*/  FFMA R28, R7, R14, R28 ;  /* 0x0000000e071c7223 */ /* 0x000fe2000000001c */
[-C--:B-1----:R-:W-:Y:S01]  /*07c0*/  FFMA R5, R9, R21.reuse, R12 ;  /* 0x0000001509057223 */ /* 0x082fe2000000000c */
[----:B------:R-:W-:Y:S01]  /*07d0*/  MOV R9, R0 ;  /* 0x0000000000097202 */ /* 0x000fe20000000f00 */
[-C--:B------:R-:W-:Y:S01]  /*07e0*/  FFMA R6, R10, R21.reuse, R15 ;  /* 0x000000150a067223 */ /* 0x080fe2000000000f */
[----:B------:R-:W-:Y:S01]  /*07f0*/  @!P0 MOV R3, R4 ;  /* 0x0000000400038202 */ /* 0x000fe20000000f00 */
[-C--:B------:R-:W-:Y:S01]  /*0800*/  FFMA R4, R8, R21.reuse, R13 ;  /* 0x0000001508047223 */ /* 0x080fe2000000000d */
[----:B------:R-:W-:Y:S01]  /*0810*/  FFMA R7, R11, R21, R28 ;  /* 0x000000150b077223 */ /* 0x000fe2000000001c */
[----:B------:R-:W-:Y:S06]  /*0820*/  @!P1 BRA `(.L_x_40) ;  /* 0xfffffff800e49947 */ /* 0x000fec000383ffff */
.L_x_39:
[----:B------:R-:W-:Y:S01]  /*0830*/  STG.E.128 desc[UR8][R24.64], R4 ;  /* 0x0000000418007986 */ /* 0x000fe2000c101d08 */
[----:B------:R-:W-:Y:S05]  /*0840*/  EXIT ;  /* 0x000000000000794d */ /* 0x000fea0003800000 */
.L_x_41:
        /* <DEDUP_REMOVED lines=11> */
.L_x_86:


//--------------------- .text._Z15gemm_64_16x16_3iiiiiPfS_S_ --------------------------
	.section	.text._Z15gemm_64_16x16_3iiiiiPfS_S_,"ax",@progbits
	.align	128
        .global         _Z15gemm_64_16x16_3iiiiiPfS_S_
        .type           _Z15gemm_64_16x16_3iiiiiPfS_S_,@function
        .size           _Z15gemm_64_16x16_3iiiiiPfS_S_,(.L_x_87 - _Z15gemm_64_16x16_3iiiiiPfS_S_)
        .other          _Z15gemm_64_16x16_3iiiiiPfS_S_,@"STO_CUDA_ENTRY STV_DEFAULT"
_Z15gemm_64_16x16_3iiiiiPfS_S_:
.text._Z15gemm_64_16x16_3iiiiiPfS_S_:
[----:B------:R-:W-:Y:S08]  /*0000*/  LDC R1, c[0x0][0x37c] ;  /* 0x0000df00ff017b82 */ /* 0x000ff00000000800 */
[----:B------:R-:W0:Y:S01]  /*0010*/  LDC R21, c[0x0][0x384] ;  /* 0x0000e100ff157b82 */ /* 0x000e220000000800 */
[----:B------:R-:W0:Y:S01]  /*0020*/  LDCU UR10, c[0x0][0x388] ;  /* 0x00007100ff0a77ac */ /* 0x000e220008000800 */
[----:B------:R-:W1:Y:S01]  /*0030*/  S2R R0, SR_TID.X ;  /* 0x0000000000007919 */ /* 0x000e620000002100 */
[----:B------:R-:W2:Y:S01]  /*0040*/  LDCU.64 UR8, c[0x0][0x358] ;  /* 0x00006b00ff0877ac */ /* 0x000ea20008000a00 */
[----:B------:R-:W3:Y:S04]  /*0050*/  S2R R2, SR_CTAID.X ;  /* 0x0000000000027919 */ /* 0x000ee80000002500 */
[----:B------:R-:W4:Y:S01]  /*0060*/  LDC R9, c[0x0][0x380] ;  /* 0x0000e000ff097b82 */ /* 0x000f220000000800 */
[----:B------:R-:W5:Y:S01]  /*0070*/  S2R R27, SR_CTAID.Y ;  /* 0x00000000001b7919 */ /* 0x000f620000002600 */
[----:B0-----:R-:W-:-:S05]  /*0080*/  IMAD R21, R21, UR10, RZ ;  /* 0x0000000a15157c24 */ /* 0x001fca000f8e02ff */
[----:B------:R-:W-:Y:S01]  /*0090*/  IABS R8, R21 ;  /* 0x0000001500087213 */ /* 0x000fe20000000000 */
[----:B----4-:R-:W-:-:S03]  /*00a0*/  IMAD R25, R9, UR10, RZ ;  /* 0x0000000a09197c24 */ /* 0x010fc6000f8e02ff */
[----:B------:R-:W0:Y:S01]  /*00b0*/  I2F.RP R11, R8 ;  /* 0x00000008000b7306 */ /* 0x000e220000209400 */
[----:B-1----:R-:W-:Y:S02]  /*00c0*/  SHF.R.U32.HI R4, RZ, 0x3, R0 ;  /* 0x00000003ff047819 */ /* 0x002fe40000011600 */
[----:B------:R-:W-:Y:S02]  /*00d0*/  IABS R3, R25 ;  /* 0x0000001900037213 */ /* 0x000fe40000000000 */
[----:B------:R-:W-:-:S03]  /*00e0*/  LOP3.LUT R20, R4, 0x7e, RZ, 0xc0, !PT ;  /* 0x0000007e04147812 */ /* 0x000fc600078ec0ff */
[----:B------:R-:W1:Y:S01]  /*00f0*/  I2F.RP R10, R3 ;  /* 0x00000003000a7306 */ /* 0x000e620000209400 */
[----:B-----5:R-:W-:Y:S02]  /*0100*/  SHF.L.U32 R27, R27, 0x4, RZ ;  /* 0x000000041b1b7819 */ /* 0x020fe400000006ff */
[--C-:B------:R-:W-:Y:S02]  /*0110*/  SHF.R.U32.HI R4, RZ, 0x4, R0.reuse ;  /* 0x00000004ff047819 */ /* 0x100fe40000011600 */
[----:B------:R-:W-:-:S03]  /*0120*/  LOP3.LUT R13, R27, 0xf, R0, 0xf8, !PT ;  /* 0x0000000f1b0d7812 */ /* 0x000fc600078ef800 */
[----:B0-----:R-:W0:Y:S02]  /*0130*/  MUFU.RCP R11, R11 ;  /* 0x0000000b000b7308 */ /* 0x001e240000001000 */
[----:B------:R-:W-:-:S05]  /*0140*/  IMAD R20, R13, UR10, R20 ;  /* 0x0000000a0d147c24 */ /* 0x000fca000f8e0214 */
[----:B------:R-:W-:Y:S01]  /*0150*/  IADD3 R13, PT, PT, R20, 0x1, RZ ;  /* 0x00000001140d7810 */ /* 0x000fe20007ffe0ff */
[----:B-1----:R-:W1:Y:S01]  /*0160*/  MUFU.RCP R10, R10 ;  /* 0x0000000a000a7308 */ /* 0x002e620000001000 */
[----:B0-----:R-:W-:Y:S02]  /*0170*/  VIADD R6, R11, 0xffffffe ;  /* 0x0ffffffe0b067836 */ /* 0x001fe40000000000 */
[----:B---3--:R-:W-:-:S05]  /*0180*/  IMAD.SHL.U32 R11, R2, 0x10, RZ ;  /* 0x00000010020b7824 */ /* 0x008fca00078e00ff */
[----:B------:R0:W3:Y:S01]  /*0190*/  F2I.FTZ.U32.TRUNC.NTZ R7, R6 ;  /* 0x0000000600077305 */ /* 0x0000e2000021f000 */
[----:B------:R-:W-:Y:S01]  /*01a0*/  LOP3.LUT R24, R11, 0xf, R0, 0xf8, !PT ;  /* 0x0000000f0b187812 */ /* 0x000fe200078ef800 */
[----:B-1----:R-:W-:Y:S01]  /*01b0*/  VIADD R5, R10, 0xffffffe ;  /* 0x0ffffffe0a057836 */ /* 0x002fe20000000000 */
[----:B------:R-:W-:-:S03]  /*01c0*/  IABS R11, R13 ;  /* 0x0000000d000b7213 */ /* 0x000fc60000000000 */
[----:B------:R-:W-:Y:S02]  /*01d0*/  IMAD R24, R4, R9, R24 ;  /* 0x0000000904187224 */ /* 0x000fe400078e0218 */
[----:B------:R-:W1:Y:S01]  /*01e0*/  F2I.FTZ.U32.TRUNC.NTZ R5, R5 ;  /* 0x0000000500057305 */ /* 0x000e62000021f000 */
[----:B0-----:R-:W-:Y:S02]  /*01f0*/  IMAD.MOV.U32 R6, RZ, RZ, RZ ;  /* 0x000000ffff067224 */ /* 0x001fe400078e00ff */
[----:B------:R-:W-:Y:S02]  /*0200*/  IMAD.MOV.U32 R4, RZ, RZ, RZ ;  /* 0x000000ffff047224 */ /* 0x000fe400078e00ff */
[----:B---3--:R-:W-:-:S04]  /*0210*/  IMAD.MOV R15, RZ, RZ, -R7 ;  /* 0x000000ffff0f7224 */ /* 0x008fc800078e0a07 */
[----:B------:R-:W-:-:S04]  /*0220*/  IMAD R15, R15, R8, RZ ;  /* 0x000000080f0f7224 */ /* 0x000fc800078e02ff */
[----:B------:R-:W-:Y:S01]  /*0230*/  IMAD.HI.U32 R6, R7, R15, R6 ;  /* 0x0000000f07067227 */ /* 0x000fe200078e0006 */
[----:B-1----:R-:W-:-:S05]  /*0240*/  IADD3 R10, PT, PT, RZ, -R5, RZ ;  /* 0x80000005ff0a7210 */ /* 0x002fca0007ffe0ff */
[----:B------:R-:W-:Y:S01]  /*0250*/  IMAD R7, R10, R3, RZ ;  /* 0x000000030a077224 */ /* 0x000fe200078e02ff */
[----:B------:R-:W-:-:S03]  /*0260*/  IABS R10, R21 ;  /* 0x00000015000a7213 */ /* 0x000fc60000000000 */
[----:B------:R-:W-:Y:S01]  /*0270*/  IMAD.HI.U32 R5, R5, R7, R4 ;  /* 0x0000000705057227 */ /* 0x000fe200078e0004 */
[----:B------:R-:W-:Y:S02]  /*0280*/  IABS R4, R25 ;  /* 0x0000001900047213 */ /* 0x000fe40000000000 */
[----:B------:R-:W-:Y:S01]  /*0290*/  IABS R7, R20 ;  /* 0x0000001400077213 */ /* 0x000fe20000000000 */
[----:B------:R-:W-:Y:S01]  /*02a0*/  IMAD.MOV R14, RZ, RZ, -R10 ;  /* 0x000000ffff0e7224 */ /* 0x000fe200078e0a0a */
[-C--:B------:R-:W-:Y:S01]  /*02b0*/  IABS R10, R24.reuse ;  /* 0x00000018000a7213 */ /* 0x080fe20000000000 */
[----:B------:R-:W-:Y:S01]  /*02c0*/  IMAD.MOV R15, RZ, RZ, -R4 ;  /* 0x000000ffff0f7224 */ /* 0x000fe200078e0a04 */
[----:B------:R-:W-:Y:S01]  /*02d0*/  LEA R4, R9, R24, 0x2 ;  /* 0x0000001809047211 */ /* 0x000fe200078e10ff */
[----:B------:R-:W-:-:S03]  /*02e0*/  IMAD.HI.U32 R9, R6, R7, RZ ;  /* 0x0000000706097227 */ /* 0x000fc600078e00ff */
[----:B------:R-:W-:Y:S01]  /*02f0*/  IABS R12, R4 ;  /* 0x00000004000c7213 */ /* 0x000fe20000000000 */
[----:B------:R-:W-:-:S04]  /*0300*/  IMAD.HI.U32 R6, R6, R11, RZ ;  /* 0x0000000b06067227 */ /* 0x000fc800078e00ff */
[-C--:B------:R-:W-:Y:S02]  /*0310*/  IMAD R11, R6, R14.reuse, R11 ;  /* 0x0000000e060b7224 */ /* 0x080fe400078e020b */
[----:B------:R-:W-:Y:S02]  /*0320*/  IMAD R9, R9, R14, R7 ;  /* 0x0000000e09097224 */ /* 0x000fe400078e0207 */
[C---:B------:R-:W-:Y:S01]  /*0330*/  IMAD.HI.U32 R6, R5.reuse, R10, RZ ;  /* 0x0000000a05067227 */ /* 0x040fe200078e00ff */
[C---:B------:R-:W-:Y:S02]  /*0340*/  ISETP.GT.U32.AND P3, PT, R8.reuse, R11, PT ;  /* 0x0000000b0800720c */ /* 0x040fe40003f64070 */
[----:B------:R-:W-:Y:S01]  /*0350*/  ISETP.GT.U32.AND P2, PT, R8, R9, PT ;  /* 0x000000090800720c */ /* 0x000fe20003f44070 */
[----:B------:R-:W-:Y:S02]  /*0360*/  IMAD.MOV.U32 R7, RZ, RZ, R15 ;  /* 0x000000ffff077224 */ /* 0x000fe400078e000f */
[----:B------:R-:W-:-:S04]  /*0370*/  IMAD.HI.U32 R5, R5, R12, RZ ;  /* 0x0000000c05057227 */ /* 0x000fc800078e00ff */
[-C--:B------:R-:W-:Y:S02]  /*0380*/  IMAD R10, R6, R7.reuse, R10 ;  /* 0x00000007060a7224 */ /* 0x080fe400078e020a */
[----:B------:R-:W-:Y:S02]  /*0390*/  IMAD R12, R5, R7, R12 ;  /* 0x00000007050c7224 */ /* 0x000fe400078e020c */
[----:B------:R-:W-:Y:S01]  /*03a0*/  @!P3 IADD3 R11, PT, PT, R11, -R8, RZ ;  /* 0x800000080b0bb210 */ /* 0x000fe20007ffe0ff */
[----:B------:R-:W0:Y:S01]  /*03b0*/  LDC.64 R6, c[0x0][0x398] ;  /* 0x0000e600ff067b82 */ /* 0x000e220000000a00 */
[----:B------:R-:W-:Y:S01]  /*03c0*/  ISETP.GT.U32.AND P0, PT, R3, R10, PT ;  /* 0x0000000a0300720c */ /* 0x000fe20003f04070 */
[----:B------:R-:W-:Y:S01]  /*03d0*/  @!P2 IMAD.IADD R9, R9, 0x1, -R8 ;  /* 0x000000010909a824 */ /* 0x000fe200078e0a08 */
[----:B------:R-:W-:Y:S02]  /*03e0*/  ISETP.GT.U32.AND P1, PT, R3, R12, PT ;  /* 0x0000000c0300720c */ /* 0x000fe40003f24070 */
[----:B------:R-:W-:-:S02]  /*03f0*/  ISETP.GT.U32.AND P3, PT, R8, R11, PT ;  /* 0x0000000b0800720c */ /* 0x000fc40003f64070 */
[----:B------:R-:W-:-:S07]  /*0400*/  ISETP.GT.U32.AND P2, PT, R8, R9, PT ;  /* 0x000000090800720c */ /* 0x000fce0003f44070 */
[--C-:B------:R-:W-:Y:S01]  /*0410*/  @!P0 IMAD.IADD R10, R10, 0x1, -R3.reuse ;  /* 0x000000010a0a8824 */ /* 0x100fe200078e0a03 */
[----:B------:R-:W-:Y:S01]  /*0420*/  ISETP.GE.AND P0, PT, R24, RZ, PT ;  /* 0x000000ff1800720c */ /* 0x000fe20003f06270 */
[----:B------:R-:W-:Y:S01]  /*0430*/  @!P1 IMAD.IADD R12, R12, 0x1, -R3 ;  /* 0x000000010c0c9824 */ /* 0x000fe200078e0a03 */
[----:B------:R-:W-:Y:S01]  /*0440*/  ISETP.GE.AND P1, PT, R13, RZ, PT ;  /* 0x000000ff0d00720c */ /* 0x000fe20003f26270 */
[----:B------:R-:W-:Y:S01]  /*0450*/  @!P3 IMAD.IADD R11, R11, 0x1, -R8 ;  /* 0x000000010b0bb824 */ /* 0x000fe200078e0a08 */
[C---:B------:R-:W-:Y:S02]  /*0460*/  ISETP.GT.U32.AND P4, PT, R3.reuse, R10, PT ;  /* 0x0000000a0300720c */ /* 0x040fe40003f84070 */
[----:B------:R-:W-:Y:S01]  /*0470*/  ISETP.GT.U32.AND P5, PT, R3, R12, PT ;  /* 0x0000000c0300720c */ /* 0x000fe20003fa4070 */
[----:B------:R-:W-:Y:S01]  /*0480*/  IMAD.MOV.U32 R14, RZ, RZ, R11 ;  /* 0x000000ffff0e7224 */ /* 0x000fe200078e000b */
[----:B------:R-:W-:Y:S02]  /*0490*/  ISETP.GE.AND P3, PT, R4, RZ, PT ;  /* 0x000000ff0400720c */ /* 0x000fe40003f66270 */
[----:B------:R-:W-:Y:S01]  /*04a0*/  @!P2 IADD3 R9, PT, PT, R9, -R8, RZ ;  /* 0x800000080909a210 */ /* 0x000fe20007ffe0ff */
[----:B------:R-:W1:Y:S01]  /*04b0*/  LDC.64 R4, c[0x0][0x3a0] ;  /* 0x0000e800ff047b82 */ /* 0x000e620000000a00 */
[----:B------:R-:W-:-:S02]  /*04c0*/  ISETP.GE.AND P2, PT, R20, RZ, PT ;  /* 0x000000ff1400720c */ /* 0x000fc40003f46270 */
[----:B------:R-:W-:Y:S01]  /*04d0*/  LOP3.LUT R13, RZ, R21, RZ, 0x33, !PT ;  /* 0x00000015ff0d7212 */ /* 0x000fe200078e33ff */
[----:B------:R-:W-:Y:S01]  /*04e0*/  IMAD.MOV.U32 R8, RZ, RZ, R9 ;  /* 0x000000ffff087224 */ /* 0x000fe200078e0009 */
[----:B------:R-:W-:Y:S01]  /*04f0*/  @!P1 IADD3 R14, PT, PT, -R14, RZ, RZ ;  /* 0x000000ff0e0e9210 */ /* 0x000fe20007ffe1ff */
[----:B------:R-:W-:Y:S01]  /*0500*/  @!P4 IMAD.IADD R10, R10, 0x1, -R3 ;  /* 0x000000010a0ac824 */ /* 0x000fe200078e0a03 */
[----:B------:R-:W-:Y:S02]  /*0510*/  ISETP.NE.AND P4, PT, R25, RZ, PT ;  /* 0x000000ff1900720c */ /* 0x000fe40003f85270 */
[----:B------:R-:W-:Y:S02]  /*0520*/  @!P5 IADD3 R12, PT, PT, R12, -R3, RZ ;  /* 0x800000030c0cd210 */ /* 0x000fe40007ffe0ff */
[----:B------:R-:W-:Y:S02]  /*0530*/  LOP3.LUT R3, RZ, R25, RZ, 0x33, !PT ;  /* 0x00000019ff037212 */ /* 0x000fe400078e33ff */
[----:B------:R-:W-:Y:S01]  /*0540*/  @!P0 IADD3 R10, PT, PT, -R10, RZ, RZ ;  /* 0x000000ff0a0a8210 */ /* 0x000fe20007ffe1ff */
[----:B------:R-:W-:Y:S01]  /*0550*/  @!P3 IMAD.MOV R12, RZ, RZ, -R12 ;  /* 0x000000ffff0cb224 */ /* 0x000fe200078e0a0c */
[----:B------:R-:W-:Y:S01]  /*0560*/  ISETP.NE.AND P5, PT, R21, RZ, PT ;  /* 0x000000ff1500720c */ /* 0x000fe20003fa5270 */
[----:B------:R-:W-:Y:S01]  /*0570*/  @!P2 IMAD.MOV R8, RZ, RZ, -R8 ;  /* 0x000000ffff08a224 */ /* 0x000fe200078e0a08 */
[----:B------:R-:W-:-:S02]  /*0580*/  SEL R9, R3, R10, !P4 ;  /* 0x0000000a03097207 */ /* 0x000fc40006000000 */
[----:B------:R-:W-:Y:S02]  /*0590*/  SEL R3, R3, R12, !P4 ;  /* 0x0000000c03037207 */ /* 0x000fe40006000000 */
[----:B------:R-:W-:Y:S01]  /*05a0*/  SEL R11, R13, R8, !P5 ;  /* 0x000000080d0b7207 */ /* 0x000fe20006800000 */
[----:B0-----:R-:W-:Y:S01]  /*05b0*/  IMAD.WIDE R8, R9, 0x4, R6 ;  /* 0x0000000409087825 */ /* 0x001fe200078e0206 */
[----:B------:R-:W-:-:S03]  /*05c0*/  SEL R13, R13, R14, !P5 ;  /* 0x0000000e0d0d7207 */ /* 0x000fc60006800000 */
[----:B------:R-:W-:Y:S02]  /*05d0*/  IMAD.WIDE R6, R3, 0x4, R6 ;  /* 0x0000000403067825 */ /* 0x000fe400078e0206 */
[----:B--2---:R-:W2:Y:S02]  /*05e0*/  LDG.E R8, desc[UR8][R8.64] ;  /* 0x0000000808087981 */ /* 0x004ea4000c1e1900 */
[--C-:B-1----:R-:W-:Y:S02]  /*05f0*/  IMAD.WIDE R10, R11, 0x4, R4.reuse ;  /* 0x000000040b0a7825 */ /* 0x102fe400078e0204 */
[----:B------:R-:W3:Y:S02]  /*0600*/  LDG.E R6, desc[UR8][R6.64] ;  /* 0x0000000806067981 */ /* 0x000ee4000c1e1900 */
[----:B------:R-:W-:Y:S02]  /*0610*/  IMAD.WIDE R4, R13, 0x4, R4 ;  /* 0x000000040d047825 */ /* 0x000fe400078e0204 */
[----:B------:R-:W4:Y:S04]  /*0620*/  LDG.E R10, desc[UR8][R10.64] ;  /* 0x000000080a0a7981 */ /* 0x000f28000c1e1900 */
[----:B------:R-:W5:Y:S01]  /*0630*/  LDG.E R4, desc[UR8][R4.64] ;  /* 0x0000000804047981 */ /* 0x000f62000c1e1900 */
[----:B------:R-:W0:Y:S01]  /*0640*/  S2UR UR7, SR_CgaCtaId ;  /* 0x00000000000779c3 */ /* 0x000e220000008800 */
[----:B------:R-:W-:-:S02]  /*0650*/  UMOV UR4, 0x400 ;  /* 0x0000040000047882 */ /* 0x000fc40000000000 */
[----:B------:R-:W-:Y:S02]  /*0660*/  UIADD3 UR6, UPT, UPT, UR4, 0x400, URZ ;  /* 0x0000040004067890 */ /* 0x000fe4000fffe0ff */
[----:B0-----:R-:W-:Y:S02]  /*0670*/  ULEA UR5, UR7, UR4, 0x18 ;  /* 0x0000000407057291 */ /* 0x001fe4000f8ec0ff */
[----:B------:R-:W-:-:S04]  /*0680*/  ULEA UR6, UR7, UR6, 0x18 ;  /* 0x0000000607067291 */ /* 0x000fc8000f8ec0ff */
[C---:B------:R-:W-:Y:S02]  /*0690*/  LEA R3, R0.reuse, UR5, 0x2 ;  /* 0x0000000500037c11 */ /* 0x040fe4000f8e10ff */
[----:B------:R-:W-:Y:S01]  /*06a0*/  LEA R15, R0, UR6, 0x3 ;  /* 0x00000006000f7c11 */ /* 0x000fe2000f8e18ff */
[----:B------:R-:W-:Y:S01]  /*06b0*/  UISETP.GE.AND UP0, UPT, UR10, 0x1, UPT ;  /* 0x000000010a00788c */ /* 0x000fe2000bf06270 */
[----:B------:R-:W-:Y:S01]  /*06c0*/  CS2R R12, SRZ ;  /* 0x00000000000c7805 */ /* 0x000fe2000001ff00 */
[----:B------:R-:W-:Y:S02]  /*06d0*/  IMAD.MOV.U32 R29, RZ, RZ, RZ ;  /* 0x000000ffff1d7224 */ /* 0x000fe400078e00ff */
[----:B------:R-:W-:Y:S01]  /*06e0*/  IMAD.MOV.U32 R17, RZ, RZ, RZ ;  /* 0x000000ffff117224 */ /* 0x000fe200078e00ff */
[----:B--2---:R0:W-:Y:S04]  /*06f0*/  STS [R3], R8 ;  /* 0x0000000803007388 */ /* 0x0041e80000000800 */
[----:B---3--:R0:W-:Y:S04]  /*0700*/  STS [R3+0x100], R6 ;  /* 0x0001000603007388 */ /* 0x0081e80000000800 */
[----:B----4-:R0:W-:Y:S04]  /*0710*/  STS [R15], R10 ;  /* 0x0000000a0f007388 */ /* 0x0101e80000000800 */
[----:B-----5:R0:W-:Y:S01]  /*0720*/  STS [R15+0x4], R4 ;  /* 0x000004040f007388 */ /* 0x0201e20000000800 */
[----:B------:R-:W-:Y:S05]  /*0730*/  BRA.U !UP0, `(.L_x_42) ;  /* 0x0000000908747547 */ /* 0x000fea000b800000 */
[----:B------:R-:W-:Y:S01]  /*0740*/  SHF.L.U32 R18, R0, 0x2, RZ ;  /* 0x0000000200127819 */ /* 0x000fe200000006ff */
[----:B------:R-:W-:Y:S01]  /*0750*/  HFMA2 R29, -RZ, RZ, 0, 0 ;  /* 0x00000000ff1d7431 */ /* 0x000fe200000001ff */
[----:B0-----:R-:W-:Y:S02]  /*0760*/  SHF.R.U32.HI R3, RZ, 0x1, R0 ;  /* 0x00000001ff037819 */ /* 0x001fe40000011600 */
[----:B------:R-:W-:Y:S01]  /*0770*/  CS2R R12, SRZ ;  /* 0x00000000000c7805 */ /* 0x000fe2000001ff00 */
[----:B------:R-:W-:Y:S01]  /*0780*/  IMAD.MOV.U32 R19, RZ, RZ, RZ ;  /* 0x000000ffff137224 */ /* 0x000fe200078e00ff */
[----:B------:R-:W-:Y:S01]  /*0790*/  LOP3.LUT R18, R18, 0xc, RZ, 0xc0, !PT ;  /* 0x0000000c12127812 */ /* 0x000fe200078ec0ff */
[----:B------:R-:W-:Y:S01]  /*07a0*/  IMAD.MOV.U32 R17, RZ, RZ, RZ ;  /* 0x000000ffff117224 */ /* 0x000fe200078e00ff */
[----:B------:R-:W-:Y:S01]  /*07b0*/  LOP3.LUT R3, R3, 0x1fe, RZ, 0xc0, !PT ;  /* 0x000001fe03037812 */ /* 0x000fe200078ec0ff */
[----:B------:R-:W0:Y:S01]  /*07c0*/  LDCU UR7, c[0x0][0x388] ;  /* 0x00007100ff0777ac */ /* 0x000e220008000800 */
[----:B------:R-:W-:-:S05]  /*07d0*/  UMOV UR4, URZ ;  /* 0x000000ff00047c82 */ /* 0x000fca0008000000 */
.L_x_44:
[----:B------:R-:W-:Y:S01]  /*07e0*/  BAR.SYNC.DEFER_BLOCKING 0x0 ;  /* 0x0000000000007b1d */ /* 0x000fe20000010000 */
[--C-:B------:R-:W-:Y:S01]  /*07f0*/  IMAD.IADD R28, R3, 0x1, R19.reuse ;  /* 0x00000001031c7824 */ /* 0x100fe200078e0213 */
[----:B------:R-:W-:Y:S01]  /*0800*/  UIADD3 UR4, UPT, UPT, UR4, 0x8, URZ ;  /* 0x0000000804047890 */ /* 0x000fe2000fffe0ff */
[----:B------:R-:W-:Y:S01]  /*0810*/  IMAD.IADD R26, R18, 0x1, R19 ;  /* 0x00000001121a7824 */ /* 0x000fe200078e0213 */
[----:B------:R-:W-:Y:S02]  /*0820*/  LOP3.LUT R19, R19, 0x80, RZ, 0x3c, !PT ;  /* 0x0000008013137812 */ /* 0x000fe400078e3cff */
[----:B------:R-:W-:Y:S01]  /*0830*/  LEA R28, R28, UR6, 0x2 ;  /* 0x000000061c1c7c11 */ /* 0x000fe2000f8e10ff */
[----:B0-----:R-:W-:Y:S01]  /*0840*/  UISETP.GE.AND UP0, UPT, UR4, UR7, UPT ;  /* 0x000000070400728c */ /* 0x001fe2000bf06270 */
[----:B------:R-:W-:Y:S01]  /*0850*/  LEA R26, R26, UR5, 0x2 ;  /* 0x000000051a1a7c11 */ /* 0x000fe2000f8e10ff */
[----:B------:R-:W-:Y:S02]  /*0860*/  UISETP.GE.AND UP1, UPT, UR4, UR7, UPT ;  /* 0x000000070400728c */ /* 0x000fe4000bf26270 */
[----:B------:R-:W-:Y:S04]  /*0870*/  LDS.64 R14, [R28] ;  /* 0x000000001c0e7984 */ /* 0x000fe80000000a00 */
[----:B------:R-:W0:Y:S04]  /*0880*/  LDS.128 R4, [R26] ;  /* 0x000000001a047984 */ /* 0x000e280000000c00 */
[----:B------:R-:W1:Y:S01]  /*0890*/  LDS.128 R8, [R26+0x40] ;  /* 0x000040001a087984 */ /* 0x000e620000000c00 */
[----:B0-----:R-:W-:Y:S01]  /*08a0*/  FFMA R13, R4, R14, R13 ;  /* 0x0000000e040d7223 */ /* 0x001fe2000000000d */
[C---:B------:R-:W-:Y:S01]  /*08b0*/  FFMA R4, R14.reuse, R5, R17 ;  /* 0x000000050e047223 */ /* 0x040fe20000000011 */
[C---:B------:R-:W-:Y:S01]  /*08c0*/  FFMA R29, R14.reuse, R6, R29 ;  /* 0x000000060e1d7223 */ /* 0x040fe2000000001d */
[----:B------:R-:W-:Y:S01]  /*08d0*/  FFMA R14, R14, R7, R12 ;  /* 0x000000070e0e7223 */ /* 0x000fe2000000000c */
[-C--:B-1----:R-:W-:Y:S01]  /*08e0*/  FFMA R17, R8, R15.reuse, R13 ;  /* 0x0000000f08117223 */ /* 0x082fe2000000000d */
[-C--:B------:R-:W-:Y:S01]  /*08f0*/  FFMA R23, R9, R15.reuse, R4 ;  /* 0x0000000f09177223 */ /* 0x080fe20000000004 */
[----:B------:R-:W-:Y:S01]  /*0900*/  LDS.64 R12, [R28+0x80] ;  /* 0x000080001c0c7984 */ /* 0x000fe20000000a00 */
[-C--:B------:R-:W-:Y:S01]  /*0910*/  FFMA R29, R10, R15.reuse, R29 ;  /* 0x0000000f0a1d7223 */ /* 0x080fe2000000001d */
[----:B------:R-:W-:-:S02]  /*0920*/  FFMA R16, R11, R15, R14 ;  /* 0x0000000f0b107223 */ /* 0x000fc4000000000e */
[----:B------:R-:W0:Y:S04]  /*0930*/  LDS.128 R4, [R26+0x80] ;  /* 0x000080001a047984 */ /* 0x000e280000000c00 */
[----:B------:R-:W1:Y:S01]  /*0940*/  LDS.128 R8, [R26+0xc0] ;  /* 0x0000c0001a087984 */ /* 0x000e620000000c00 */
[----:B0-----:R-:W-:Y:S01]  /*0950*/  FFMA R17, R4, R12, R17 ;  /* 0x0000000c04117223 */ /* 0x001fe20000000011 */
[C---:B------:R-:W-:Y:S01]  /*0960*/  FFMA R14, R12.reuse, R5, R23 ;  /* 0x000000050c0e7223 */ /* 0x040fe20000000017 */
[C---:B------:R-:W-:Y:S01]  /*0970*/  FFMA R15, R12.reuse, R6, R29 ;  /* 0x000000060c0f7223 */ /* 0x040fe2000000001d */
[----:B------:R-:W-:Y:S01]  /*0980*/  FFMA R12, R12, R7, R16 ;  /* 0x000000070c0c7223 */ /* 0x000fe20000000010 */
[-C--:B-1----:R-:W-:Y:S01]  /*0990*/  FFMA R23, R8, R13.reuse, R17 ;  /* 0x0000000d08177223 */ /* 0x082fe20000000011 */
[----:B------:R-:W-:Y:S01]  /*09a0*/  LDS.128 R4, [R26+0x100] ;  /* 0x000100001a047984 */ /* 0x000fe20000000c00 */
[-C--:B------:R-:W-:Y:S01]  /*09b0*/  FFMA R29, R9, R13.reuse, R14 ;  /* 0x0000000d091d7223 */ /* 0x080fe2000000000e */
[-C--:B------:R-:W-:Y:S01]  /*09c0*/  FFMA R10, R10, R13.reuse, R15 ;  /* 0x0000000d0a0a7223 */ /* 0x080fe2000000000f */
[----:B------:R-:W-:Y:S01]  /*09d0*/  FFMA R22, R11, R13, R12 ;  /* 0x0000000d0b167223 */ /* 0x000fe2000000000c */
[----:B------:R-:W0:Y:S04]  /*09e0*/  LDS.64 R16, [R28+0x100] ;  /* 0x000100001c107984 */ /* 0x000e280000000a00 */
[----:B------:R-:W1:Y:S01]  /*09f0*/  LDS.128 R12, [R26+0x140] ;  /* 0x000140001a0c7984 */ /* 0x000e620000000c00 */
[----:B0-----:R-:W-:Y:S01]  /*0a00*/  FFMA R9, R4, R16, R23 ;  /* 0x0000001004097223 */ /* 0x001fe20000000017 */
[C---:B------:R-:W-:Y:S01]  /*0a10*/  FFMA R8, R16.reuse, R5, R29 ;  /* 0x0000000510087223 */ /* 0x040fe2000000001d */
[C---:B------:R-:W-:Y:S01]  /*0a20*/  FFMA R11, R16.reuse, R6, R10 ;  /* 0x00000006100b7223 */ /* 0x040fe2000000000a */
[----:B------:R-:W-:Y:S01]  /*0a30*/  FFMA R16, R16, R7, R22 ;  /* 0x0000000710107223 */ /* 0x000fe20000000016 */
[-C--:B-1----:R-:W-:Y:S01]  /*0a40*/  FFMA R29, R12, R17.reuse, R9 ;  /* 0x000000110c1d7223 */ /* 0x082fe20000000009 */
[----:B------:R-:W-:Y:S01]  /*0a50*/  LDS.64 R22, [R28+0x180] ;  /* 0x000180001c167984 */ /* 0x000fe20000000a00 */
[-C--:B------:R-:W-:Y:S01]  /*0a60*/  FFMA R13, R13, R17.reuse, R8 ;  /* 0x000000110d0d7223 */ /* 0x080fe20000000008 */
[-C--:B------:R-:W-:Y:S01]  /*0a70*/  FFMA R14, R14, R17.reuse, R11 ;  /* 0x000000110e0e7223 */ /* 0x080fe2000000000b */
[----:B------:R-:W-:Y:S01]  /*0a80*/  FFMA R16, R15, R17, R16 ;  /* 0x000000110f107223 */ /* 0x000fe20000000010 */
[----:B------:R-:W0:Y:S04]  /*0a90*/  LDS.128 R4, [R26+0x180] ;  /* 0x000180001a047984 */ /* 0x000e280000000c00 */
[----:B------:R-:W1:Y:S01]  /*0aa0*/  LDS.128 R8, [R26+0x1c0] ;  /* 0x0001c0001a087984 */ /* 0x000e620000000c00 */
[----:B0-----:R-:W-:Y:S01]  /*0ab0*/  FFMA R29, R4, R22, R29 ;  /* 0x00000016041d7223 */ /* 0x001fe2000000001d */
[C---:B------:R-:W-:Y:S01]  /*0ac0*/  FFMA R4, R22.reuse, R5, R13 ;  /* 0x0000000516047223 */ /* 0x040fe2000000000d */
[C---:B------:R-:W-:Y:S01]  /*0ad0*/  FFMA R5, R22.reuse, R6, R14 ;  /* 0x0000000616057223 */ /* 0x040fe2000000000e */
[----:B------:R-:W-:Y:S01]  /*0ae0*/  FFMA R16, R22, R7, R16 ;  /* 0x0000000716107223 */ /* 0x000fe20000000010 */
[-C--:B-1----:R-:W-:Y:S01]  /*0af0*/  FFMA R13, R8, R23.reuse, R29 ;  /* 0x00000017080d7223 */ /* 0x082fe2000000001d */
[-C--:B------:R-:W-:Y:S01]  /*0b00*/  FFMA R17, R9, R23.reuse, R4 ;  /* 0x0000001709117223 */ /* 0x080fe20000000004 */
[-C--:B------:R-:W-:Y:S01]  /*0b10*/  FFMA R29, R10, R23.reuse, R5 ;  /* 0x000000170a1d7223 */ /* 0x080fe20000000005 */
[----:B------:R-:W-:Y:S01]  /*0b20*/  FFMA R12, R11, R23, R16 ;  /* 0x000000170b0c7223 */ /* 0x000fe20000000010 */
[----:B------:R-:W-:Y:S06]  /*0b30*/  BRA.U UP0, `(.L_x_43) ;  /* 0x0000000500707547 */ /* 0x000fec000b800000 */
[----:B------:R-:W-:Y:S01]  /*0b40*/  IABS R9, R21 ;  /* 0x0000001500097213 */ /* 0x000fe20000000000 */
[----:B------:R-:W0:Y:S01]  /*0b50*/  LDC R11, c[0x0][0x380] ;  /* 0x0000e000ff0b7b82 */ /* 0x000e220000000800 */
[-C--:B------:R-:W-:Y:S02]  /*0b60*/  IABS R10, R25.reuse ;  /* 0x00000019000a7213 */ /* 0x080fe40000000000 */
[----:B------:R-:W1:Y:S01]  /*0b70*/  I2F.RP R14, R9 ;  /* 0x00000009000e7306 */ /* 0x000e620000209400 */
[----:B------:R-:W-:-:S04]  /*0b80*/  IABS R22, R25 ;  /* 0x0000001900167213 */ /* 0x000fc80000000000 */
[----:B------:R-:W-:-:S03]  /*0b90*/  IADD3 R22, PT, PT, RZ, -R22, RZ ;  /* 0x80000016ff167210 */ /* 0x000fc60007ffe0ff */
[----:B------:R-:W2:Y:S08]  /*0ba0*/  I2F.RP R8, R10 ;  /* 0x0000000a00087306 */ /* 0x000eb00000209400 */
[----:B-1----:R-:W1:Y:S01]  /*0bb0*/  MUFU.RCP R14, R14 ;  /* 0x0000000e000e7308 */ /* 0x002e620000001000 */
[----:B0-----:R-:W-:-:S07]  /*0bc0*/  IMAD R24, R11, 0x8, R24 ;  /* 0x000000080b187824 */ /* 0x001fce00078e0218 */
[----:B--2---:R-:W0:Y:S01]  /*0bd0*/  MUFU.RCP R8, R8 ;  /* 0x0000000800087308 */ /* 0x004e220000001000 */
[----:B------:R-:W-:Y:S02]  /*0be0*/  LEA R11, R11, R24, 0x2 ;  /* 0x000000180b0b7211 */ /* 0x000fe400078e10ff */
[----:B-1----:R-:W-:Y:S01]  /*0bf0*/  IADD3 R4, PT, PT, R14, 0xffffffe, RZ ;  /* 0x0ffffffe0e047810 */ /* 0x002fe20007ffe0ff */
[----:B------:R-:W-:-:S04]  /*0c00*/  VIADD R14, R20, 0x8 ;  /* 0x00000008140e7836 */ /* 0x000fc80000000000 */
[----:B------:R1:W2:Y:S01]  /*0c10*/  F2I.FTZ.U32.TRUNC.NTZ R5, R4 ;  /* 0x0000000400057305 */ /* 0x0002a2000021f000 */
[----:B0-----:R-:W-:Y:S01]  /*0c20*/  VIADD R6, R8, 0xffffffe ;  /* 0x0ffffffe08067836 */ /* 0x001fe20000000000 */
[----:B------:R-:W-:Y:S02]  /*0c30*/  IADD3 R8, PT, PT, R20, 0x9, RZ ;  /* 0x0000000914087810 */ /* 0x000fe40007ffe0ff */
[----:B------:R-:W-:-:S04]  /*0c40*/  IABS R20, R24 ;  /* 0x0000001800147213 */ /* 0x000fc80000000000 */
[----:B------:R0:W3:Y:S01]  /*0c50*/  F2I.FTZ.U32.TRUNC.NTZ R7, R6 ;  /* 0x0000000600077305 */ /* 0x0000e2000021f000 */
[----:B-1----:R-:W-:Y:S02]  /*0c60*/  IMAD.MOV.U32 R4, RZ, RZ, RZ ;  /* 0x000000ffff047224 */ /* 0x002fe400078e00ff */
[--C-:B--2---:R-:W-:Y:S02]  /*0c70*/  IMAD.MOV R16, RZ, RZ, -R5.reuse ;  /* 0x000000ffff107224 */ /* 0x104fe400078e0a05 */
[----:B0-----:R-:W-:Y:S02]  /*0c80*/  HFMA2 R6, -RZ, RZ, 0, 0 ;  /* 0x00000000ff067431 */ /* 0x001fe400000001ff */
[----:B------:R-:W-:Y:S01]  /*0c90*/  IMAD R15, R16, R9, RZ ;  /* 0x00000009100f7224 */ /* 0x000fe200078e02ff */
[----:B------:R-:W-:Y:S02]  /*0ca0*/  IABS R16, R21 ;  /* 0x0000001500107213 */ /* 0x000fe40000000000 */
[----:B---3--:R-:W-:Y:S01]  /*0cb0*/  IADD3 R23, PT, PT, RZ, -R7, RZ ;  /* 0x80000007ff177210 */ /* 0x008fe20007ffe0ff */
[----:B------:R-:W-:Y:S01]  /*0cc0*/  IMAD.HI.U32 R4, R5, R15, R4 ;  /* 0x0000000f05047227 */ /* 0x000fe200078e0004 */
[----:B------:R-:W-:-:S03]  /*0cd0*/  IABS R15, R14 ;  /* 0x0000000e000f7213 */ /* 0x000fc60000000000 */
[----:B------:R-:W-:Y:S02]  /*0ce0*/  IMAD R5, R23, R10, RZ ;  /* 0x0000000a17057224 */ /* 0x000fe400078e02ff */
[----:B------:R-:W-:Y:S02]  /*0cf0*/  IMAD.MOV R16, RZ, RZ, -R16 ;  /* 0x000000ffff107224 */ /* 0x000fe400078e0a10 */
[----:B------:R-:W-:Y:S01]  /*0d00*/  IMAD.HI.U32 R7, R7, R5, R6 ;  /* 0x0000000507077227 */ /* 0x000fe200078e0006 */
[----:B------:R-:W-:-:S03]  /*0d10*/  IABS R5, R8 ;  /* 0x0000000800057213 */ /* 0x000fc60000000000 */
[----:B------:R-:W-:-:S04]  /*0d20*/  IMAD.HI.U32 R6, R4, R15, RZ ;  /* 0x0000000f04067227 */ /* 0x000fc800078e00ff */
[----:B------:R-:W-:-:S04]  /*0d30*/  IMAD.HI.U32 R4, R4, R5, RZ ;  /* 0x0000000504047227 */ /* 0x000fc800078e00ff */
[-C--:B------:R-:W-:Y:S02]  /*0d40*/  IMAD R6, R6, R16.reuse, R15 ;  /* 0x0000001006067224 */ /* 0x080fe400078e020f */
[----:B------:R-:W-:Y:S01]  /*0d50*/  IMAD R16, R4, R16, R5 ;  /* 0x0000001004107224 */ /* 0x000fe200078e0205 */
[----:B------:R-:W-:Y:S01]  /*0d60*/  IABS R5, R11 ;  /* 0x0000000b00057213 */ /* 0x000fe20000000000 */
[----:B------:R-:W-:Y:S01]  /*0d70*/  IMAD.HI.U32 R15, R7, R20, RZ ;  /* 0x00000014070f7227 */ /* 0x000fe200078e00ff */
[C---:B------:R-:W-:Y:S02]  /*0d80*/  ISETP.GT.U32.AND P1, PT, R9.reuse, R6, PT ;  /* 0x000000060900720c */ /* 0x040fe40003f24070 */
[----:B------:R-:W-:Y:S01]  /*0d90*/  ISETP.GT.U32.AND P2, PT, R9, R16, PT ;  /* 0x000000100900720c */ /* 0x000fe20003f44070 */
[----:B------:R-:W-:Y:S02]  /*0da0*/  IMAD.MOV.U32 R4, RZ, RZ, R22 ;  /* 0x000000ffff047224 */ /* 0x000fe400078e0016 */
[----:B------:R-:W-:-:S04]  /*0db0*/  IMAD.HI.U32 R7, R7, R5, RZ ;  /* 0x0000000507077227 */ /* 0x000fc800078e00ff */
[-C--:B------:R-:W-:Y:S01]  /*0dc0*/  IMAD R23, R7, R4.reuse, R5 ;  /* 0x0000000407177224 */ /* 0x080fe200078e0205 */
[----:B------:R-:W-:Y:S01]  /*0dd0*/  LOP3.LUT R7, RZ, R21, RZ, 0x33, !PT ;  /* 0x00000015ff077212 */ /* 0x000fe200078e33ff */
[----:B------:R-:W-:Y:S01]  /*0de0*/  IMAD R15, R15, R4, R20 ;  /* 0x000000040f0f7224 */ /* 0x000fe200078e0214 */
[----:B------:R-:W-:Y:S01]  /*0df0*/  LOP3.LUT R20, RZ, R25, RZ, 0x33, !PT ;  /* 0x00000019ff147212 */ /* 0x000fe200078e33ff */
[----:B------:R-:W-:Y:S01]  /*0e00*/  @!P1 IMAD.IADD R6, R6, 0x1, -R9 ;  /* 0x0000000106069824 */ /* 0x000fe200078e0a09 */
[C---:B------:R-:W-:Y:S01]  /*0e10*/  ISETP.GT.U32.AND P5, PT, R10.reuse, R23, PT ;  /* 0x000000170a00720c */ /* 0x040fe20003fa4070 */
[----:B------:R-:W0:Y:S01]  /*0e20*/  LDC.64 R4, c[0x0][0x3a0] ;  /* 0x0000e800ff047b82 */ /* 0x000e220000000a00 */
[----:B------:R-:W-:Y:S02]  /*0e30*/  ISETP.GT.U32.AND P0, PT, R10, R15, PT ;  /* 0x0000000f0a00720c */ /* 0x000fe40003f04070 */
[----:B------:R-:W-:Y:S02]  /*0e40*/  @!P2 IADD3 R16, PT, PT, R16, -R9, RZ ;  /* 0x800000091010a210 */ /* 0x000fe40007ffe0ff */
[----:B------:R-:W-:-:S02]  /*0e50*/  ISETP.GT.U32.AND P3, PT, R9, R6, PT ;  /* 0x000000060900720c */ /* 0x000fc40003f64070 */
[----:B------:R-:W-:Y:S02]  /*0e60*/  ISETP.GT.U32.AND P4, PT, R9, R16, PT ;  /* 0x000000100900720c */ /* 0x000fe40003f84070 */
[----:B------:R-:W-:-:S03]  /*0e70*/  ISETP.GE.AND P2, PT, R8, RZ, PT ;  /* 0x000000ff0800720c */ /* 0x000fc60003f46270 */
[----:B------:R-:W-:Y:S02]  /*0e80*/  @!P5 IADD3 R23, PT, PT, R23, -R10, RZ ;  /* 0x8000000a1717d210 */ /* 0x000fe40007ffe0ff */
[----:B------:R-:W-:Y:S01]  /*0e90*/  @!P0 IMAD.IADD R15, R15, 0x1, -R10 ;  /* 0x000000010f0f8824 */ /* 0x000fe200078e0a0a */
[----:B------:R-:W-:Y:S02]  /*0ea0*/  ISETP.GE.AND P5, PT, R24, RZ, PT ;  /* 0x000000ff1800720c */ /* 0x000fe40003fa6270 */
[----:B------:R-:W-:Y:S01]  /*0eb0*/  ISETP.GT.U32.AND P1, PT, R10, R23, PT ;  /* 0x000000170a00720c */ /* 0x000fe20003f24070 */
[----:B------:R-:W-:Y:S01]  /*0ec0*/  @!P3 IMAD.IADD R6, R6, 0x1, -R9 ;  /* 0x000000010606b824 */ /* 0x000fe200078e0a09 */
[----:B------:R-:W-:Y:S02]  /*0ed0*/  ISETP.GT.U32.AND P0, PT, R10, R15, PT ;  /* 0x0000000f0a00720c */ /* 0x000fe40003f04070 */
[----:B------:R-:W-:Y:S02]  /*0ee0*/  @!P4 IADD3 R16, PT, PT, R16, -R9, RZ ;  /* 0x800000091010c210 */ /* 0x000fe40007ffe0ff */
[----:B------:R-:W1:Y:S01]  /*0ef0*/  LDC.64 R8, c[0x0][0x398] ;  /* 0x0000e600ff087b82 */ /* 0x000e620000000a00 */
[----:B------:R-:W-:-:S02]  /*0f00*/  ISETP.GE.AND P4, PT, R11, RZ, PT ;  /* 0x000000ff0b00720c */ /* 0x000fc40003f86270 */
[----:B------:R-:W-:Y:S01]  /*0f10*/  ISETP.GE.AND P3, PT, R14, RZ, PT ;  /* 0x000000ff0e00720c */ /* 0x000fe20003f66270 */
[----:B------:R-:W-:-:S03]  /*0f20*/  @!P2 IMAD.MOV R16, RZ, RZ, -R16 ;  /* 0x000000ffff10a224 */ /* 0x000fc600078e0a10 */
[----:B------:R-:W-:Y:S02]  /*0f30*/  @!P1 IADD3 R23, PT, PT, R23, -R10, RZ ;  /* 0x8000000a17179210 */ /* 0x000fe40007ffe0ff */
[----:B------:R-:W-:Y:S01]  /*0f40*/  @!P0 IMAD.IADD R15, R15, 0x1, -R10 ;  /* 0x000000010f0f8824 */ /* 0x000fe200078e0a0a */
[----:B------:R-:W-:Y:S02]  /*0f50*/  ISETP.NE.AND P0, PT, R25, RZ, PT ;  /* 0x000000ff1900720c */ /* 0x000fe40003f05270 */
[----:B------:R-:W-:Y:S01]  /*0f60*/  IMAD.MOV.U32 R10, RZ, RZ, R23 ;  /* 0x000000ffff0a7224 */ /* 0x000fe200078e0017 */
[----:B------:R-:W-:Y:S02]  /*0f70*/  ISETP.NE.AND P1, PT, R21, RZ, PT ;  /* 0x000000ff1500720c */ /* 0x000fe40003f25270 */
[----:B------:R-:W-:Y:S01]  /*0f80*/  @!P5 IADD3 R15, PT, PT, -R15, RZ, RZ ;  /* 0x000000ff0f0fd210 */ /* 0x000fe20007ffe1ff */
[----:B------:R-:W-:Y:S01]  /*0f90*/  @!P4 IMAD.MOV R10, RZ, RZ, -R10 ;  /* 0x000000ffff0ac224 */ /* 0x000fe200078e0a0a */
[----:B------:R-:W-:-:S02]  /*0fa0*/  @!P3 IADD3 R6, PT, PT, -R6, RZ, RZ ;  /* 0x000000ff0606b210 */ /* 0x000fc40007ffe1ff */
[C---:B------:R-:W-:Y:S02]  /*0fb0*/  SEL R11, R20.reuse, R15, !P0 ;  /* 0x0000000f140b7207 */ /* 0x040fe40004000000 */
[----:B------:R-:W-:Y:S02]  /*0fc0*/  SEL R15, R20, R10, !P0 ;  /* 0x0000000a140f7207 */ /* 0x000fe40004000000 */
[----:B------:R-:W-:Y:S01]  /*0fd0*/  SEL R23, R7, R6, !P1 ;  /* 0x0000000607177207 */ /* 0x000fe20004800000 */
[----:B-1----:R-:W-:Y:S01]  /*0fe0*/  IMAD.WIDE R10, R11, 0x4, R8 ;  /* 0x000000040b0a7825 */ /* 0x002fe200078e0208 */
[----:B------:R-:W-:-:S03]  /*0ff0*/  SEL R16, R7, R16, !P1 ;  /* 0x0000001007107207 */ /* 0x000fc60004800000 */
[----:B------:R-:W-:Y:S02]  /*1000*/  IMAD.WIDE R8, R15, 0x4, R8 ;  /* 0x000000040f087825 */ /* 0x000fe400078e0208 */
[----:B------:R-:W2:Y:S02]  /*1010*/  LDG.E R10, desc[UR8][R10.64] ;  /* 0x000000080a0a7981 */ /* 0x000ea4000c1e1900 */
[--C-:B0-----:R-:W-:Y:S02]  /*1020*/  IMAD.WIDE R6, R23, 0x4, R4.reuse ;  /* 0x0000000417067825 */ /* 0x101fe400078e0204 */
[----:B------:R-:W3:Y:S02]  /*1030*/  LDG.E R8, desc[UR8][R8.64] ;  /* 0x0000000808087981 */ /* 0x000ee4000c1e1900 */
[----:B------:R-:W-:Y:S02]  /*1040*/  IMAD.WIDE R4, R16, 0x4, R4 ;  /* 0x0000000410047825 */ /* 0x000fe400078e0204 */
[----:B------:R-:W4:Y:S04]  /*1050*/  LDG.E R6, desc[UR8][R6.64] ;  /* 0x0000000806067981 */ /* 0x000f28000c1e1900 */
[----:B------:R-:W5:Y:S01]  /*1060*/  LDG.E R4, desc[UR8][R4.64] ;  /* 0x0000000804047981 */ /* 0x000f62000c1e1900 */
[----:B------:R-:W-:-:S02]  /*1070*/  LEA R16, R0, UR5, 0x2 ;  /* 0x0000000500107c11 */ /* 0x000fc4000f8e10ff */
[----:B------:R-:W-:Y:S02]  /*1080*/  LEA R20, R0, UR6, 0x3 ;  /* 0x0000000600147c11 */ /* 0x000fe4000f8e18ff */
[----:B------:R-:W-:-:S03]  /*1090*/  LEA R15, R19, R16, 0x2 ;  /* 0x00000010130f7211 */ /* 0x000fc600078e10ff */
[----:B------:R-:W-:Y:S01]  /*10a0*/  IMAD R23, R19, 0x4, R20 ;  /* 0x0000000413177824 */ /* 0x000fe200078e0214 */
[----:B------:R-:W-:Y:S01]  /*10b0*/  MOV R20, R14 ;  /* 0x0000000e00147202 */ /* 0x000fe20000000f00 */
[----:B--2---:R0:W-:Y:S04]  /*10c0*/  STS [R15], R10 ;  /* 0x0000000a0f007388 */ /* 0x0041e80000000800 */
[----:B---3--:R0:W-:Y:S04]  /*10d0*/  STS [R15+0x100], R8 ;  /* 0x000100080f007388 */ /* 0x0081e80000000800 */
[----:B----4-:R0:W-:Y:S04]  /*10e0*/  STS [R23], R6 ;  /* 0x0000000617007388 */ /* 0x0101e80000000800 */
[----:B-----5:R0:W-:Y:S02]  /*10f0*/  STS [R23+0x4], R4 ;  /* 0x0000040417007388 */ /* 0x0201e40000000800 */
.L_x_43:
[----:B------:R-:W-:Y:S05]  /*1100*/  BRA.U !UP1, `(.L_x_44) ;  /* 0xfffffff509b47547 */ /* 0x000fea000b83ffff */
.L_x_42:
[----:B0-----:R-:W0:Y:S01]  /*1110*/  LDC R4, c[0x0][0x38c] ;  /* 0x0000e300ff047b82 */ /* 0x001e220000000800 */
[----:B------:R-:W0:Y:S01]  /*1120*/  LDCU UR4, c[0x0][0x390] ;  /* 0x00007200ff0477ac */ /* 0x000e220008000800 */
[----:B------:R-:W-:Y:S02]  /*1130*/  SHF.L.U32 R10, R0, 0x2, RZ ;  /* 0x00000002000a7819 */ /* 0x000fe400000006ff */
[----:B------:R-:W-:Y:S01]  /*1140*/  SHF.L.U32 R7, R2, 0x4, RZ ;  /* 0x0000000402077819 */ /* 0x000fe200000006ff */
[----:B------:R-:W1:Y:S01]  /*1150*/  LDCU.64 UR6, c[0x0][0x380] ;  /* 0x00007000ff0677ac */ /* 0x000e620008000a00 */
[----:B------:R-:W-:-:S05]  /*1160*/  LOP3.LUT R10, R10, 0xc, RZ, 0xc0, !PT ;  /* 0x0000000c0a0a7812 */ /* 0x000fca00078ec0ff */
[----:B------:R-:W-:Y:S02]  /*1170*/  IMAD.IADD R7, R7, 0x1, R10 ;  /* 0x0000000107077824 */ /* 0x000fe400078e020a */
[----:B0-----:R-:W-:Y:S01]  /*1180*/  IMAD R4, R4, UR4, RZ ;  /* 0x0000000404047c24 */ /* 0x001fe2000f8e02ff */
[----:B-1----:R-:W-:-:S04]  /*1190*/  USHF.R.S32.HI UR4, URZ, 0x1f, UR6 ;  /* 0x0000001fff047899 */ /* 0x002fc80008011406 */
[-C--:B------:R-:W-:Y:S01]  /*11a0*/  IABS R5, R4.reuse ;  /* 0x0000000400057213 */ /* 0x080fe20000000000 */
[----:B------:R-:W-:Y:S01]  /*11b0*/  ULEA.HI UR4, UR4, UR6, URZ, 0x4 ;  /* 0x0000000604047291 */ /* 0x000fe2000f8f20ff */
[----:B------:R-:W-:Y:S02]  /*11c0*/  IABS R14, R4 ;  /* 0x00000004000e7213 */ /* 0x000fe40000000000 */
[----:B------:R-:W0:Y:S01]  /*11d0*/  I2F.RP R3, R5 ;  /* 0x0000000500037306 */ /* 0x000e220000209400 */
[----:B------:R-:W-:Y:S01]  /*11e0*/  USHF.R.S32.HI UR5, URZ, 0x4, UR4 ;  /* 0x00000004ff057899 */ /* 0x000fe20008011404 */
[----:B------:R-:W-:-:S06]  /*11f0*/  IADD3 R14, PT, PT, RZ, -R14, RZ ;  /* 0x8000000eff0e7210 */ /* 0x000fcc0007ffe0ff */
[----:B0-----:R-:W0:Y:S02]  /*1200*/  MUFU.RCP R3, R3 ;  /* 0x0000000300037308 */ /* 0x001e240000001000 */
[----:B0-----:R-:W-:Y:S01]  /*1210*/  VIADD R8, R3, 0xffffffe ;  /* 0x0ffffffe03087836 */ /* 0x001fe20000000000 */
[----:B------:R-:W-:-:S05]  /*1220*/  IABS R3, R7 ;  /* 0x0000000700037213 */ /* 0x000fca0000000000 */
[----:B------:R0:W1:Y:S02]  /*1230*/  F2I.FTZ.U32.TRUNC.NTZ R9, R8 ;  /* 0x0000000800097305 */ /* 0x000064000021f000 */
[----:B0-----:R-:W-:Y:S02]  /*1240*/  IMAD.MOV.U32 R8, RZ, RZ, RZ ;  /* 0x000000ffff087224 */ /* 0x001fe400078e00ff */
[----:B-1----:R-:W-:-:S04]  /*1250*/  IMAD.MOV R6, RZ, RZ, -R9 ;  /* 0x000000ffff067224 */ /* 0x002fc800078e0a09 */
[----:B------:R-:W-:-:S04]  /*1260*/  IMAD R11, R6, R5, RZ ;  /* 0x00000005060b7224 */ /* 0x000fc800078e02ff */
[----:B------:R-:W-:Y:S01]  /*1270*/  IMAD.HI.U32 R8, R9, R11, R8 ;  /* 0x0000000b09087227 */ /* 0x000fe200078e0008 */
[----:B------:R-:W-:Y:S02]  /*1280*/  MOV R9, R14 ;  /* 0x0000000e00097202 */ /* 0x000fe40000000f00 */
[----:B------:R-:W-:-:S03]  /*1290*/  SHF.R.U32.HI R11, RZ, 0x2, R0 ;  /* 0x00000002ff0b7819 */ /* 0x000fc60000011600 */
[----:B------:R-:W-:-:S04]  /*12a0*/  IMAD.HI.U32 R6, R8, R3, RZ ;  /* 0x0000000308067227 */ /* 0x000fc800078e00ff */
[----:B------:R-:W-:Y:S01]  /*12b0*/  IMAD R14, R6, R9, R3 ;  /* 0x00000009060e7224 */ /* 0x000fe200078e0203 */
[----:B------:R-:W-:Y:S01]  /*12c0*/  LOP3.LUT R3, R7, R4, RZ, 0x3c, !PT ;  /* 0x0000000407037212 */ /* 0x000fe200078e3cff */
[----:B------:R-:W-:-:S03]  /*12d0*/  IMAD R11, R4, R11, RZ ;  /* 0x0000000b040b7224 */ /* 0x000fc600078e02ff */
[----:B------:R-:W-:Y:S01]  /*12e0*/  ISETP.GT.U32.AND P1, PT, R5, R14, PT ;  /* 0x0000000e0500720c */ /* 0x000fe20003f24070 */
[----:B------:R-:W-:Y:S01]  /*12f0*/  IMAD R27, R27, R4, R11 ;  /* 0x000000041b1b7224 */ /* 0x000fe200078e020b */
[----:B------:R-:W-:-:S11]  /*1300*/  ISETP.GE.AND P2, PT, R3, RZ, PT ;  /* 0x000000ff0300720c */ /* 0x000fd60003f46270 */
[----:B------:R-:W-:Y:S01]  /*1310*/  @!P1 IMAD.IADD R14, R14, 0x1, -R5 ;  /* 0x000000010e0e9824 */ /* 0x000fe200078e0a05 */
[----:B------:R-:W-:Y:S02]  /*1320*/  @!P1 IADD3 R6, PT, PT, R6, 0x1, RZ ;  /* 0x0000000106069810 */ /* 0x000fe40007ffe0ff */
[----:B------:R-:W-:Y:S02]  /*1330*/  ISETP.GE.U32.AND P1, PT, R2, UR5, PT ;  /* 0x0000000502007c0c */ /* 0x000fe4000bf26070 */
[----:B------:R-:W-:-:S13]  /*1340*/  ISETP.GE.U32.AND P0, PT, R14, R5, PT ;  /* 0x000000050e00720c */ /* 0x000fda0003f06070 */
[----:B------:R-:W-:Y:S01]  /*1350*/  @P0 VIADD R6, R6, 0x1 ;  /* 0x0000000106060836 */ /* 0x000fe20000000000 */
[----:B------:R-:W-:-:S04]  /*1360*/  ISETP.NE.AND P0, PT, R4, RZ, PT ;  /* 0x000000ff0400720c */ /* 0x000fc80003f05270 */
[----:B------:R-:W-:Y:S02]  /*1370*/  MOV R3, R6 ;  /* 0x0000000600037202 */ /* 0x000fe40000000f00 */
[----:B------:R-:W-:-:S03]  /*1380*/  LOP3.LUT R6, RZ, R4, RZ, 0x33, !PT ;  /* 0x00000004ff067212 */ /* 0x000fc600078e33ff */
[----:B------:R-:W-:-:S05]  /*1390*/  @!P2 IMAD.MOV R3, RZ, RZ, -R3 ;  /* 0x000000ffff03a224 */ /* 0x000fca00078e0a03 */
[----:B------:R-:W-:-:S04]  /*13a0*/  SEL R3, R6, R3, !P0 ;  /* 0x0000000306037207 */ /* 0x000fc80004000000 */
[----:B------:R-:W-:-:S05]  /*13b0*/  IADD3 R0, PT, PT, -R3, RZ, RZ ;  /* 0x000000ff03007210 */ /* 0x000fca0007ffe1ff */
[----:B------:R-:W-:-:S04]  /*13c0*/  IMAD R0, R4, R0, R7 ;  /* 0x0000000004007224 */ /* 0x000fc800078e0207 */
[----:B------:R-:W-:Y:S02]  /*13d0*/  IMAD.IADD R11, R0, 0x1, R27 ;  /* 0x00000001000b7824 */ /* 0x000fe400078e021b */
[----:B------:R-:W-:-:S04]  /*13e0*/  IMAD R0, R4, UR7, RZ ;  /* 0x0000000704007c24 */ /* 0x000fc8000f8e02ff */
[----:B------:R-:W-:Y:S01]  /*13f0*/  IMAD R11, R3, R0, R11 ;  /* 0x00000000030b7224 */ /* 0x000fe200078e020b */
[----:B------:R-:W-:Y:S06]  /*1400*/  @P1 BRA `(.L_x_45) ;  /* 0x0000000000f81947 */ /* 0x000fec0003800000 */
[C---:B------:R-:W-:Y:S01]  /*1410*/  IADD3 R19, PT, PT, R7.reuse, 0x1, RZ ;  /* 0x0000000107137810 */ /* 0x040fe20007ffe0ff */
[C---:B------:R-:W-:Y:S01]  /*1420*/  VIADD R15, R7.reuse, 0x2 ;  /* 0x00000002070f7836 */ /* 0x040fe20000000000 */
[----:B------:R-:W-:Y:S02]  /*1430*/  IADD3 R7, PT, PT, R7, 0x3, RZ ;  /* 0x0000000307077810 */ /* 0x000fe40007ffe0ff */
[----:B------:R-:W-:Y:S02]  /*1440*/  IABS R3, R19 ;  /* 0x0000001300037213 */ /* 0x000fe40000000000 */
[----:B------:R-:W-:Y:S02]  /*1450*/  IABS R23, R7 ;  /* 0x0000000700177213 */ /* 0x000fe40000000000 */
[----:B------:R-:W-:Y:S01]  /*1460*/  IABS R21, R15 ;  /* 0x0000000f00157213 */ /* 0x000fe20000000000 */
[----:B------:R-:W-:-:S04]  /*1470*/  IMAD.HI.U32 R2, R8, R3, RZ ;  /* 0x0000000308027227 */ /* 0x000fc800078e00ff */
[----:B------:R-:W-:Y:S01]  /*1480*/  IMAD R10, R2, R9, R3 ;  /* 0x00000009020a7224 */ /* 0x000fe200078e0203 */
[----:B------:R-:W-:Y:S01]  /*1490*/  LOP3.LUT R3, R19, R4, RZ, 0x3c, !PT ;  /* 0x0000000413037212 */ /* 0x000fe200078e3cff */
[----:B------:R-:W-:-:S03]  /*14a0*/  IMAD.HI.U32 R16, R8, R23, RZ ;  /* 0x0000001708107227 */ /* 0x000fc600078e00ff */
[----:B------:R-:W-:Y:S01]  /*14b0*/  ISETP.GT.U32.AND P2, PT, R5, R10, PT ;  /* 0x0000000a0500720c */ /* 0x000fe20003f44070 */
[----:B------:R-:W-:-:S04]  /*14c0*/  IMAD.HI.U32 R14, R8, R21, RZ ;  /* 0x00000015080e7227 */ /* 0x000fc800078e00ff */
[-C--:B------:R-:W-:Y:S02]  /*14d0*/  IMAD R18, R16, R9.reuse, R23 ;  /* 0x0000000910127224 */ /* 0x080fe400078e0217 */
[----:B------:R-:W-:-:S03]  /*14e0*/  IMAD R8, R14, R9, R21 ;  /* 0x000000090e087224 */ /* 0x000fc600078e0215 */
[C---:B------:R-:W-:Y:S02]  /*14f0*/  ISETP.GT.U32.AND P1, PT, R5.reuse, R18, PT ;  /* 0x000000120500720c */ /* 0x040fe40003f24070 */
[----:B------:R-:W-:Y:S01]  /*1500*/  ISETP.GT.U32.AND P5, PT, R5, R8, PT ;  /* 0x000000080500720c */ /* 0x000fe20003fa4070 */
[----:B------:R-:W-:Y:S01]  /*1510*/  @!P2 IMAD.IADD R10, R10, 0x1, -R5 ;  /* 0x000000010a0aa824 */ /* 0x000fe200078e0a05 */
[----:B------:R-:W-:Y:S02]  /*1520*/  @!P2 IADD3 R2, PT, PT, R2, 0x1, RZ ;  /* 0x000000010202a810 */ /* 0x000fe40007ffe0ff */
[----:B------:R-:W-:Y:S02]  /*1530*/  ISETP.GE.AND P2, PT, R3, RZ, PT ;  /* 0x000000ff0300720c */ /* 0x000fe40003f46270 */
[----:B------:R-:W-:Y:S02]  /*1540*/  ISETP.GE.U32.AND P6, PT, R10, R5, PT ;  /* 0x000000050a00720c */ /* 0x000fe40003fc6070 */
[----:B------:R-:W-:-:S03]  /*1550*/  LOP3.LUT R3, R7, R4, RZ, 0x3c, !PT ;  /* 0x0000000407037212 */ /* 0x000fc600078e3cff */
[----:B------:R-:W-:Y:S02]  /*1560*/  @!P1 IMAD.IADD R18, R18, 0x1, -R5 ;  /* 0x0000000112129824 */ /* 0x000fe400078e0a05 */
[-C--:B------:R-:W-:Y:S01]  /*1570*/  @!P5 IADD3 R8, PT, PT, R8, -R5.reuse, RZ ;  /* 0x800000050808d210 */ /* 0x080fe20007ffe0ff */
[----:B------:R-:W-:Y:S01]  /*1580*/  @!P1 VIADD R16, R16, 0x1 ;  /* 0x0000000110109836 */ /* 0x000fe20000000000 */
[----:B------:R-:W-:Y:S02]  /*1590*/  @!P5 IADD3 R14, PT, PT, R14, 0x1, RZ ;  /* 0x000000010e0ed810 */ /* 0x000fe40007ffe0ff */
[-C--:B------:R-:W-:Y:S02]  /*15a0*/  ISETP.GE.U32.AND P4, PT, R8, R5.reuse, PT ;  /* 0x000000050800720c */ /* 0x080fe40003f86070 */
[----:B------:R-:W-:Y:S01]  /*15b0*/  ISETP.GE.U32.AND P3, PT, R18, R5, PT ;  /* 0x000000051200720c */ /* 0x000fe20003f66070 */
[----:B------:R-:W-:Y:S01]  /*15c0*/  @P6 VIADD R2, R2, 0x1 ;  /* 0x0000000102026836 */ /* 0x000fe20000000000 */
[----:B------:R-:W-:-:S02]  /*15d0*/  LOP3.LUT R5, R15, R4, RZ, 0x3c, !PT ;  /* 0x000000040f057212 */ /* 0x000fc400078e3cff */
[----:B------:R-:W-:Y:S02]  /*15e0*/  ISETP.GE.AND P5, PT, R3, RZ, PT ;  /* 0x000000ff0300720c */ /* 0x000fe40003fa6270 */
[----:B------:R-:W-:Y:S02]  /*15f0*/  ISETP.GE.AND P6, PT, R5, RZ, PT ;  /* 0x000000ff0500720c */ /* 0x000fe40003fc6270 */
[----:B------:R-:W-:Y:S02]  /*1600*/  MOV R5, R2 ;  /* 0x0000000200057202 */ /* 0x000fe40000000f00 */
[----:B------:R-:W0:Y:S01]  /*1610*/  LDC.64 R2, c[0x0][0x3a8] ;  /* 0x0000ea00ff027b82 */ /* 0x000e220000000a00 */
[----:B------:R-:W-:Y:S02]  /*1620*/  @P4 IADD3 R14, PT, PT, R14, 0x1, RZ ;  /* 0x000000010e0e4810 */ /* 0x000fe40007ffe0ff */
[----:B------:R-:W-:Y:S02]  /*1630*/  @P3 VIADD R16, R16, 0x1 ;  /* 0x0000000110103836 */ /* 0x000fe40000000000 */
[----:B------:R-:W-:-:S02]  /*1640*/  @!P2 IMAD.MOV R5, RZ, RZ, -R5 ;  /* 0x000000ffff05a224 */ /* 0x000fc400078e0a05 */
[----:B------:R-:W-:Y:S02]  /*1650*/  @!P5 IMAD.MOV R16, RZ, RZ, -R16 ;  /* 0x000000ffff10d224 */ /* 0x000fe400078e0a10 */
[----:B------:R-:W-:Y:S02]  /*1660*/  @!P6 IADD3 R14, PT, PT, -R14, RZ, RZ ;  /* 0x000000ff0e0ee210 */ /* 0x000fe40007ffe1ff */
[C---:B------:R-:W-:Y:S02]  /*1670*/  SEL R5, R6.reuse, R5, !P0 ;  /* 0x0000000506057207 */ /* 0x040fe40004000000 */
[C---:B------:R-:W-:Y:S02]  /*1680*/  SEL R9, R6.reuse, R14, !P0 ;  /* 0x0000000e06097207 */ /* 0x040fe40004000000 */
[----:B------:R-:W-:Y:S02]  /*1690*/  SEL R21, R6, R16, !P0 ;  /* 0x0000001006157207 */ /* 0x000fe40004000000 */
[----:B------:R-:W-:Y:S01]  /*16a0*/  IADD3 R6, PT, PT, -R5, RZ, RZ ;  /* 0x000000ff05067210 */ /* 0x000fe20007ffe1ff */
[----:B------:R-:W-:Y:S01]  /*16b0*/  IMAD.MOV R8, RZ, RZ, -R9 ;  /* 0x000000ffff087224 */ /* 0x000fe200078e0a09 */
[----:B------:R-:W-:-:S03]  /*16c0*/  IADD3 R10, PT, PT, -R21, RZ, RZ ;  /* 0x000000ff150a7210 */ /* 0x000fc60007ffe1ff */
[C---:B------:R-:W-:Y:S02]  /*16d0*/  IMAD R8, R4.reuse, R8, R15 ;  /* 0x0000000804087224 */ /* 0x040fe400078e020f */
[C---:B------:R-:W-:Y:S02]  /*16e0*/  IMAD R6, R4.reuse, R6, R19 ;  /* 0x0000000604067224 */ /* 0x040fe400078e0213 */
[----:B------:R-:W-:Y:S01]  /*16f0*/  IMAD R4, R4, R10, R7 ;  /* 0x0000000a04047224 */ /* 0x000fe200078e0207 */
[C---:B------:R-:W-:Y:S01]  /*1700*/  IADD3 R8, PT, PT, R27.reuse, R8, RZ ;  /* 0x000000081b087210 */ /* 0x040fe20007ffe0ff */
[C---:B------:R-:W-:Y:S02]  /*1710*/  IMAD.IADD R6, R27.reuse, 0x1, R6 ;  /* 0x000000011b067824 */ /* 0x040fe400078e0206 */
[----:B------:R-:W-:Y:S02]  /*1720*/  IMAD.IADD R4, R27, 0x1, R4 ;  /* 0x000000011b047824 */ /* 0x000fe400078e0204 */
[----:B------:R-:W-:-:S02]  /*1730*/  IMAD R7, R0, R5, R6 ;  /* 0x0000000500077224 */ /* 0x000fc400078e0206 */
[C---:B------:R-:W-:Y:S02]  /*1740*/  IMAD R9, R0.reuse, R9, R8 ;  /* 0x0000000900097224 */ /* 0x040fe400078e0208 */
[----:B------:R-:W-:Y:S02]  /*1750*/  IMAD R21, R0, R21, R4 ;  /* 0x0000001500157224 */ /* 0x000fe400078e0204 */
[----:B0-----:R-:W-:-:S04]  /*1760*/  IMAD.WIDE R4, R11, 0x4, R2 ;  /* 0x000000040b047825 */ /* 0x001fc800078e0202 */
[--C-:B------:R-:W-:Y:S01]  /*1770*/  IMAD.WIDE R6, R7, 0x4, R2.reuse ;  /* 0x0000000407067825 */ /* 0x100fe200078e0202 */
[----:B------:R-:W-:Y:S03]  /*1780*/  STG.E desc[UR8][R4.64], R13 ;  /* 0x0000000d04007986 */ /* 0x000fe6000c101908 */
[--C-:B------:R-:W-:Y:S01]  /*1790*/  IMAD.WIDE R8, R9, 0x4, R2.reuse ;  /* 0x0000000409087825 */ /* 0x100fe200078e0202 */
[----:B------:R-:W-:Y:S03]  /*17a0*/  STG.E desc[UR8][R6.64], R17 ;  /* 0x0000001106007986 */ /* 0x000fe6000c101908 */
[----:B------:R-:W-:Y:S01]  /*17b0*/  IMAD.WIDE R2, R21, 0x4, R2 ;  /* 0x0000000415027825 */ /* 0x000fe200078e0202 */
[----:B------:R-:W-:Y:S04]  /*17c0*/  STG.E desc[UR8][R8.64], R29 ;  /* 0x0000001d08007986 */ /* 0x000fe8000c101908 */
[----:B------:R-:W-:Y:S01]  /*17d0*/  STG.E desc[UR8][R2.64], R12 ;  /* 0x0000000c02007986 */ /* 0x000fe2000c101908 */
[----:B------:R-:W-:Y:S05]  /*17e0*/  EXIT ;  /* 0x000000000000794d */ /* 0x000fea0003800000 */
.L_x_45:
[----:B------:R-:W-:Y:S01]  /*17f0*/  ULOP3.LUT UR4, UR4, 0xfffffff0, URZ, 0xc0, !UPT ;  /* 0xfffffff004047892 */ /* 0x000fe2000f8ec0ff */
[C---:B------:R-:W-:Y:S01]  /*1800*/  IADD3 R14, PT, PT, R10.reuse, 0x1, RZ ;  /* 0x000000010a0e7810 */ /* 0x040fe20007ffe0ff */
[----:B------:R-:W-:Y:S01]  /*1810*/  VIADD R15, R10, 0x2 ;  /* 0x000000020a0f7836 */ /* 0x000fe20000000000 */
[----:B------:R-:W-:Y:S01]  /*1820*/  BSSY.RECONVERGENT B0, `(.L_x_46) ;  /* 0x000001f000007945 */ /* 0x000fe20003800200 */
[----:B------:R-:W-:-:S06]  /*1830*/  UIADD3 UR4, UPT, UPT, -UR4, UR6, URZ ;  /* 0x0000000604047290 */ /* 0x000fcc000fffe1ff */
[----:B------:R-:W-:Y:S02]  /*1840*/  ISETP.GE.AND P3, PT, R10, UR4, PT ;  /* 0x000000040a007c0c */ /* 0x000fe4000bf66270 */
[----:B------:R-:W-:Y:S02]  /*1850*/  ISETP.GE.AND P4, PT, R14, UR4, PT ;  /* 0x000000040e007c0c */ /* 0x000fe4000bf86270 */
[----:B------:R-:W-:Y:S02]  /*1860*/  IADD3 R10, PT, PT, R10, 0x3, RZ ;  /* 0x000000030a0a7810 */ /* 0x000fe40007ffe0ff */
[----:B------:R-:W-:Y:S02]  /*1870*/  ISETP.GE.AND P1, PT, R15, UR4, PT ;  /* 0x000000040f007c0c */ /* 0x000fe4000bf26270 */
[----:B------:R-:W-:-:S05]  /*1880*/  ISETP.GE.AND P2, PT, R10, UR4, PT ;  /* 0x000000040a007c0c */ /* 0x000fca000bf46270 */
[----:B------:R-:W0:Y:S02]  /*1890*/  @!P3 LDC.64 R2, c[0x0][0x3a8] ;  /* 0x0000ea00ff02bb82 */ /* 0x000e240000000a00 */
[----:B0-----:R-:W-:-:S05]  /*18a0*/  @!P3 IMAD.WIDE R2, R11, 0x4, R2 ;  /* 0x000000040b02b825 */ /* 0x001fca00078e0202 */
[----:B------:R0:W-:Y:S01]  /*18b0*/  @!P3 STG.E desc[UR8][R2.64], R13 ;  /* 0x0000000d0200b986 */ /* 0x0001e2000c101908 */
[----:B------:R-:W-:Y:S05]  /*18c0*/  @P4 BRA `(.L_x_47) ;  /* 0x0000000000504947 */ /* 0x000fea0003800000 */
[----:B------:R-:W-:-:S05]  /*18d0*/  VIADD R15, R7, 0x1 ;  /* 0x00000001070f7836 */ /* 0x000fca0000000000 */
[----:B0-----:R-:W-:-:S05]  /*18e0*/  IABS R2, R15 ;  /* 0x0000000f00027213 */ /* 0x001fca0000000000 */
[----:B------:R-:W-:-:S04]  /*18f0*/  IMAD.HI.U32 R11, R8, R2, RZ ;  /* 0x00000002080b7227 */ /* 0x000fc800078e00ff */
[----:B------:R-:W-:-:S05]  /*1900*/  IMAD R2, R11, R9, R2 ;  /* 0x000000090b027224 */ /* 0x000fca00078e0202 */
[----:B------:R-:W-:-:S13]  /*1910*/  ISETP.GT.U32.AND P3, PT, R5, R2, PT ;  /* 0x000000020500720c */ /* 0x000fda0003f64070 */
[----:B------:R-:W-:Y:S01]  /*1920*/  @!P3 IADD3 R2, PT, PT, R2, -R5, RZ ;  /* 0x800000050202b210 */ /* 0x000fe20007ffe0ff */
[----:B------:R-:W-:-:S03]  /*1930*/  @!P3 VIADD R11, R11, 0x1 ;  /* 0x000000010b0bb836 */ /* 0x000fc60000000000 */
[----:B------:R-:W-:Y:S02]  /*1940*/  ISETP.GE.U32.AND P4, PT, R2, R5, PT ;  /* 0x000000050200720c */ /* 0x000fe40003f86070 */
[----:B------:R-:W-:-:S04]  /*1950*/  LOP3.LUT R2, R15, R4, RZ, 0x3c, !PT ;  /* 0x000000040f027212 */ /* 0x000fc800078e3cff */
[----:B------:R-:W-:Y:S02]  /*1960*/  ISETP.GE.AND P5, PT, R2, RZ, PT ;  /* 0x000000ff0200720c */ /* 0x000fe40003fa6270 */
[----:B------:R-:W0:Y:S05]  /*1970*/  LDC.64 R2, c[0x0][0x3a8] ;  /* 0x0000ea00ff027b82 */ /* 0x000e2a0000000a00 */
[----:B------:R-:W-:-:S06]  /*1980*/  @P4 IADD3 R11, PT, PT, R11, 0x1, RZ ;  /* 0x000000010b0b4810 */ /* 0x000fcc0007ffe0ff */
[----:B------:R-:W-:-:S05]  /*1990*/  @!P5 IMAD.MOV R11, RZ, RZ, -R11 ;  /* 0x000000ffff0bd224 */ /* 0x000fca00078e0a0b */
[----:B------:R-:W-:-:S04]  /*19a0*/  SEL R11, R6, R11, !P0 ;  /* 0x0000000b060b7207 */ /* 0x000fc80004000000 */
[----:B------:R-:W-:-:S05]  /*19b0*/  IADD3 R13, PT, PT, -R11, RZ, RZ ;  /* 0x000000ff0b0d7210 */ /* 0x000fca0007ffe1ff */
[----:B------:R-:W-:-:S04]  /*19c0*/  IMAD R10, R4, R13, R15 ;  /* 0x0000000d040a7224 */ /* 0x000fc800078e020f */
[----:B------:R-:W-:-:S04]  /*19d0*/  IMAD.IADD R10, R27, 0x1, R10 ;  /* 0x000000011b0a7824 */ /* 0x000fc800078e020a */
[----:B------:R-:W-:-:S04]  /*19e0*/  IMAD R11, R0, R11, R10 ;  /* 0x0000000b000b7224 */ /* 0x000fc800078e020a */
[----:B0-----:R-:W-:-:S05]  /*19f0*/  IMAD.WIDE R2, R11, 0x4, R2 ;  /* 0x000000040b027825 */ /* 0x001fca00078e0202 */
[----:B------:R1:W-:Y:S02]  /*1a00*/  STG.E desc[UR8][R2.64], R17 ;  /* 0x0000001102007986 */ /* 0x0003e4000c101908 */
.L_x_47:
[----:B------:R-:W-:Y:S05]  /*1a10*/  BSYNC.RECONVERGENT B0 ;  /* 0x0000000000007941 */ /* 0x000fea0003800200 */
.L_x_46:
[----:B------:R-:W-:Y:S04]  /*1a20*/  BSSY.RECONVERGENT B0, `(.L_x_48) ;  /* 0x0000016000007945 */ /* 0x000fe80003800200 */
[----:B------:R-:W-:Y:S05]  /*1a30*/  @P1 BRA `(.L_x_49) ;  /* 0x0000000000501947 */ /* 0x000fea0003800000 */
[----:B------:R-:W-:-:S04]  /*1a40*/  IADD3 R15, PT, PT, R7, 0x2, RZ ;  /* 0x00000002070f7810 */ /* 0x000fc80007ffe0ff */
[----:B01----:R-:W-:-:S05]  /*1a50*/  IABS R2, R15 ;  /* 0x0000000f00027213 */ /* 0x003fca0000000000 */
[----:B------:R-:W-:-:S04]  /*1a60*/  IMAD.HI.U32 R11, R8, R2, RZ ;  /* 0x00000002080b7227 */ /* 0x000fc800078e00ff */
[----:B------:R-:W-:-:S05]  /*1a70*/  IMAD R2, R11, R9, R2 ;  /* 0x000000090b027224 */ /* 0x000fca00078e0202 */
[----:B------:R-:W-:-:S13]  /*1a80*/  ISETP.GT.U32.AND P1, PT, R5, R2, PT ;  /* 0x000000020500720c */ /* 0x000fda0003f24070 */
[----:B------:R-:W-:Y:S01]  /*1a90*/  @!P1 IMAD.IADD R2, R2, 0x1, -R5 ;  /* 0x0000000102029824 */ /* 0x000fe200078e0a05 */
[----:B------:R-:W-:-:S04]  /*1aa0*/  @!P1 IADD3 R11, PT, PT, R11, 0x1, RZ ;  /* 0x000000010b0b9810 */ /* 0x000fc80007ffe0ff */
[----:B------:R-:W-:Y:S02]  /*1ab0*/  ISETP.GE.U32.AND P3, PT, R2, R5, PT ;  /* 0x000000050200720c */ /* 0x000fe40003f66070 */
[----:B------:R-:W-:-:S04]  /*1ac0*/  LOP3.LUT R2, R15, R4, RZ, 0x3c, !PT ;  /* 0x000000040f027212 */ /* 0x000fc800078e3cff */
[----:B------:R-:W-:Y:S02]  /*1ad0*/  ISETP.GE.AND P4, PT, R2, RZ, PT ;  /* 0x000000ff0200720c */ /* 0x000fe40003f86270 */
[----:B------:R-:W0:Y:S05]  /*1ae0*/  LDC.64 R2, c[0x0][0x3a8] ;  /* 0x0000ea00ff027b82 */ /* 0x000e2a0000000a00 */
[----:B------:R-:W-:-:S06]  /*1af0*/  @P3 VIADD R11, R11, 0x1 ;  /* 0x000000010b0b3836 */ /* 0x000fcc0000000000 */
[----:B------:R-:W-:-:S04]  /*1b00*/  @!P4 IADD3 R11, PT, PT, -R11, RZ, RZ ;  /* 0x000000ff0b0bc210 */ /* 0x000fc80007ffe1ff */
[----:B------:R-:W-:-:S05]  /*1b10*/  SEL R11, R6, R11, !P0 ;  /* 0x0000000b060b7207 */ /* 0x000fca0004000000 */
[----:B------:R-:W-:-:S04]  /*1b20*/  IMAD.MOV R13, RZ, RZ, -R11 ;  /* 0x000000ffff0d7224 */ /* 0x000fc800078e0a0b */
[----:B------:R-:W-:-:S05]  /*1b30*/  IMAD R10, R4, R13, R15 ;  /* 0x0000000d040a7224 */ /* 0x000fca00078e020f */
[----:B------:R-:W-:-:S05]  /*1b40*/  IADD3 R10, PT, PT, R27, R10, RZ ;  /* 0x0000000a1b0a7210 */ /* 0x000fca0007ffe0ff */
[----:B------:R-:W-:-:S04]  /*1b50*/  IMAD R11, R0, R11, R10 ;  /* 0x0000000b000b7224 */ /* 0x000fc800078e020a */
[----:B0-----:R-:W-:-:S05]  /*1b60*/  IMAD.WIDE R2, R11, 0x4, R2 ;  /* 0x000000040b027825 */ /* 0x001fca00078e0202 */
[----:B------:R2:W-:Y:S02]  /*1b70*/  STG.E desc[UR8][R2.64], R29 ;  /* 0x0000001d02007986 */ /* 0x0005e4000c101908 */
.L_x_49:
[----:B------:R-:W-:Y:S05]  /*1b80*/  BSYNC.RECONVERGENT B0 ;  /* 0x0000000000007941 */ /* 0x000fea0003800200 */
.L_x_48:
[----:B------:R-:W-:Y:S05]  /*1b90*/  @P2 EXIT ;  /* 0x000000000000294d */ /* 0x000fea0003800000 */
[----:B------:R-:W-:-:S05]  /*1ba0*/  VIADD R11, R7, 0x3 ;  /* 0x00000003070b7836 */ /* 0x000fca0000000000 */
[----:B012---:R-:W-:-:S05]  /*1bb0*/  IABS R2, R11 ;  /* 0x0000000b00027213 */ /* 0x007fca0000000000 */
        /* <DEDUP_REMOVED lines=9> */
[----:B------:R-:W-:-:S05]  /*1c50*/  @P2 IADD3 R8, PT, PT, R8, 0x1, RZ ;  /* 0x0000000108082810 */ /* 0x000fca0007ffe0ff */
[----:B------:R-:W-:-:S05]  /*1c60*/  IMAD.MOV.U32 R5, RZ, RZ, R8 ;  /* 0x000000ffff057224 */ /* 0x000fca00078e0008 */
[----:B------:R-:W-:-:S04]  /*1c70*/  @!P3 IADD3 R5, PT, PT, -R5, RZ, RZ ;  /* 0x000000ff0505b210 */ /* 0x000fc80007ffe1ff */
[----:B------:R-:W-:-:S05]  /*1c80*/  SEL R5, R6, R5, !P0 ;  /* 0x0000000506057207 */ /* 0x000fca0004000000 */
[----:B------:R-:W-:-:S04]  /*1c90*/  IMAD.MOV R7, RZ, RZ, -R5 ;  /* 0x000000ffff077224 */ /* 0x000fc800078e0a05 */
[----:B------:R-:W-:-:S05]  /*1ca0*/  IMAD R4, R4, R7, R11 ;  /* 0x0000000704047224 */ /* 0x000fca00078e020b */
[----:B------:R-:W-:-:S05]  /*1cb0*/  IADD3 R4, PT, PT, R27, R4, RZ ;  /* 0x000000041b047210 */ /* 0x000fca0007ffe0ff */
[----:B------:R-:W-:-:S04]  /*1cc0*/  IMAD R5, R0, R5, R4 ;  /* 0x0000000500057224 */ /* 0x000fc800078e0204 */
[----:B0-----:R-:W-:-:S05]  /*1cd0*/  IMAD.WIDE R2, R5, 0x4, R2 ;  /* 0x0000000405027825 */ /* 0x001fca00078e0202 */
[----:B------:R-:W-:Y:S01]  /*1ce0*/  STG.E desc[UR8][R2.64], R12 ;  /* 0x0000000c02007986 */ /* 0x000fe2000c101908 */
[----:B------:R-:W-:Y:S05]  /*1cf0*/  EXIT ;  /* 0x000000000000794d */ /* 0x000fea0003800000 */
.L_x_50:
        /* <DEDUP_REMOVED lines=16> */
.L_x_87:


//--------------------- .text._Z15gemm_64_16x16_1iiiPfS_S_ --------------------------
	.section	.text._Z15gemm_64_16x16_1iiiPfS_S_,"ax",@progbits
	.align	128
        .global         _Z15gemm_64_16x16_1iiiPfS_S_
        .type           _Z15gemm_64_16x16_1iiiPfS_S_,@function
        .size           _Z15gemm_64_16x16_1iiiPfS_S_,(.L_x_88 - _Z15gemm_64_16x16_1iiiPfS_S_)
        .other          _Z15gemm_64_16x16_1iiiPfS_S_,@"STO_CUDA_ENTRY STV_DEFAULT"
_Z15gemm_64_16x16_1iiiPfS_S_:
.text._Z15gemm_64_16x16_1iiiPfS_S_:
        /* <DEDUP_REMOVED lines=8> */
[----:B-1----:R-:W-:-:S04]  /*0080*/  USHF.L.U32 UR5, UR5, 0x4, URZ ;  /* 0x0000000405057899 */ /* 0x002fc800080006ff */
[----:B--2---:R-:W-:Y:S01]  /*0090*/  UIMAD UR4, UR5, UR9, URZ ;  /* 0x00000009050472a4 */ /* 0x004fe2000f8e02ff */
[----:B0-----:R-:W-:Y:S01]  /*00a0*/  SHF.R.U32.HI R2, RZ, 0x3, R0 ;  /* 0x00000003ff027819 */ /* 0x001fe20000011600 */
[C---:B------:R-:W-:Y:S01]  /*00b0*/  IMAD.SHL.U32 R3, R0.reuse, 0x2, RZ ;  /* 0x0000000200037824 */ /* 0x040fe200078e00ff */
[----:B------:R-:W-:Y:S01]  /*00c0*/  LOP3.LUT R4, R0, 0xf, RZ, 0xc0, !PT ;  /* 0x0000000f00047812 */ /* 0x000fe200078ec0ff */
[----:B------:R-:W-:Y:S01]  /*00d0*/  USHF.R.S32.HI UR6, URZ, 0x1f, UR4 ;  /* 0x0000001fff067899 */ /* 0x000fe20008011404 */
[----:B---3--:R-:W-:Y:S01]  /*00e0*/  SHF.L.U32 R18, R18, 0x4, RZ ;  /* 0x0000000412127819 */ /* 0x008fe200000006ff */
[C---:B-----5:R-:W-:Y:S01]  /*00f0*/  IMAD R6, R2.reuse, R17, RZ ;  /* 0x0000001102067224 */ /* 0x060fe200078e02ff */
[----:B------:R-:W-:Y:S02]  /*0100*/  LOP3.LUT R2, R2, 0x7e, RZ, 0xc0, !PT ;  /* 0x0000007e02027812 */ /* 0x000fe400078ec0ff */
[----:B------:R-:W-:Y:S01]  /*0110*/  LOP3.LUT R5, R18, 0xe, R3, 0xf8, !PT ;  /* 0x0000000e12057812 */ /* 0x000fe200078ef803 */
[----:B------:R-:W-:-:S03]  /*0120*/  IMAD R3, R4, UR9, RZ ;  /* 0x0000000904037c24 */ /* 0x000fc6000f8e02ff */
[----:B------:R-:W-:Y:S02]  /*0130*/  IADD3 R5, P3, PT, R6, R5, RZ ;  /* 0x0000000506057210 */ /* 0x000fe40007f7e0ff */
[----:B------:R-:W-:Y:S02]  /*0140*/  IADD3 R3, P1, P2, R3, UR4, R2 ;  /* 0x0000000403037c10 */ /* 0x000fe4000fa3e002 */
[----:B----4-:R-:W-:Y:S02]  /*0150*/  LEA R24, P0, R5, UR12, 0x2 ;  /* 0x0000000c05187c11 */ /* 0x010fe4000f8010ff */
[----:B------:R-:W-:Y:S02]  /*0160*/  LEA.HI.X.SX32 R6, R18, RZ, 0x1, P3 ;  /* 0x000000ff12067211 */ /* 0x000fe400018f0eff */
[----:B------:R-:W-:Y:S02]  /*0170*/  LEA R2, P3, R3, UR14, 0x2 ;  /* 0x0000000e03027c11 */ /* 0x000fe4000f8610ff */
[----:B------:R-:W-:-:S02]  /*0180*/  IADD3.X R4, PT, PT, RZ, UR6, RZ, P1, P2 ;  /* 0x00000006ff047c10 */ /* 0x000fc40008fe44ff */
[----:B------:R-:W-:Y:S02]  /*0190*/  LEA.HI.X R25, R5, UR13, R6, 0x2, P0 ;  /* 0x0000000d05197c11 */ /* 0x000fe400080f1406 */
[----:B------:R-:W-:-:S03]  /*01a0*/  LEA.HI.X R3, R3, UR15, R4, 0x2, P3 ;  /* 0x0000000f03037c11 */ /* 0x000fc600098f1404 */
[----:B------:R-:W2:Y:S04]  /*01b0*/  LDG.E.64 R4, desc[UR10][R24.64] ;  /* 0x0000000a18047981 */ /* 0x000ea8000c1e1b00 */
[----:B------:R-:W3:Y:S01]  /*01c0*/  LDG.E.64 R6, desc[UR10][R2.64] ;  /* 0x0000000a02067981 */ /* 0x000ee2000c1e1b00 */
[----:B------:R-:W0:Y:S01]  /*01d0*/  S2UR UR8, SR_CgaCtaId ;  /* 0x00000000000879c3 */ /* 0x000e220000008800 */
[----:B------:R-:W-:Y:S01]  /*01e0*/  UMOV UR4, 0x400 ;  /* 0x0000040000047882 */ /* 0x000fe20000000000 */
[----:B------:R-:W-:Y:S01]  /*01f0*/  UISETP.GE.AND UP0, UPT, UR9, 0x1, UPT ;  /* 0x000000010900788c */ /* 0x000fe2000bf06270 */
[----:B------:R-:W-:Y:S01]  /*0200*/  HFMA2 R29, -RZ, RZ, 0, 0 ;  /* 0x00000000ff1d7431 */ /* 0x000fe200000001ff */
[----:B------:R-:W-:Y:S01]  /*0210*/  UIADD3 UR7, UPT, UPT, UR4, 0x400, URZ ;  /* 0x0000040004077890 */ /* 0x000fe2000fffe0ff */
[----:B------:R-:W-:Y:S01]  /*0220*/  CS2R R26, SRZ ;  /* 0x00000000001a7805 */ /* 0x000fe2000001ff00 */
[----:B------:R-:W-:Y:S01]  /*0230*/  IMAD.MOV.U32 R14, RZ, RZ, RZ ;  /* 0x000000ffff0e7224 */ /* 0x000fe200078e00ff */
[----:B0-----:R-:W-:-:S02]  /*0240*/  ULEA UR6, UR8, UR4, 0x18 ;  /* 0x0000000408067291 */ /* 0x001fc4000f8ec0ff */
[----:B------:R-:W-:-:S04]  /*0250*/  ULEA UR7, UR8, UR7, 0x18 ;  /* 0x0000000708077291 */ /* 0x000fc8000f8ec0ff */
[C---:B------:R-:W-:Y:S02]  /*0260*/  LEA R23, R0.reuse, UR6, 0x3 ;  /* 0x0000000600177c11 */ /* 0x040fe4000f8e18ff */
[----:B------:R-:W-:-:S03]  /*0270*/  LEA R19, R0, UR7, 0x3 ;  /* 0x0000000700137c11 */ /* 0x000fc6000f8e18ff */
[----:B--2---:R0:W-:Y:S04]  /*0280*/  STS.64 [R23], R4 ;  /* 0x0000000417007388 */ /* 0x0041e80000000a00 */
[----:B---3--:R0:W-:Y:S01]  /*0290*/  STS.64 [R19], R6 ;  /* 0x0000000613007388 */ /* 0x0081e20000000a00 */
[----:B------:R-:W-:Y:S05]  /*02a0*/  BRA.U !UP0, `(.L_x_51) ;  /* 0x0000000508307547 */ /* 0x000fea000b800000 */
[----:B0-----:R-:W-:Y:S01]  /*02b0*/  IMAD.SHL.U32 R5, R0, 0x4, RZ ;  /* 0x0000000400057824 */ /* 0x001fe200078e00ff */
[----:B------:R-:W-:Y:S02]  /*02c0*/  SHF.R.U32.HI R4, RZ, 0x1, R0 ;  /* 0x00000001ff047819 */ /* 0x000fe40000011600 */
[----:B------:R-:W-:Y:S02]  /*02d0*/  CS2R R26, SRZ ;  /* 0x00000000001a7805 */ /* 0x000fe4000001ff00 */
[----:B------:R-:W-:Y:S01]  /*02e0*/  SHF.L.U32 R17, R17, 0x2, RZ ;  /* 0x0000000211117819 */ /* 0x000fe200000006ff */
[----:B------:R-:W-:Y:S01]  /*02f0*/  IMAD.MOV.U32 R14, RZ, RZ, RZ ;  /* 0x000000ffff0e7224 */ /* 0x000fe200078e00ff */
[----:B------:R-:W-:Y:S01]  /*0300*/  MOV R16, RZ ;  /* 0x000000ff00107202 */ /* 0x000fe20000000f00 */
[----:B------:R-:W-:Y:S01]  /*0310*/  UMOV UR4, URZ ;  /* 0x000000ff00047c82 */ /* 0x000fe20008000000 */
[----:B------:R-:W-:Y:S02]  /*0320*/  MOV R29, RZ ;  /* 0x000000ff001d7202 */ /* 0x000fe40000000f00 */
[----:B------:R-:W-:-:S02]  /*0330*/  LOP3.LUT R5, R5, 0xc, RZ, 0xc0, !PT ;  /* 0x0000000c05057812 */ /* 0x000fc400078ec0ff */
[----:B------:R-:W-:-:S07]  /*0340*/  LOP3.LUT R4, R4, 0x1fe, RZ, 0xc0, !PT ;  /* 0x000001fe04047812 */ /* 0x000fce00078ec0ff */
.L_x_52:
[----:B------:R-:W-:Y:S01]  /*0350*/  BAR.SYNC.DEFER_BLOCKING 0x0 ;  /* 0x0000000000007b1d */ /* 0x000fe20000010000 */
[----:B------:R-:W-:Y:S01]  /*0360*/  IMAD.IADD R20, R4, 0x1, R16 ;  /* 0x0000000104147824 */ /* 0x000fe200078e0210 */
[----:B------:R-:W-:Y:S01]  /*0370*/  IADD3 R22, PT, PT, R5, R16, RZ ;  /* 0x0000001005167210 */ /* 0x000fe20007ffe0ff */
[----:B------:R-:W-:-:S03]  /*0380*/  UIADD3 UR4, UPT, UPT, UR4, 0x8, URZ ;  /* 0x0000000804047890 */ /* 0x000fc6000fffe0ff */
[----:B------:R-:W-:Y:S02]  /*0390*/  LEA R22, R22, UR6, 0x2 ;  /* 0x0000000616167c11 */ /* 0x000fe4000f8e10ff */
[----:B------:R-:W0:Y:S01]  /*03a0*/  LDC R0, c[0x0][0x388] ;  /* 0x0000e200ff007b82 */ /* 0x000e220000000800 */
[----:B------:R-:W-:-:S05]  /*03b0*/  LEA R20, R20, UR7, 0x2 ;  /* 0x0000000714147c11 */ /* 0x000fca000f8e10ff */
[----:B------:R-:W-:Y:S04]  /*03c0*/  LDS.64 R12, [R20] ;  /* 0x00000000140c7984 */ /* 0x000fe80000000a00 */
[----:B-1----:R-:W1:Y:S01]  /*03d0*/  LDS.128 R8, [R22] ;  /* 0x0000000016087984 */ /* 0x002e620000000c00 */
[----:B0-----:R-:W-:-:S13]  /*03e0*/  ISETP.LE.AND P0, PT, R0, UR4, PT ;  /* 0x0000000400007c0c */ /* 0x001fda000bf03270 */
[----:B------:R-:W-:-:S05]  /*03f0*/  @!P0 IMAD.WIDE R24, R17, 0x8, R24 ;  /* 0x0000000811188825 */ /* 0x000fca00078e0218 */
[----:B------:R-:W2:Y:S01]  /*0400*/  @!P0 LDG.E.64 R6, desc[UR10][R24.64] ;  /* 0x0000000a18068981 */ /* 0x000ea2000c1e1b00 */
[----:B------:R-:W-:Y:S01]  /*0410*/  LOP3.LUT R16, R16, 0x80, RZ, 0x3c, !PT ;  /* 0x0000008010107812 */ /* 0x000fe200078e3cff */
[----:B-1----:R-:W-:Y:S01]  /*0420*/  FFMA R29, R8, R12, R29 ;  /* 0x0000000c081d7223 */ /* 0x002fe2000000001d */
[C---:B------:R-:W-:Y:S01]  /*0430*/  FFMA R28, R12.reuse, R9, R27 ;  /* 0x000000090c1c7223 */ /* 0x040fe2000000001b */
[C---:B------:R-:W-:Y:S01]  /*0440*/  FFMA R21, R12.reuse, R10, R14 ;  /* 0x0000000a0c157223 */ /* 0x040fe2000000000e */
[----:B------:R-:W-:Y:S02]  /*0450*/  FFMA R12, R12, R11, R26 ;  /* 0x0000000b0c0c7223 */ /* 0x000fe4000000001a */
[----:B------:R-:W0:Y:S02]  /*0460*/  LDS.128 R8, [R22+0x40] ;  /* 0x0000400016087984 */ /* 0x000e240000000c00 */
[-C--:B0-----:R-:W-:Y:S01]  /*0470*/  FFMA R29, R8, R13.reuse, R29 ;  /* 0x0000000d081d7223 */ /* 0x081fe2000000001d */
[-C--:B------:R-:W-:Y:S01]  /*0480*/  FFMA R15, R9, R13.reuse, R28 ;  /* 0x0000000d090f7223 */ /* 0x080fe2000000001c */
[-C--:B------:R-:W-:Y:S01]  /*0490*/  FFMA R21, R10, R13.reuse, R21 ;  /* 0x0000000d0a157223 */ /* 0x080fe20000000015 */
[----:B------:R-:W-:Y:S01]  /*04a0*/  FFMA R26, R11, R13, R12 ;  /* 0x0000000d0b1a7223 */ /* 0x000fe2000000000c */
[----:B------:R-:W-:Y:S01]  /*04b0*/  @!P0 LEA R28, R16, R23, 0x2 ;  /* 0x00000017101c8211 */ /* 0x000fe200078e10ff */
[----:B------:R-:W-:Y:S04]  /*04c0*/  LDS.64 R12, [R20+0x80] ;  /* 0x00008000140c7984 */ /* 0x000fe80000000a00 */
[----:B------:R-:W0:Y:S02]  /*04d0*/  LDS.128 R8, [R22+0x80] ;  /* 0x0000800016087984 */ /* 0x000e240000000c00 */
[----:B0-----:R-:W-:Y:S01]  /*04e0*/  FFMA R29, R8, R12, R29 ;  /* 0x0000000c081d7223 */ /* 0x001fe2000000001d */
[C---:B------:R-:W-:Y:S01]  /*04f0*/  FFMA R14, R12.reuse, R9, R15 ;  /* 0x000000090c0e7223 */ /* 0x040fe2000000000f */
[C---:B------:R-:W-:Y:S01]  /*0500*/  FFMA R21, R12.reuse, R10, R21 ;  /* 0x0000000a0c157223 */ /* 0x040fe20000000015 */
[----:B------:R-:W-:-:S02]  /*0510*/  FFMA R26, R12, R11, R26 ;  /* 0x0000000b0c1a7223 */ /* 0x000fc4000000001a */
[----:B------:R-:W0:Y:S02]  /*0520*/  LDS.128 R8, [R22+0xc0] ;  /* 0x0000c00016087984 */ /* 0x000e240000000c00 */
[-C--:B0-----:R-:W-:Y:S01]  /*0530*/  FFMA R15, R9, R13.reuse, R14 ;  /* 0x0000000d090f7223 */ /* 0x081fe2000000000e */
[-C--:B------:R-:W-:Y:S01]  /*0540*/  FFMA R29, R8, R13.reuse, R29 ;  /* 0x0000000d081d7223 */ /* 0x080fe2000000001d */
[-C--:B------:R-:W-:Y:S01]  /*0550*/  FFMA R21, R10, R13.reuse, R21 ;  /* 0x0000000d0a157223 */ /* 0x080fe20000000015 */
[----:B------:R-:W-:Y:S02]  /*0560*/  FFMA R14, R11, R13, R26 ;  /* 0x0000000d0b0e7223 */ /* 0x000fe4000000001a */
[----:B------:R-:W-:Y:S04]  /*0570*/  LDS.64 R12, [R20+0x100] ;  /* 0x00010000140c7984 */ /* 0x000fe80000000a00 */
[----:B------:R-:W0:Y:S02]  /*0580*/  LDS.128 R8, [R22+0x100] ;  /* 0x0001000016087984 */ /* 0x000e240000000c00 */
[----:B0-----:R-:W-:Y:S01]  /*0590*/  FFMA R26, R12, R9, R15 ;  /* 0x000000090c1a7223 */ /* 0x001fe2000000000f */
[----:B------:R-:W-:Y:S01]  /*05a0*/  FFMA R29, R8, R12, R29 ;  /* 0x0000000c081d7223 */ /* 0x000fe2000000001d */
[C---:B------:R-:W-:Y:S01]  /*05b0*/  FFMA R15, R12.reuse, R10, R21 ;  /* 0x0000000a0c0f7223 */ /* 0x040fe20000000015 */
[----:B------:R-:W-:Y:S01]  /*05c0*/  FFMA R14, R12, R11, R14 ;  /* 0x0000000b0c0e7223 */ /* 0x000fe2000000000e */
[----:B------:R-:W-:Y:S04]  /*05d0*/  LDS.64 R20, [R20+0x180] ;  /* 0x0001800014147984 */ /* 0x000fe80000000a00 */
[----:B------:R-:W0:Y:S02]  /*05e0*/  LDS.128 R8, [R22+0x140] ;  /* 0x0001400016087984 */ /* 0x000e240000000c00 */
[-C--:B0-----:R-:W-:Y:S01]  /*05f0*/  FFMA R29, R8, R13.reuse, R29 ;  /* 0x0000000d081d7223 */ /* 0x081fe2000000001d */
[-C--:B------:R-:W-:Y:S01]  /*0600*/  FFMA R26, R9, R13.reuse, R26 ;  /* 0x0000000d091a7223 */ /* 0x080fe2000000001a */
[-C--:B------:R-:W-:Y:S01]  /*0610*/  FFMA R15, R10, R13.reuse, R15 ;  /* 0x0000000d0a0f7223 */ /* 0x080fe2000000000f */
[----:B------:R-:W-:-:S02]  /*0620*/  FFMA R27, R11, R13, R14 ;  /* 0x0000000d0b1b7223 */ /* 0x000fc4000000000e */
[----:B------:R-:W0:Y:S02]  /*0630*/  LDS.128 R8, [R22+0x180] ;  /* 0x0001800016087984 */ /* 0x000e240000000c00 */
[----:B0-----:R-:W-:Y:S01]  /*0640*/  FFMA R29, R8, R20, R29 ;  /* 0x00000014081d7223 */ /* 0x001fe2000000001d */
[C---:B------:R-:W-:Y:S01]  /*0650*/  FFMA R26, R20.reuse, R9, R26 ;  /* 0x00000009141a7223 */ /* 0x040fe2000000001a */
[----:B------:R-:W-:Y:S01]  /*0660*/  FFMA R10, R20, R10, R15 ;  /* 0x0000000a140a7223 */ /* 0x000fe2000000000f */
[----:B------:R0:W3:Y:S04]  /*0670*/  @!P0 LDG.E.64 R8, desc[UR10][R2.64+0x20] ;  /* 0x0000200a02088981 */ /* 0x0000e8000c1e1b00 */
[----:B------:R-:W1:Y:S04]  /*0680*/  LDS.128 R12, [R22+0x1c0] ;  /* 0x0001c000160c7984 */ /* 0x000e680000000c00 */
[----:B--2---:R2:W-:Y:S01]  /*0690*/  @!P0 STS.64 [R28], R6 ;  /* 0x000000061c008388 */ /* 0x0045e20000000a00 */
[----:B------:R-:W-:-:S02]  /*06a0*/  ISETP.LE.AND P2, PT, R0, UR4, PT ;  /* 0x0000000400007c0c */ /* 0x000fc4000bf43270 */
[----:B--2---:R-:W-:Y:S01]  /*06b0*/  @!P0 LEA R6, R16, R19, 0x2 ;  /* 0x0000001310068211 */ /* 0x004fe200078e10ff */
[----:B------:R-:W-:Y:S01]  /*06c0*/  FFMA R20, R20, R11, R27 ;  /* 0x0000000b14147223 */ /* 0x000fe2000000001b */
[----:B------:R-:W-:-:S05]  /*06d0*/  @!P0 IADD3 R11, P1, PT, R2, 0x20, RZ ;  /* 0x00000020020b8810 */ /* 0x000fca0007f3e0ff */
[----:B------:R-:W-:Y:S01]  /*06e0*/  @!P0 IMAD.X R0, RZ, RZ, R3, P1 ;  /* 0x000000ffff008224 */ /* 0x000fe200008e0603 */
[----:B0-----:R-:W-:-:S04]  /*06f0*/  @!P0 MOV R2, R11 ;  /* 0x0000000b00028202 */ /* 0x001fc80000000f00 */
[----:B------:R-:W-:Y:S01]  /*0700*/  @!P0 MOV R3, R0 ;  /* 0x0000000000038202 */ /* 0x000fe20000000f00 */
[-C--:B-1----:R-:W-:Y:S01]  /*0710*/  FFMA R27, R13, R21.reuse, R26 ;  /* 0x000000150d1b7223 */ /* 0x082fe2000000001a */
[-C--:B------:R-:W-:Y:S01]  /*0720*/  FFMA R29, R12, R21.reuse, R29 ;  /* 0x000000150c1d7223 */ /* 0x080fe2000000001d */
[-C--:B------:R-:W-:Y:S01]  /*0730*/  FFMA R14, R14, R21.reuse, R10 ;  /* 0x000000150e0e7223 */ /* 0x080fe2000000000a */
[----:B------:R-:W-:Y:S01]  /*0740*/  FFMA R26, R15, R21, R20 ;  /* 0x000000150f1a7223 */ /* 0x000fe20000000014 */
[----:B---3--:R1:W-:Y:S01]  /*0750*/  @!P0 STS.64 [R6], R8 ;  /* 0x0000000806008388 */ /* 0x0083e20000000a00 */
[----:B------:R-:W-:Y:S05]  /*0760*/  @!P2 BRA `(.L_x_52) ;  /* 0xfffffff800f8a947 */ /* 0x000fea000383ffff */
.L_x_51:
[----:B------:R-:W2:Y:S01]  /*0770*/  LDC R0, c[0x0][0x380] ;  /* 0x0000e000ff007b82 */ /* 0x000ea20000000800 */
[----:B01----:R-:W0:Y:S01]  /*0780*/  S2R R6, SR_TID.X ;  /* 0x0000000000067919 */ /* 0x003e220000002100 */
[----:B------:R-:W1:Y:S01]  /*0790*/  LDCU UR4, c[0x0][0x384] ;  /* 0x00007080ff0477ac */ /* 0x000e620008000800 */
[----:B--2---:R-:W-:-:S04]  /*07a0*/  IABS R7, R0 ;  /* 0x0000000000077213 */ /* 0x004fc80000000000 */
[----:B------:R-:W2:Y:S01]  /*07b0*/  I2F.RP R4, R7 ;  /* 0x0000000700047306 */ /* 0x000ea20000209400 */
[----:B0-----:R-:W-:-:S04]  /*07c0*/  SHF.L.U32 R5, R6, 0x2, RZ ;  /* 0x0000000206057819 */ /* 0x001fc800000006ff */
[----:B------:R-:W-:-:S05]  /*07d0*/  LOP3.LUT R5, R5, 0xc, RZ, 0xc0, !PT ;  /* 0x0000000c05057812 */ /* 0x000fca00078ec0ff */
[----:B------:R-:W-:Y:S01]  /*07e0*/  IMAD.IADD R5, R18, 0x1, R5 ;  /* 0x0000000112057824 */ /* 0x000fe200078e0205 */
[----:B--2---:R-:W0:Y:S02]  /*07f0*/  MUFU.RCP R4, R4 ;  /* 0x0000000400047308 */ /* 0x004e240000001000 */
[----:B0-----:R-:W-:Y:S02]  /*0800*/  VIADD R2, R4, 0xffffffe ;  /* 0x0ffffffe04027836 */ /* 0x001fe40000000000 */
[----:B------:R-:W-:-:S04]  /*0810*/  IABS R4, R5 ;  /* 0x0000000500047213 */ /* 0x000fc80000000000 */
[----:B------:R0:W2:Y:S02]  /*0820*/  F2I.FTZ.U32.TRUNC.NTZ R3, R2 ;  /* 0x0000000200037305 */ /* 0x0000a4000021f000 */
[----:B0-----:R-:W-:Y:S02]  /*0830*/  MOV R2, RZ ;  /* 0x000000ff00027202 */ /* 0x001fe40000000f00 */
[----:B--2---:R-:W-:-:S05]  /*0840*/  IADD3 R8, PT, PT, RZ, -R3, RZ ;  /* 0x80000003ff087210 */ /* 0x004fca0007ffe0ff */
[----:B------:R-:W-:-:S04]  /*0850*/  IMAD R9, R8, R7, RZ ;  /* 0x0000000708097224 */ /* 0x000fc800078e02ff */
[----:B------:R-:W-:-:S06]  /*0860*/  IMAD.HI.U32 R3, R3, R9, R2 ;  /* 0x0000000903037227 */ /* 0x000fcc00078e0002 */
[----:B------:R-:W-:-:S05]  /*0870*/  IMAD.HI.U32 R3, R3, R4, RZ ;  /* 0x0000000403037227 */ /* 0x000fca00078e00ff */
[----:B------:R-:W-:-:S05]  /*0880*/  IADD3 R2, PT, PT, -R3, RZ, RZ ;  /* 0x000000ff03027210 */ /* 0x000fca0007ffe1ff */
[----:B------:R-:W-:-:S05]  /*0890*/  IMAD R2, R7, R2, R4 ;  /* 0x0000000207027224 */ /* 0x000fca00078e0204 */
[----:B------:R-:W-:-:S13]  /*08a0*/  ISETP.GT.U32.AND P1, PT, R7, R2, PT ;  /* 0x000000020700720c */ /* 0x000fda0003f24070 */
[----:B------:R-:W-:Y:S01]  /*08b0*/  @!P1 IMAD.IADD R2, R2, 0x1, -R7 ;  /* 0x0000000102029824 */ /* 0x000fe200078e0a07 */
[----:B------:R-:W-:Y:S02]  /*08c0*/  @!P1 IADD3 R3, PT, PT, R3, 0x1, RZ ;  /* 0x0000000103039810 */ /* 0x000fe40007ffe0ff */
[----:B------:R-:W-:Y:S02]  /*08d0*/  ISETP.NE.AND P1, PT, R0, RZ, PT ;  /* 0x000000ff0000720c */ /* 0x000fe40003f25270 */
[----:B------:R-:W-:Y:S02]  /*08e0*/  ISETP.GE.U32.AND P0, PT, R2, R7, PT ;  /* 0x000000070200720c */ /* 0x000fe40003f06070 */
[----:B------:R-:W-:Y:S02]  /*08f0*/  LOP3.LUT R2, R5, R0, RZ, 0x3c, !PT ;  /* 0x0000000005027212 */ /* 0x000fe400078e3cff */
[----:B------:R-:W-:Y:S02]  /*0900*/  LEA.HI R7, R6, UR5, RZ, 0x1e ;  /* 0x0000000506077c11 */ /* 0x000fe4000f8ff0ff */
[----:B------:R-:W-:-:S07]  /*0910*/  ISETP.GE.AND P2, PT, R2, RZ, PT ;  /* 0x000000ff0200720c */ /* 0x000fce0003f46270 */
[----:B------:R-:W-:-:S05]  /*0920*/  @P0 IADD3 R3, PT, PT, R3, 0x1, RZ ;  /* 0x0000000103030810 */ /* 0x000fca0007ffe0ff */
[----:B------:R-:W-:Y:S02]  /*0930*/  IMAD.MOV.U32 R4, RZ, RZ, R3 ;  /* 0x000000ffff047224 */ /* 0x000fe400078e0003 */
[----:B------:R-:W0:Y:S03]  /*0940*/  LDC.64 R2, c[0x0][0x3a0] ;  /* 0x0000e800ff027b82 */ /* 0x000e260000000a00 */
[----:B------:R-:W-:Y:S02]  /*0950*/  @!P2 IADD3 R4, PT, PT, -R4, RZ, RZ ;  /* 0x000000ff0404a210 */ /* 0x000fe40007ffe1ff */
[----:B------:R-:W-:-:S04]  /*0960*/  @!P1 LOP3.LUT R4, RZ, R0, RZ, 0x33, !PT ;  /* 0x00000000ff049212 */ /* 0x000fc800078e33ff */
[C---:B------:R-:W-:Y:S01]  /*0970*/  IADD3 R6, PT, PT, -R4.reuse, RZ, RZ ;  /* 0x000000ff04067210 */ /* 0x040fe20007ffe1ff */
[----:B-1----:R-:W-:-:S04]  /*0980*/  IMAD R7, R4, UR4, R7 ;  /* 0x0000000404077c24 */ /* 0x002fc8000f8e0207 */
[----:B------:R-:W-:-:S04]  /*0990*/  IMAD R5, R0, R6, R5 ;  /* 0x0000000600057224 */ /* 0x000fc800078e0205 */
[----:B------:R-:W-:-:S04]  /*09a0*/  IMAD R5, R7, R0, R5 ;  /* 0x0000000007057224 */ /* 0x000fc800078e0205 */
[----:B0-----:R-:W-:-:S05]  /*09b0*/  IMAD.WIDE R2, R5, 0x4, R2 ;  /* 0x0000000405027825 */ /* 0x001fca00078e0202 */
[----:B------:R-:W-:Y:S04]  /*09c0*/  STG.E desc[UR10][R2.64], R29 ;  /* 0x0000001d02007986 */ /* 0x000fe8000c10190a */
[----:B------:R-:W-:Y:S04]  /*09d0*/  STG.E desc[UR10][R2.64+0x4], R27 ;  /* 0x0000041b02007986 */ /* 0x000fe8000c10190a */
[----:B------:R-:W-:Y:S04]  /*09e0*/  STG.E desc[UR10][R2.64+0x8], R14 ;  /* 0x0000080e02007986 */ /* 0x000fe8000c10190a */
[----:B------:R-:W-:Y:S01]  /*09f0*/  STG.E desc[UR10][R2.64+0xc], R26 ;  /* 0x00000c1a02007986 */ /* 0x000fe2000c10190a */
[----:B------:R-:W-:Y:S05]  /*0a00*/  EXIT ;  /* 0x000000000000794d */ /* 0x000fea0003800000 */
.L_x_53:
        /* <DEDUP_REMOVED lines=15> */
.L_x_88:


//--------------------- .text._Z13gemm_64_8x8_1iiiPfS_S_ --------------------------
	.section	.text._Z13gemm_64_8x8_1iiiPfS_S_,"ax",@progbits
	.align	128
        .global         _Z13gemm_64_8x8_1iiiPfS_S_
        .type           _Z13gemm_64_8x8_1iiiPfS_S_,@function
        .size           _Z13gemm_64_8x8_1iiiPfS_S_,(.L_x_89 - _Z13gemm_64_8x8_1iiiPfS_S_)
        .other          _Z13gemm_64_8x8_1iiiPfS_S_,@"STO_CUDA_ENTRY STV_DEFAULT"
_Z13gemm_64_8x8_1iiiPfS_S_:
.text._Z13gemm_64_8x8_1iiiPfS_S_:
        /* <DEDUP_REMOVED lines=10> */
[----:B0-----:R-:W-:Y:S02]  /*00a0*/  LOP3.LUT R0, R8, 0x7, RZ, 0xc0, !PT ;  /* 0x0000000708007812 */ /* 0x001fe400078ec0ff */
[--C-:B------:R-:W-:Y:S02]  /*00b0*/  SHF.R.U32.HI R2, RZ, 0x3, R8.reuse ;  /* 0x00000003ff027819 */ /* 0x100fe40000011608 */
[----:B---3--:R-:W-:Y:S01]  /*00c0*/  SHF.L.U32 R7, R7, 0x3, RZ ;  /* 0x0000000307077819 */ /* 0x008fe200000006ff */
[----:B------:R-:W-:Y:S02]  /*00d0*/  IMAD R3, R0, UR8, RZ ;  /* 0x0000000800037c24 */ /* 0x000fe4000f8e02ff */
[----:B-----5:R-:W-:Y:S01]  /*00e0*/  IMAD R6, R2, R15, RZ ;  /* 0x0000000f02067224 */ /* 0x020fe200078e02ff */
[----:B------:R-:W-:Y:S02]  /*00f0*/  LOP3.LUT R9, R7, 0x7, R8, 0xf8, !PT ;  /* 0x0000000707097812 */ /* 0x000fe400078ef808 */
[----:B------:R-:W-:Y:S01]  /*0100*/  IADD3 R3, P2, P3, R3, UR5, R2 ;  /* 0x0000000503037c10 */ /* 0x000fe2000fb5e002 */
[----:B------:R-:W-:Y:S01]  /*0110*/  USHF.R.S32.HI UR5, URZ, 0x1f, UR5 ;  /* 0x0000001fff057899 */ /* 0x000fe20008011405 */
[----:B------:R-:W-:-:S02]  /*0120*/  IADD3 R9, P0, PT, R6, R9, RZ ;  /* 0x0000000906097210 */ /* 0x000fc40007f1e0ff */
[----:B----4-:R-:W-:Y:S02]  /*0130*/  LEA R4, P4, R3, UR14, 0x2 ;  /* 0x0000000e03047c11 */ /* 0x010fe4000f8810ff */
[----:B------:R-:W-:Y:S02]  /*0140*/  LEA R2, P1, R9, UR12, 0x2 ;  /* 0x0000000c09027c11 */ /* 0x000fe4000f8210ff */
[----:B------:R-:W-:Y:S02]  /*0150*/  IADD3.X R10, PT, PT, RZ, UR5, RZ, P2, P3 ;  /* 0x00000005ff0a7c10 */ /* 0x000fe400097e64ff */
[----:B------:R-:W-:Y:S02]  /*0160*/  LEA.HI.X.SX32 R12, R7, RZ, 0x1, P0 ;  /* 0x000000ff070c7211 */ /* 0x000fe400000f0eff */
[----:B------:R-:W-:Y:S02]  /*0170*/  LEA.HI.X R5, R3, UR15, R10, 0x2, P4 ;  /* 0x0000000f03057c11 */ /* 0x000fe4000a0f140a */
[----:B------:R-:W-:-:S03]  /*0180*/  LEA.HI.X R3, R9, UR13, R12, 0x2, P1 ;  /* 0x0000000d09037c11 */ /* 0x000fc600088f140c */
[----:B------:R-:W2:Y:S04]  /*0190*/  LDG.E R11, desc[UR10][R4.64] ;  /* 0x0000000a040b7981 */ /* 0x000ea8000c1e1900 */
[----:B------:R-:W3:Y:S01]  /*01a0*/  LDG.E R9, desc[UR10][R2.64] ;  /* 0x0000000a02097981 */ /* 0x000ee2000c1e1900 */
[----:B------:R-:W0:Y:S01]  /*01b0*/  S2UR UR7, SR_CgaCtaId ;  /* 0x00000000000779c3 */ /* 0x000e220000008800 */
[----:B------:R-:W-:Y:S02]  /*01c0*/  UMOV UR5, 0x400 ;  /* 0x0000040000057882 */ /* 0x000fe40000000000 */
[----:B------:R-:W-:Y:S01]  /*01d0*/  UIADD3 UR6, UPT, UPT, UR5, 0x200, URZ ;  /* 0x0000020005067890 */ /* 0x000fe2000fffe0ff */
[----:B------:R-:W-:Y:S01]  /*01e0*/  SHF.L.U32 R8, R8, 0x2, RZ ;  /* 0x0000000208087819 */ /* 0x000fe200000006ff */
[----:B------:R-:W-:-:S02]  /*01f0*/  UISETP.GE.AND UP0, UPT, UR8, 0x1, UPT ;  /* 0x000000010800788c */ /* 0x000fc4000bf06270 */
[----:B0-----:R-:W-:Y:S02]  /*0200*/  ULEA UR5, UR7, UR5, 0x18 ;  /* 0x0000000507057291 */ /* 0x001fe4000f8ec0ff */
[----:B------:R-:W-:Y:S01]  /*0210*/  ULEA UR6, UR7, UR6, 0x18 ;  /* 0x0000000607067291 */ /* 0x000fe2000f8ec0ff */
[----:B------:R-:W-:-:S06]  /*0220*/  IMAD.MOV.U32 R13, RZ, RZ, RZ ;  /* 0x000000ffff0d7224 */ /* 0x000fcc00078e00ff */
[----:B---3--:R0:W-:Y:S04]  /*0230*/  STS [R8+UR5], R9 ;  /* 0x0000000908007988 */ /* 0x0081e80008000805 */
[----:B--2---:R0:W-:Y:S01]  /*0240*/  STS [R8+UR6], R11 ;  /* 0x0000000b08007988 */ /* 0x0041e20008000806 */
[----:B------:R-:W-:Y:S05]  /*0250*/  BRA.U !UP0, `(.L_x_54) ;  /* 0x0000000508ec7547 */ /* 0x000fea000b800000 */
[----:B------:R-:W-:Y:S01]  /*0260*/  UISETP.GE.U32.AND UP0, UPT, UR8, 0x9, UPT ;  /* 0x000000090800788c */ /* 0x000fe2000bf06070 */
[----:B------:R-:W-:Y:S01]  /*0270*/  HFMA2 R13, -RZ, RZ, 0, 0 ;  /* 0x00000000ff0d7431 */ /* 0x000fe200000001ff */
[----:B0-----:R-:W-:Y:S01]  /*0280*/  SHF.L.U32 R11, R15, 0x3, RZ ;  /* 0x000000030f0b7819 */ /* 0x001fe200000006ff */
[----:B------:R-:W-:Y:S01]  /*0290*/  IMAD.MOV.U32 R9, RZ, RZ, 0x8 ;  /* 0x00000008ff097424 */ /* 0x000fe200078e00ff */
[----:B------:R-:W-:Y:S01]  /*02a0*/  LEA R10, R0, UR5, 0x2 ;  /* 0x00000005000a7c11 */ /* 0x000fe2000f8e10ff */
[----:B------:R-:W-:Y:S01]  /*02b0*/  UIADD3 UR9, UPT, UPT, UR8, -0x1, URZ ;  /* 0xffffffff08097890 */ /* 0x000fe2000fffe0ff */
[----:B------:R-:W-:-:S03]  /*02c0*/  LOP3.LUT R12, R8, 0xfe0, RZ, 0xc0, !PT ;  /* 0x00000fe0080c7812 */ /* 0x000fc600078ec0ff */
[----:B------:R-:W-:Y:S08]  /*02d0*/  BRA.U !UP0, `(.L_x_55) ;  /* 0x0000000508487547 */ /* 0x000ff0000b800000 */
[----:B------:R-:W-:Y:S01]  /*02e0*/  ULEA.HI UR7, UR9, 0x1, URZ, 0x1d ;  /* 0x0000000109077891 */ /* 0x000fe2000f8fe8ff */
[----:B------:R-:W-:Y:S01]  /*02f0*/  MOV R13, RZ ;  /* 0x000000ff000d7202 */ /* 0x000fe20000000f00 */
[----:B------:R-:W0:Y:S01]  /*0300*/  LDCU UR8, c[0x0][0x388] ;  /* 0x00007100ff0877ac */ /* 0x000e220008000800 */
[----:B------:R-:W-:Y:S01]  /*0310*/  MOV R9, 0x10 ;  /* 0x0000001000097802 */ /* 0x000fe20000000f00 */
[----:B------:R-:W-:-:S04]  /*0320*/  ULOP3.LUT UR7, UR7, 0x3ffffffe, URZ, 0xc0, !UPT ;  /* 0x3ffffffe07077892 */ /* 0x000fc8000f8ec0ff */
[----:B------:R-:W-:-:S12]  /*0330*/  UIADD3 UR7, UPT, UPT, -UR7, URZ, URZ ;  /* 0x000000ff07077290 */ /* 0x000fd8000fffe1ff */
.L_x_56:
[----:B------:R-:W-:Y:S01]  /*0340*/  BAR.SYNC.DEFER_BLOCKING 0x0 ;  /* 0x0000000000007b1d */ /* 0x000fe20000010000 */
[----:B------:R-:W-:-:S05]  /*0350*/  VIADD R14, R9, 0xfffffff8 ;  /* 0xfffffff8090e7836 */ /* 0x000fca0000000000 */
[----:B0-----:R-:W-:-:S13]  /*0360*/  ISETP.GE.AND P0, PT, R14, UR8, PT ;  /* 0x000000080e007c0c */ /* 0x001fda000bf06270 */
[----:B------:R-:W-:-:S05]  /*0370*/  @!P0 IMAD.WIDE R2, R11, 0x4, R2 ;  /* 0x000000040b028825 */ /* 0x000fca00078e0202 */
[----:B------:R-:W2:Y:S04]  /*0380*/  @!P0 LDG.E R19, desc[UR10][R2.64] ;  /* 0x0000000a02138981 */ /* 0x000ea8000c1e1900 */
[----:B------:R0:W3:Y:S01]  /*0390*/  @!P0 LDG.E R27, desc[UR10][R4.64+0x20] ;  /* 0x0000200a041b8981 */ /* 0x0000e2000c1e1900 */
[----:B------:R-:W-:-:S03]  /*03a0*/  @!P0 IADD3 R20, P1, PT, R4, 0x20, RZ ;  /* 0x0000002004148810 */ /* 0x000fc60007f3e0ff */
[----:B------:R-:W-:Y:S04]  /*03b0*/  LDS R14, [R10] ;  /* 0x000000000a0e7984 */ /* 0x000fe80000000800 */
[----:B-1----:R-:W1:Y:S01]  /*03c0*/  LDS R15, [R12+UR6] ;  /* 0x000000060c0f7984 */ /* 0x002e620008000800 */
[----:B0-----:R-:W-:-:S03]  /*03d0*/  @!P0 MOV R4, R20 ;  /* 0x0000001400048202 */ /* 0x001fc60000000f00 */
[----:B------:R-:W-:Y:S04]  /*03e0*/  LDS R17, [R10+0x20] ;  /* 0x000020000a117984 */ /* 0x000fe80000000800 */
[----:B------:R-:W0:Y:S04]  /*03f0*/  LDS R16, [R12+UR6+0x20] ;  /* 0x000020060c107984 */ /* 0x000e280008000800 */
[----:B------:R-:W-:Y:S04]  /*0400*/  LDS R21, [R10+0x40] ;  /* 0x000040000a157984 */ /* 0x000fe80000000800 */
[----:B------:R-:W4:Y:S04]  /*0410*/  LDS R18, [R12+UR6+0x40] ;  /* 0x000040060c127984 */ /* 0x000f280008000800 */
[----:B------:R-:W-:Y:S04]  /*0420*/  LDS R24, [R12+UR6+0x60] ;  /* 0x000060060c187984 */ /* 0x000fe80008000800 */
[----:B------:R-:W-:Y:S04]  /*0430*/  LDS R29, [R12+UR6+0x80] ;  /* 0x000080060c1d7984 */ /* 0x000fe80008000800 */
[----:B------:R-:W-:Y:S04]  /*0440*/  LDS R22, [R10+0xa0] ;  /* 0x0000a0000a167984 */ /* 0x000fe80000000800 */
[----:B------:R-:W-:Y:S04]  /*0450*/  LDS R25, [R12+UR6+0xa0] ;  /* 0x0000a0060c197984 */ /* 0x000fe80008000800 */
[----:B------:R-:W-:Y:S01]  /*0460*/  LDS R20, [R10+0xc0] ;  /* 0x0000c0000a147984 */ /* 0x000fe20000000800 */
[----:B-1----:R-:W-:Y:S01]  /*0470*/  FFMA R14, R14, R15, R13 ;  /* 0x0000000f0e0e7223 */ /* 0x002fe2000000000d */
[----:B------:R-:W-:-:S02]  /*0480*/  @!P0 IADD3.X R13, PT, PT, RZ, R5, RZ, P1, !PT ;  /* 0x00000005ff0d8210 */ /* 0x000fc40000ffe4ff */
[----:B------:R-:W-:Y:S01]  /*0490*/  LDS R23, [R12+UR6+0xc0] ;  /* 0x0000c0060c177984 */ /* 0x000fe20008000800 */
[----:B------:R-:W-:Y:S02]  /*04a0*/  ISETP.GE.AND P1, PT, R9, UR8, PT ;  /* 0x0000000809007c0c */ /* 0x000fe4000bf26270 */
[----:B------:R-:W-:Y:S02]  /*04b0*/  @!P0 IMAD.MOV.U32 R5, RZ, RZ, R13 ;  /* 0x000000ffff058224 */ /* 0x000fe400078e000d */
[----:B0-----:R-:W-:Y:S01]  /*04c0*/  FFMA R14, R17, R16, R14 ;  /* 0x00000010110e7223 */ /* 0x001fe2000000000e */
[----:B------:R-:W-:Y:S04]  /*04d0*/  LDS R13, [R10+0xe0] ;  /* 0x0000e0000a0d7984 */ /* 0x000fe80000000800 */
[----:B------:R-:W-:Y:S01]  /*04e0*/  LDS R16, [R10+0x80] ;  /* 0x000080000a107984 */ /* 0x000fe20000000800 */
[----:B----4-:R-:W-:-:S03]  /*04f0*/  FFMA R18, R21, R18, R14 ;  /* 0x0000001215127223 */ /* 0x010fc6000000000e */
[----:B------:R-:W-:Y:S01]  /*0500*/  @!P1 IMAD.WIDE R2, R11, 0x4, R2 ;  /* 0x000000040b029825 */ /* 0x000fe200078e0202 */
[----:B------:R-:W0:Y:S04]  /*0510*/  LDS R21, [R10+0x60] ;  /* 0x000060000a157984 */ /* 0x000e280000000800 */
[----:B------:R-:W1:Y:S04]  /*0520*/  LDS R14, [R12+UR6+0xe0] ;  /* 0x0000e0060c0e7984 */ /* 0x000e680008000800 */
[----:B--2---:R-:W-:Y:S04]  /*0530*/  @!P0 STS [R8+UR5+0x100], R19 ;  /* 0x0001001308008988 */ /* 0x004fe80008000805 */
[----:B---3--:R1:W-:Y:S01]  /*0540*/  @!P0 STS [R8+UR6+0x100], R27 ;  /* 0x0001001b08008988 */ /* 0x0083e20008000806 */
[----:B------:R-:W-:Y:S06]  /*0550*/  BAR.SYNC.DEFER_BLOCKING 0x0 ;  /* 0x0000000000007b1d */ /* 0x000fec0000010000 */
[----:B------:R-:W2:Y:S04]  /*0560*/  @!P1 LDG.E R17, desc[UR10][R2.64] ;  /* 0x0000000a02119981 */ /* 0x000ea8000c1e1900 */
[----:B------:R3:W4:Y:S01]  /*0570*/  @!P1 LDG.E R15, desc[UR10][R4.64+0x20] ;  /* 0x0000200a040f9981 */ /* 0x000722000c1e1900 */
[----:B0-----:R-:W-:-:S03]  /*0580*/  FFMA R24, R21, R24, R18 ;  /* 0x0000001815187223 */ /* 0x001fc60000000012 */
[----:B------:R-:W-:Y:S01]  /*0590*/  LDS R18, [R10+0x100] ;  /* 0x000100000a127984 */ /* 0x000fe20000000800 */
[----:B------:R-:W-:-:S03]  /*05a0*/  FFMA R29, R16, R29, R24 ;  /* 0x0000001d101d7223 */ /* 0x000fc60000000018 */
[----:B------:R-:W0:Y:S01]  /*05b0*/  LDS R21, [R12+UR6+0x100] ;  /* 0x000100060c157984 */ /* 0x000e220008000800 */
[----:B------:R-:W-:-:S03]  /*05c0*/  FFMA R29, R22, R25, R29 ;  /* 0x00000019161d7223 */ /* 0x000fc6000000001d */
[----:B------:R-:W-:Y:S04]  /*05d0*/  LDS R16, [R10+0x120] ;  /* 0x000120000a107984 */ /* 0x000fe80000000800 */
[----:B------:R-:W5:Y:S04]  /*05e0*/  LDS R19, [R12+UR6+0x120] ;  /* 0x000120060c137984 */ /* 0x000f680008000800 */
[----:B------:R-:W-:Y:S04]  /*05f0*/  LDS R22, [R10+0x140] ;  /* 0x000140000a167984 */ /* 0x000fe80000000800 */
[----:B------:R-:W3:Y:S01]  /*0600*/  LDS R25, [R12+UR6+0x140] ;  /* 0x000140060c197984 */ /* 0x000ee20008000800 */
[----:B------:R-:W-:-:S03]  /*0610*/  FFMA R24, R20, R23, R29 ;  /* 0x0000001714187223 */ /* 0x000fc6000000001d */
[----:B------:R-:W-:Y:S01]  /*0620*/  LDS R20, [R10+0x160] ;  /* 0x000160000a147984 */ /* 0x000fe20000000800 */
[----:B-1----:R-:W-:-:S03]  /*0630*/  FFMA R27, R13, R14, R24 ;  /* 0x0000000e0d1b7223 */ /* 0x002fc60000000018 */
[----:B------:R-:W1:Y:S04]  /*0640*/  LDS R23, [R12+UR6+0x160] ;  /* 0x000160060c177984 */ /* 0x000e680008000800 */
[----:B------:R-:W-:Y:S04]  /*0650*/  LDS R13, [R10+0x180] ;  /* 0x000180000a0d7984 */ /* 0x000fe80000000800 */
[----:B------:R-:W1:Y:S01]  /*0660*/  LDS R14, [R12+UR6+0x180] ;  /* 0x000180060c0e7984 */ /* 0x000e620008000800 */
[----:B0-----:R-:W-:-:S03]  /*0670*/  FFMA R27, R18, R21, R27 ;  /* 0x00000015121b7223 */ /* 0x001fc6000000001b */
[----:B------:R-:W-:Y:S04]  /*0680*/  LDS R21, [R10+0x1a0] ;  /* 0x0001a0000a157984 */ /* 0x000fe80000000800 */
[----:B------:R-:W0:Y:S01]  /*0690*/  LDS R18, [R12+UR6+0x1a0] ;  /* 0x0001a0060c127984 */ /* 0x000e220008000800 */
[----:B-----5:R-:W-:-:S03]  /*06a0*/  FFMA R27, R16, R19, R27 ;  /* 0x00000013101b7223 */ /* 0x020fc6000000001b */
[----:B------:R-:W-:Y:S04]  /*06b0*/  LDS R19, [R10+0x1c0] ;  /* 0x0001c0000a137984 */ /* 0x000fe80000000800 */
[----:B------:R-:W5:Y:S01]  /*06c0*/  LDS R16, [R12+UR6+0x1c0] ;  /* 0x0001c0060c107984 */ /* 0x000f620008000800 */
[----:B---3--:R-:W-:-:S03]  /*06d0*/  FFMA R27, R22, R25, R27 ;  /* 0x00000019161b7223 */ /* 0x008fc6000000001b */
[----:B------:R-:W-:Y:S04]  /*06e0*/  LDS R22, [R10+0x1e0] ;  /* 0x0001e0000a167984 */ /* 0x000fe80000000800 */
[----:B------:R-:W3:Y:S01]  /*06f0*/  LDS R25, [R12+UR6+0x1e0] ;  /* 0x0001e0060c197984 */ /* 0x000ee20008000800 */
[----:B------:R-:W-:Y:S01]  /*0700*/  UIADD3 UR7, UPT, UPT, UR7, 0x2, URZ ;  /* 0x0000000207077890 */ /* 0x000fe2000fffe0ff */
[----:B-1----:R-:W-:-:S03]  /*0710*/  FFMA R20, R20, R23, R27 ;  /* 0x0000001714147223 */ /* 0x002fc6000000001b */
[----:B------:R-:W-:Y:S01]  /*0720*/  UISETP.NE.AND UP0, UPT, UR7, URZ, UPT ;  /* 0x000000ff0700728c */ /* 0x000fe2000bf05270 */
[----:B------:R-:W-:Y:S01]  /*0730*/  FFMA R14, R13, R14, R20 ;  /* 0x0000000e0d0e7223 */ /* 0x000fe20000000014 */
[----:B------:R-:W-:Y:S02]  /*0740*/  @!P1 IADD3 R13, P0, PT, R4, 0x20, RZ ;  /* 0x00000020040d9810 */ /* 0x000fe40007f1e0ff */
[----:B------:R-:W-:Y:S02]  /*0750*/  IADD3 R9, PT, PT, R9, 0x10, RZ ;  /* 0x0000001009097810 */ /* 0x000fe40007ffe0ff */
[----:B------:R-:W-:Y:S01]  /*0760*/  @!P1 MOV R4, R13 ;  /* 0x0000000d00049202 */ /* 0x000fe20000000f00 */
[----:B0-----:R-:W-:Y:S01]  /*0770*/  FFMA R14, R21, R18, R14 ;  /* 0x00000012150e7223 */ /* 0x001fe2000000000e */
[----:B------:R-:W-:-:S03]  /*0780*/  @!P1 IADD3.X R18, PT, PT, RZ, R5, RZ, P0, !PT ;  /* 0x00000005ff129210 */ /* 0x000fc600007fe4ff */
[----:B-----5:R-:W-:Y:S02]  /*0790*/  FFMA R19, R19, R16, R14 ;  /* 0x0000001013137223 */ /* 0x020fe4000000000e */
[----:B------:R-:W-:Y:S02]  /*07a0*/  @!P1 IMAD.MOV.U32 R5, RZ, RZ, R18 ;  /* 0x000000ffff059224 */ /* 0x000fe400078e0012 */
[----:B---3--:R-:W-:Y:S01]  /*07b0*/  FFMA R13, R22, R25, R19 ;  /* 0x00000019160d7223 */ /* 0x008fe20000000013 */
[----:B--2---:R1:W-:Y:S04]  /*07c0*/  @!P1 STS [R8+UR5], R17 ;  /* 0x0000001108009988 */ /* 0x0043e80008000805 */
[----:B----4-:R1:W-:Y:S01]  /*07d0*/  @!P1 STS [R8+UR6], R15 ;  /* 0x0000000f08009988 */ /* 0x0103e20008000806 */
[----:B------:R-:W-:Y:S05]  /*07e0*/  BRA.U UP0, `(.L_x_56) ;  /* 0xfffffff900d47547 */ /* 0x000fea000b83ffff */
[----:B------:R-:W-:-:S07]  /*07f0*/  IADD3 R9, PT, PT, R9, -0x8, RZ ;  /* 0xfffffff809097810 */ /* 0x000fce0007ffe0ff */
.L_x_55:
[----:B------:R-:W-:-:S09]  /*0800*/  ULOP3.LUT UP0, URZ, UR9, 0x8, URZ, 0xc0, !UPT ;  /* 0x0000000809ff7892 */ /* 0x000fd2000f80c0ff */
[----:B------:R-:W-:Y:S05]  /*0810*/  BRA.U UP0, `(.L_x_54) ;  /* 0x00000001007c7547 */ /* 0x000fea000b800000 */
[----:B------:R-:W-:Y:S01]  /*0820*/  BAR.SYNC.DEFER_BLOCKING 0x0 ;  /* 0x0000000000007b1d */ /* 0x000fe20000010000 */
[----:B------:R-:W-:-:S13]  /*0830*/  ISETP.GE.AND P0, PT, R9, UR8, PT ;  /* 0x0000000809007c0c */ /* 0x000fda000bf06270 */
[----:B------:R-:W-:-:S06]  /*0840*/  @!P0 IMAD.WIDE R2, R11, 0x4, R2 ;  /* 0x000000040b028825 */ /* 0x000fcc00078e0202 */
[----:B------:R0:W2:Y:S04]  /*0850*/  @!P0 LDG.E R3, desc[UR10][R2.64] ;  /* 0x0000000a02038981 */ /* 0x0000a8000c1e1900 */
[----:B------:R3:W4:Y:S04]  /*0860*/  @!P0 LDG.E R23, desc[UR10][R4.64+0x20] ;  /* 0x0000200a04178981 */ /* 0x000728000c1e1900 */
[----:B------:R-:W-:Y:S04]  /*0870*/  LDS R14, [R10] ;  /* 0x000000000a0e7984 */ /* 0x000fe80000000800 */
[----:B------:R-:W5:Y:S04]  /*0880*/  LDS R9, [R12+UR6] ;  /* 0x000000060c097984 */ /* 0x000f680008000800 */
[----:B------:R-:W-:Y:S04]  /*0890*/  LDS R16, [R10+0x20] ;  /* 0x000020000a107984 */ /* 0x000fe80000000800 */
[----:B------:R-:W5:Y:S04]  /*08a0*/  LDS R11, [R12+UR6+0x20] ;  /* 0x000020060c0b7984 */ /* 0x000f680008000800 */
[----:B------:R-:W-:Y:S04]  /*08b0*/  LDS R18, [R10+0x40] ;  /* 0x000040000a127984 */ /* 0x000fe80000000800 */
[----:B-1----:R-:W1:Y:S04]  /*08c0*/  LDS R15, [R12+UR6+0x40] ;  /* 0x000040060c0f7984 */ /* 0x002e680008000800 */
[----:B------:R-:W-:Y:S04]  /*08d0*/  LDS R20, [R10+0x60] ;  /* 0x000060000a147984 */ /* 0x000fe80000000800 */
[----:B------:R-:W1:Y:S04]  /*08e0*/  LDS R17, [R12+UR6+0x60] ;  /* 0x000060060c117984 */ /* 0x000e680008000800 */
[----:B------:R-:W-:Y:S04]  /*08f0*/  LDS R22, [R10+0x80] ;  /* 0x000080000a167984 */ /* 0x000fe80000000800 */
[----:B------:R-:W1:Y:S04]  /*0900*/  LDS R19, [R12+UR6+0x80] ;  /* 0x000080060c137984 */ /* 0x000e680008000800 */
[----:B0-----:R-:W-:Y:S04]  /*0910*/  LDS R2, [R10+0xa0] ;  /* 0x0000a0000a027984 */ /* 0x001fe80000000800 */
[----:B---3--:R-:W0:Y:S01]  /*0920*/  LDS R5, [R12+UR6+0xa0] ;  /* 0x0000a0060c057984 */ /* 0x008e220008000800 */
[----:B-----5:R-:W-:-:S03]  /*0930*/  FFMA R9, R14, R9, R13 ;  /* 0x000000090e097223 */ /* 0x020fc6000000000d */
[----:B------:R-:W-:Y:S04]  /*0940*/  LDS R13, [R10+0xc0] ;  /* 0x0000c0000a0d7984 */ /* 0x000fe80000000800 */
[----:B------:R-:W3:Y:S01]  /*0950*/  LDS R4, [R12+UR6+0xc0] ;  /* 0x0000c0060c047984 */ /* 0x000ee20008000800 */
[----:B------:R-:W-:-:S03]  /*0960*/  FFMA R9, R16, R11, R9 ;  /* 0x0000000b10097223 */ /* 0x000fc60000000009 */
[----:B------:R-:W-:Y:S04]  /*0970*/  LDS R14, [R10+0xe0] ;  /* 0x0000e0000a0e7984 */ /* 0x000fe80000000800 */
[----:B------:R-:W5:Y:S01]  /*0980*/  LDS R21, [R12+UR6+0xe0] ;  /* 0x0000e0060c157984 */ /* 0x000f620008000800 */
[----:B-1----:R-:W-:-:S04]  /*0990*/  FFMA R9, R18, R15, R9 ;  /* 0x0000000f12097223 */ /* 0x002fc80000000009 */
[----:B------:R-:W-:-:S04]  /*09a0*/  FFMA R9, R20, R17, R9 ;  /* 0x0000001114097223 */ /* 0x000fc80000000009 */
[----:B------:R-:W-:-:S04]  /*09b0*/  FFMA R9, R22, R19, R9 ;  /* 0x0000001316097223 */ /* 0x000fc80000000009 */
[----:B0-----:R-:W-:-:S04]  /*09c0*/  FFMA R2, R2, R5, R9 ;  /* 0x0000000502027223 */ /* 0x001fc80000000009 */
[----:B---3--:R-:W-:-:S04]  /*09d0*/  FFMA R13, R13, R4, R2 ;  /* 0x000000040d0d7223 */ /* 0x008fc80000000002 */
[----:B-----5:R-:W-:Y:S01]  /*09e0*/  FFMA R13, R14, R21, R13 ;  /* 0x000000150e0d7223 */ /* 0x020fe2000000000d */
[----:B--2---:R2:W-:Y:S04]  /*09f0*/  @!P0 STS [R8+UR5+0x100], R3 ;  /* 0x0001000308008988 */ /* 0x0045e80008000805 */
[----:B----4-:R2:W-:Y:S02]  /*0a00*/  @!P0 STS [R8+UR6+0x100], R23 ;  /* 0x0001001708008988 */ /* 0x0105e40008000806 */
.L_x_54:
[----:B0-----:R-:W0:Y:S01]  /*0a10*/  LDC R9, c[0x0][0x380] ;  /* 0x0000e000ff097b82 */ /* 0x001e220000000800 */
[----:B------:R-:W-:-:S04]  /*0a20*/  IADD3 R0, PT, PT, R7, R0, RZ ;  /* 0x0000000007007210 */ /* 0x000fc80007ffe0ff */
[----:B------:R-:W-:Y:S02]  /*0a30*/  ISETP.GE.AND P2, PT, R0, RZ, PT ;  /* 0x000000ff0000720c */ /* 0x000fe40003f46270 */
[----:B0-----:R-:W-:-:S04]  /*0a40*/  IABS R5, R9 ;  /* 0x0000000900057213 */ /* 0x001fc80000000000 */
[----:B------:R-:W0:Y:S08]  /*0a50*/  I2F.RP R4, R5 ;  /* 0x0000000500047306 */ /* 0x000e300000209400 */
[----:B0-----:R-:W0:Y:S02]  /*0a60*/  MUFU.RCP R4, R4 ;  /* 0x0000000400047308 */ /* 0x001e240000001000 */
[----:B0-----:R-:W-:-:S06]  /*0a70*/  VIADD R2, R4, 0xffffffe ;  /* 0x0ffffffe04027836 */ /* 0x001fcc0000000000 */
[----:B--2---:R0:W1:Y:S02]  /*0a80*/  F2I.FTZ.U32.TRUNC.NTZ R3, R2 ;  /* 0x0000000200037305 */ /* 0x004064000021f000 */
[----:B0-----:R-:W-:Y:S01]  /*0a90*/  IMAD.MOV.U32 R2, RZ, RZ, RZ ;  /* 0x000000ffff027224 */ /* 0x001fe200078e00ff */
[----:B-1----:R-:W-:-:S05]  /*0aa0*/  IADD3 R8, PT, PT, RZ, -R3, RZ ;  /* 0x80000003ff087210 */ /* 0x002fca0007ffe0ff */
[----:B------:R-:W-:Y:S01]  /*0ab0*/  IMAD R7, R8, R5, RZ ;  /* 0x0000000508077224 */ /* 0x000fe200078e02ff */
[----:B------:R-:W-:-:S03]  /*0ac0*/  IABS R8, R0 ;  /* 0x0000000000087213 */ /* 0x000fc60000000000 */
[----:B------:R-:W-:-:S06]  /*0ad0*/  IMAD.HI.U32 R3, R3, R7, R2 ;  /* 0x0000000703037227 */ /* 0x000fcc00078e0002 */
[----:B------:R-:W-:-:S05]  /*0ae0*/  IMAD.HI.U32 R3, R3, R8, RZ ;  /* 0x0000000803037227 */ /* 0x000fca00078e00ff */
[----:B------:R-:W-:-:S05]  /*0af0*/  IADD3 R3, PT, PT, -R3, RZ, RZ ;  /* 0x000000ff03037210 */ /* 0x000fca0007ffe1ff */
[C---:B------:R-:W-:Y:S02]  /*0b00*/  IMAD R4, R5.reuse, R3, R8 ;  /* 0x0000000305047224 */ /* 0x040fe400078e0208 */
[----:B------:R-:W0:Y:S03]  /*0b10*/  LDC.64 R2, c[0x0][0x3a0] ;  /* 0x0000e800ff027b82 */ /* 0x000e260000000a00 */
[----:B------:R-:W-:-:S13]  /*0b20*/  ISETP.GT.U32.AND P0, PT, R5, R4, PT ;  /* 0x000000040500720c */ /* 0x000fda0003f04070 */
[----:B------:R-:W-:Y:S02]  /*0b30*/  @!P0 IADD3 R4, PT, PT, R4, -R5, RZ ;  /* 0x8000000504048210 */ /* 0x000fe40007ffe0ff */
[----:B------:R-:W-:Y:S02]  /*0b40*/  ISETP.NE.AND P0, PT, R9, RZ, PT ;  /* 0x000000ff0900720c */ /* 0x000fe40003f05270 */
[----:B------:R-:W-:-:S13]  /*0b50*/  ISETP.GT.U32.AND P1, PT, R5, R4, PT ;  /* 0x000000040500720c */ /* 0x000fda0003f24070 */
[----:B------:R-:W-:Y:S02]  /*0b60*/  @!P1 IMAD.IADD R4, R4, 0x1, -R5 ;  /* 0x0000000104049824 */ /* 0x000fe400078e0a05 */
[----:B------:R-:W-:-:S03]  /*0b70*/  IMAD R5, R9, UR4, R6 ;  /* 0x0000000409057c24 */ /* 0x000fc6000f8e0206 */
[----:B------:R-:W-:Y:S02]  /*0b80*/  @!P2 IADD3 R4, PT, PT, -R4, RZ, RZ ;  /* 0x000000ff0404a210 */ /* 0x000fe40007ffe1ff */
[----:B------:R-:W-:-:S04]  /*0b90*/  @!P0 LOP3.LUT R4, RZ, R9, RZ, 0x33, !PT ;  /* 0x00000009ff048212 */ /* 0x000fc800078e33ff */
[----:B------:R-:W-:-:S05]  /*0ba0*/  IADD3 R5, PT, PT, R4, R5, RZ ;  /* 0x0000000504057210 */ /* 0x000fca0007ffe0ff */
[----:B0-----:R-:W-:-:S05]  /*0bb0*/  IMAD.WIDE R2, R5, 0x4, R2 ;  /* 0x0000000405027825 */ /* 0x001fca00078e0202 */
[----:B------:R-:W-:Y:S01]  /*0bc0*/  STG.E desc[UR10][R2.64], R13 ;  /* 0x0000000d02007986 */ /* 0x000fe2000c10190a */
[----:B------:R-:W-:Y:S05]  /*0bd0*/  EXIT ;  /* 0x000000000000794d */ /* 0x000fea0003800000 */
.L_x_57:
        /* <DEDUP_REMOVED lines=10> */
.L_x_89:


//--------------------- .text._Z14gemm_64_16x8_3iiiPfS_S_ --------------------------
	.section	.text._Z14gemm_64_16x8_3iiiPfS_S_,"ax",@progbits
	.align	128
        .global         _Z14gemm_64_16x8_3iiiPfS_S_
        .type           _Z14gemm_64_16x8_3iiiPfS_S_,@function
        .size           _Z14gemm_64_16x8_3iiiPfS_S_,(.L_x_90 - _Z14gemm_64_16x8_3iiiPfS_S_)
        .other          _Z14gemm_64_16x8_3iiiPfS_S_,@"STO_CUDA_ENTRY STV_DEFAULT"
_Z14gemm_64_16x8_3iiiPfS_S_:
.text._Z14gemm_64_16x8_3iiiPfS_S_:
[----:B------:R-:W-:Y:S08]  /*0000*/  LDC R1, c[0x0][0x37c] ;  /* 0x0000df00ff017b82 */ /* 0x000ff00000000800 */
[----:B------:R-:W0:Y:S01]  /*0010*/  LDC R12, c[0x0][0x388] ;  /* 0x0000e200ff0c7b82 */ /* 0x000e220000000800 */
[----:B------:R-:W0:Y:S01]  /*0020*/  LDCU UR4, c[0x0][0x380] ;  /* 0x00007000ff0477ac */ /* 0x000e220008000800 */
[----:B------:R-:W1:Y:S01]  /*0030*/  S2R R2, SR_TID.X ;  /* 0x0000000000027919 */ /* 0x000e620000002100 */
[----:B------:R-:W2:Y:S01]  /*0040*/  LDCU.64 UR6, c[0x0][0x398] ;  /* 0x00007300ff0677ac */ /* 0x000ea20008000a00 */
[----:B------:R-:W3:Y:S04]  /*0050*/  S2R R3, SR_CTAID.X ;  /* 0x0000000000037919 */ /* 0x000ee80000002500 */
[----:B------:R-:W4:Y:S01]  /*0060*/  S2UR UR5, SR_CTAID.Y ;  /* 0x00000000000579c3 */ /* 0x000f220000002600 */
[----:B------:R-:W5:Y:S01]  /*0070*/  LDCU.64 UR10, c[0x0][0x358] ;  /* 0x00006b00ff0a77ac */ /* 0x000f620008000a00 */
[----:B0-----:R-:W-:-:S05]  /*0080*/  IMAD R0, R12, UR4, RZ ;  /* 0x000000040c007c24 */ /* 0x001fca000f8e02ff */
[-C--:B------:R-:W-:Y:S02]  /*0090*/  IABS R10, R0.reuse ;  /* 0x00000000000a7213 */ /* 0x080fe40000000000 */
[----:B------:R-:W-:Y:S01]  /*00a0*/  IABS R15, R0 ;  /* 0x00000000000f7213 */ /* 0x000fe20000000000 */
[----:B----4-:R-:W-:Y:S01]  /*00b0*/  USHF.L.U32 UR5, UR5, 0x3, URZ ;  /* 0x0000000305057899 */ /* 0x010fe200080006ff */
[----:B------:R-:W0:Y:S01]  /*00c0*/  I2F.RP R11, R10 ;  /* 0x0000000a000b7306 */ /* 0x000e220000209400 */
[----:B-1----:R-:W-:Y:S01]  /*00d0*/  IMAD.SHL.U32 R4, R2, 0x2, RZ ;  /* 0x0000000202047824 */ /* 0x002fe200078e00ff */
[----:B------:R-:W-:Y:S01]  /*00e0*/  SHF.R.U32.HI R5, RZ, 0x3, R2 ;  /* 0x00000003ff057819 */ /* 0x000fe20000011602 */
[----:B------:R-:W-:-:S03]  /*00f0*/  IMAD.MOV R16, RZ, RZ, -R15 ;  /* 0x000000ffff107224 */ /* 0x000fc600078e0a0f */
[----:B------:R-:W-:-:S04]  /*0100*/  LOP3.LUT R4, R4, 0xe, RZ, 0xc0, !PT ;  /* 0x0000000e04047812 */ /* 0x000fc800078ec0ff */
[----:B---3--:R-:W-:Y:S01]  /*0110*/  LEA R6, R3, R4, 0x4 ;  /* 0x0000000403067211 */ /* 0x008fe200078e20ff */
[----:B0-----:R-:W0:Y:S04]  /*0120*/  MUFU.RCP R11, R11 ;  /* 0x0000000b000b7308 */ /* 0x001e280000001000 */
[----:B------:R-:W-:-:S04]  /*0130*/  IMAD R7, R5, UR4, R6 ;  /* 0x0000000405077c24 */ /* 0x000fc8000f8e0206 */
[----:B------:R-:W-:-:S05]  /*0140*/  VIADD R14, R7, 0x1 ;  /* 0x00000001070e7836 */ /* 0x000fca0000000000 */
[----:B------:R-:W-:-:S05]  /*0150*/  IABS R17, R14 ;  /* 0x0000000e00117213 */ /* 0x000fca0000000000 */
[----:B------:R-:W-:Y:S02]  /*0160*/  IMAD.MOV.U32 R15, RZ, RZ, R17 ;  /* 0x000000ffff0f7224 */ /* 0x000fe400078e0011 */
[----:B0-----:R-:W-:-:S04]  /*0170*/  VIADD R8, R11, 0xffffffe ;  /* 0x0ffffffe0b087836 */ /* 0x001fc80000000000 */
[----:B------:R0:W1:Y:S02]  /*0180*/  F2I.FTZ.U32.TRUNC.NTZ R9, R8 ;  /* 0x0000000800097305 */ /* 0x000064000021f000 */
[----:B0-----:R-:W-:Y:S02]  /*0190*/  HFMA2 R8, -RZ, RZ, 0, 0 ;  /* 0x00000000ff087431 */ /* 0x001fe400000001ff */
[----:B-1----:R-:W-:-:S04]  /*01a0*/  IMAD.MOV R13, RZ, RZ, -R9 ;  /* 0x000000ffff0d7224 */ /* 0x002fc800078e0a09 */
[----:B------:R-:W-:Y:S01]  /*01b0*/  IMAD R11, R13, R10, RZ ;  /* 0x0000000a0d0b7224 */ /* 0x000fe200078e02ff */
[----:B------:R-:W-:-:S03]  /*01c0*/  IABS R13, R7 ;  /* 0x00000007000d7213 */ /* 0x000fc60000000000 */
[----:B------:R-:W-:Y:S01]  /*01d0*/  IMAD.HI.U32 R8, R9, R11, R8 ;  /* 0x0000000b09087227 */ /* 0x000fe200078e0008 */
[----:B------:R-:W-:-:S05]  /*01e0*/  LOP3.LUT R11, R2, 0x7, RZ, 0xc0, !PT ;  /* 0x00000007020b7812 */ /* 0x000fca00078ec0ff */
[----:B------:R-:W-:-:S04]  /*01f0*/  IMAD.HI.U32 R9, R8, R13, RZ ;  /* 0x0000000d08097227 */ /* 0x000fc800078e00ff */
[----:B------:R-:W-:-:S04]  /*0200*/  IMAD.HI.U32 R8, R8, R15, RZ ;  /* 0x0000000f08087227 */ /* 0x000fc800078e00ff */
[-C--:B------:R-:W-:Y:S02]  /*0210*/  IMAD R15, R8, R16.reuse, R15 ;  /* 0x00000010080f7224 */ /* 0x080fe400078e020f */
[----:B------:R-:W-:Y:S02]  /*0220*/  IMAD R13, R9, R16, R13 ;  /* 0x00000010090d7224 */ /* 0x000fe400078e020d */
[----:B------:R-:W0:Y:S01]  /*0230*/  LDC.64 R8, c[0x0][0x390] ;  /* 0x0000e400ff087b82 */ /* 0x000e220000000a00 */
[C---:B------:R-:W-:Y:S01]  /*0240*/  ISETP.GT.U32.AND P1, PT, R10.reuse, R15, PT ;  /* 0x0000000f0a00720c */ /* 0x040fe20003f24070 */
[----:B------:R-:W-:Y:S01]  /*0250*/  IMAD R11, R11, R12, RZ ;  /* 0x0000000c0b0b7224 */ /* 0x000fe200078e02ff */
[----:B------:R-:W-:-:S11]  /*0260*/  ISETP.GT.U32.AND P0, PT, R10, R13, PT ;  /* 0x0000000d0a00720c */ /* 0x000fd60003f04070 */
[----:B------:R-:W-:Y:S01]  /*0270*/  @!P1 IMAD.IADD R15, R15, 0x1, -R10 ;  /* 0x000000010f0f9824 */ /* 0x000fe200078e0a0a */
[----:B------:R-:W-:Y:S02]  /*0280*/  ISETP.GE.AND P1, PT, R7, RZ, PT ;  /* 0x000000ff0700720c */ /* 0x000fe40003f26270 */
[----:B------:R-:W-:Y:S02]  /*0290*/  @!P0 IADD3 R13, PT, PT, R13, -R10, RZ ;  /* 0x8000000a0d0d8210 */ /* 0x000fe40007ffe0ff */
[C---:B------:R-:W-:Y:S02]  /*02a0*/  ISETP.GT.U32.AND P3, PT, R10.reuse, R15, PT ;  /* 0x0000000f0a00720c */ /* 0x040fe40003f64070 */
[----:B------:R-:W-:Y:S02]  /*02b0*/  ISETP.GT.U32.AND P2, PT, R10, R13, PT ;  /* 0x0000000d0a00720c */ /* 0x000fe40003f44070 */
[----:B------:R-:W-:Y:S01]  /*02c0*/  ISETP.GE.AND P0, PT, R14, RZ, PT ;  /* 0x000000ff0e00720c */ /* 0x000fe20003f06270 */
[----:B------:R-:W-:-:S08]  /*02d0*/  IMAD R14, R12, UR5, RZ ;  /* 0x000000050c0e7c24 */ /* 0x000fd0000f8e02ff */
[----:B------:R-:W-:Y:S02]  /*02e0*/  @!P3 IADD3 R15, PT, PT, R15, -R10, RZ ;  /* 0x8000000a0f0fb210 */ /* 0x000fe40007ffe0ff */
[----:B------:R-:W-:Y:S01]  /*02f0*/  IADD3 R16, P3, P4, R11, R14, R5 ;  /* 0x0000000e0b107210 */ /* 0x000fe20007c7e005 */
[----:B------:R-:W-:Y:S01]  /*0300*/  @!P2 IMAD.IADD R13, R13, 0x1, -R10 ;  /* 0x000000010d0da824 */ /* 0x000fe200078e0a0a */
[----:B------:R-:W-:Y:S01]  /*0310*/  SHF.R.S32.HI R10, RZ, 0x1f, R14 ;  /* 0x0000001fff0a7819 */ /* 0x000fe2000001140e */
[----:B------:R-:W-:Y:S01]  /*0320*/  IMAD.MOV.U32 R11, RZ, RZ, R15 ;  /* 0x000000ffff0b7224 */ /* 0x000fe200078e000f */
[----:B------:R-:W-:Y:S01]  /*0330*/  ISETP.NE.AND P2, PT, R0, RZ, PT ;  /* 0x000000ff0000720c */ /* 0x000fe20003f45270 */
[----:B------:R-:W-:Y:S01]  /*0340*/  @!P1 IMAD.MOV R13, RZ, RZ, -R13 ;  /* 0x000000ffff0d9224 */ /* 0x000fe200078e0a0d */
[----:B------:R-:W-:Y:S02]  /*0350*/  LOP3.LUT R14, RZ, R0, RZ, 0x33, !PT ;  /* 0x00000000ff0e7212 */ /* 0x000fe400078e33ff */
[----:B------:R-:W-:-:S02]  /*0360*/  @!P0 IADD3 R11, PT, PT, -R11, RZ, RZ ;  /* 0x000000ff0b0b8210 */ /* 0x000fc40007ffe1ff */
[----:B------:R-:W-:Y:S02]  /*0370*/  IADD3.X R19, PT, PT, RZ, R10, RZ, P3, P4 ;  /* 0x0000000aff137210 */ /* 0x000fe40001fe84ff */
[----:B--2---:R-:W-:Y:S02]  /*0380*/  LEA R10, P0, R16, UR6, 0x2 ;  /* 0x00000006100a7c11 */ /* 0x004fe4000f8010ff */
[C---:B------:R-:W-:Y:S02]  /*0390*/  SEL R15, R14.reuse, R13, !P2 ;  /* 0x0000000d0e0f7207 */ /* 0x040fe40005000000 */
[----:B------:R-:W-:Y:S02]  /*03a0*/  SEL R17, R14, R11, !P2 ;  /* 0x0000000b0e117207 */ /* 0x000fe40005000000 */
[----:B------:R-:W-:Y:S01]  /*03b0*/  LEA.HI.X R11, R16, UR7, R19, 0x2, P0 ;  /* 0x00000007100b7c11 */ /* 0x000fe200080f1413 */
[----:B0-----:R-:W-:-:S04]  /*03c0*/  IMAD.WIDE R14, R15, 0x4, R8 ;  /* 0x000000040f0e7825 */ /* 0x001fc800078e0208 */
[----:B------:R-:W-:Y:S01]  /*03d0*/  IMAD.WIDE R16, R17, 0x4, R8 ;  /* 0x0000000411107825 */ /* 0x000fe200078e0208 */
[----:B-----5:R-:W2:Y:S04]  /*03e0*/  LDG.E R20, desc[UR10][R10.64] ;  /* 0x0000000a0a147981 */ /* 0x020ea8000c1e1900 */
[----:B------:R-:W3:Y:S04]  /*03f0*/  LDG.E R15, desc[UR10][R14.64] ;  /* 0x0000000a0e0f7981 */ /* 0x000ee8000c1e1900 */
[----:B------:R-:W4:Y:S01]  /*0400*/  LDG.E R17, desc[UR10][R16.64] ;  /* 0x0000000a10117981 */ /* 0x000f22000c1e1900 */
[----:B------:R-:W0:Y:S01]  /*0410*/  S2UR UR8, SR_CgaCtaId ;  /* 0x00000000000879c3 */ /* 0x000e220000008800 */
[----:B------:R-:W-:-:S02]  /*0420*/  UMOV UR4, 0x400 ;  /* 0x0000040000047882 */ /* 0x000fc40000000000 */
[----:B------:R-:W-:Y:S01]  /*0430*/  UIADD3 UR7, UPT, UPT, UR4, 0x400, URZ ;  /* 0x0000040004077890 */ /* 0x000fe2000fffe0ff */
[----:B------:R-:W-:Y:S01]  /*0440*/  ISETP.GE.AND P0, PT, R12, 0x1, PT ;  /* 0x000000010c00780c */ /* 0x000fe20003f06270 */
[----:B0-----:R-:W-:Y:S02]  /*0450*/  ULEA UR6, UR8, UR4, 0x18 ;  /* 0x0000000408067291 */ /* 0x001fe4000f8ec0ff */
[----:B------:R-:W-:-:S04]  /*0460*/  ULEA UR7, UR8, UR7, 0x18 ;  /* 0x0000000708077291 */ /* 0x000fc8000f8ec0ff */
[C---:B------:R-:W-:Y:S02]  /*0470*/  LEA R8, R2.reuse, UR6, 0x3 ;  /* 0x0000000602087c11 */ /* 0x040fe4000f8e18ff */
[----:B------:R-:W-:Y:S01]  /*0480*/  LEA R9, R2, UR7, 0x2 ;  /* 0x0000000702097c11 */ /* 0x000fe2000f8e10ff */
[----:B------:R-:W-:Y:S02]  /*0490*/  IMAD.MOV.U32 R25, RZ, RZ, RZ ;  /* 0x000000ffff197224 */ /* 0x000fe400078e00ff */
[----:B------:R-:W-:Y:S01]  /*04a0*/  IMAD.MOV.U32 R18, RZ, RZ, RZ ;  /* 0x000000ffff127224 */ /* 0x000fe200078e00ff */
[----:B---3--:R0:W-:Y:S04]  /*04b0*/  STS [R8], R15 ;  /* 0x0000000f08007388 */ /* 0x0081e80000000800 */
[----:B----4-:R0:W-:Y:S04]  /*04c0*/  STS [R8+0x4], R17 ;  /* 0x0000041108007388 */ /* 0x0101e80000000800 */
[----:B--2---:R0:W-:Y:S01]  /*04d0*/  STS [R9], R20 ;  /* 0x0000001409007388 */ /* 0x0041e20000000800 */
[----:B------:R-:W-:Y:S05]  /*04e0*/  @!P0 BRA `(.L_x_58) ;  /* 0x0000000400a08947 */ /* 0x000fea0003800000 */
[----:B0-----:R-:W-:Y:S01]  /*04f0*/  MOV R20, R10 ;  /* 0x0000000a00147202 */ /* 0x001fe20000000f00 */
[----:B------:R-:W-:Y:S01]  /*0500*/  IMAD.MOV.U32 R18, RZ, RZ, RZ ;  /* 0x000000ffff127224 */ /* 0x000fe200078e00ff */
[----:B------:R-:W-:Y:S01]  /*0510*/  MOV R21, RZ ;  /* 0x000000ff00157202 */ /* 0x000fe20000000f00 */
[----:B------:R-:W-:Y:S01]  /*0520*/  IMAD.MOV.U32 R10, RZ, RZ, RZ ;  /* 0x000000ffff0a7224 */ /* 0x000fe200078e00ff */
[----:B------:R-:W0:Y:S01]  /*0530*/  LDCU UR8, c[0x0][0x388] ;  /* 0x00007100ff0877ac */ /* 0x000e220008000800 */
[----:B------:R-:W-:Y:S01]  /*0540*/  IMAD.MOV.U32 R25, RZ, RZ, RZ ;  /* 0x000000ffff197224 */ /* 0x000fe200078e00ff */
[----:B------:R-:W-:-:S06]  /*0550*/  UMOV UR4, URZ ;  /* 0x000000ff00047c82 */ /* 0x000fcc0008000000 */
.L_x_60:
[----:B------:R-:W-:Y:S01]  /*0560*/  BAR.SYNC.DEFER_BLOCKING 0x0 ;  /* 0x0000000000007b1d */ /* 0x000fe20000010000 */
[----:B------:R-:W-:Y:S01]  /*0570*/  IMAD.IADD R22, R5, 0x1, R10 ;  /* 0x0000000105167824 */ /* 0x000fe200078e020a */
[----:B0-----:R-:W-:Y:S01]  /*0580*/  IADD3 R23, PT, PT, R4, R21, RZ ;  /* 0x0000001504177210 */ /* 0x001fe20007ffe0ff */
[----:B------:R-:W-:Y:S01]  /*0590*/  UIADD3 UR4, UPT, UPT, UR4, 0x8, URZ ;  /* 0x0000000804047890 */ /* 0x000fe2000fffe0ff */
[----:B------:R-:W-:Y:S02]  /*05a0*/  LOP3.LUT R21, R21, 0x80, RZ, 0x3c, !PT ;  /* 0x0000008015157812 */ /* 0x000fe400078e3cff */
[----:B------:R-:W-:Y:S01]  /*05b0*/  LEA R22, R22, UR7, 0x2 ;  /* 0x0000000716167c11 */ /* 0x000fe2000f8e10ff */
[----:B0-----:R-:W-:Y:S01]  /*05c0*/  UISETP.GE.AND UP0, UPT, UR4, UR8, UPT ;  /* 0x000000080400728c */ /* 0x001fe2000bf06270 */
[----:B------:R-:W-:Y:S01]  /*05d0*/  LEA R23, R23, UR6, 0x2 ;  /* 0x0000000617177c11 */ /* 0x000fe2000f8e10ff */
[----:B------:R-:W-:Y:S01]  /*05e0*/  UISETP.GE.AND UP1, UPT, UR4, UR8, UPT ;  /* 0x000000080400728c */ /* 0x000fe2000bf26270 */
[----:B------:R-:W-:Y:S01]  /*05f0*/  LOP3.LUT R10, R10, 0x40, RZ, 0x3c, !PT ;  /* 0x000000400a0a7812 */ /* 0x000fe200078e3cff */
[----:B------:R-:W-:Y:S04]  /*0600*/  LDS R17, [R22] ;  /* 0x0000000016117984 */ /* 0x000fe80000000800 */
[----:B------:R-:W0:Y:S04]  /*0610*/  LDS.64 R14, [R23] ;  /* 0x00000000170e7984 */ /* 0x000e280000000a00 */
[----:B------:R-:W-:Y:S04]  /*0620*/  LDS R19, [R22+0x20] ;  /* 0x0000200016137984 */ /* 0x000fe80000000800 */
[----:B------:R-:W1:Y:S04]  /*0630*/  LDS.64 R12, [R23+0x40] ;  /* 0x00004000170c7984 */ /* 0x000e680000000a00 */
[----:B------:R-:W-:Y:S01]  /*0640*/  LDS R26, [R22+0xa0] ;  /* 0x0000a000161a7984 */ /* 0x000fe20000000800 */
[----:B0-----:R-:W-:Y:S01]  /*0650*/  FFMA R25, R14, R17, R25 ;  /* 0x000000110e197223 */ /* 0x001fe20000000019 */
[----:B------:R-:W-:-:S02]  /*0660*/  FFMA R24, R17, R15, R18 ;  /* 0x0000000f11187223 */ /* 0x000fc40000000012 */
[----:B------:R-:W-:Y:S04]  /*0670*/  LDS R18, [R22+0x40] ;  /* 0x0000400016127984 */ /* 0x000fe80000000800 */
[----:B------:R-:W0:Y:S01]  /*0680*/  LDS.64 R16, [R23+0x80] ;  /* 0x0000800017107984 */ /* 0x000e220000000a00 */
[----:B-1----:R-:W-:Y:S01]  /*0690*/  FFMA R27, R12, R19, R25 ;  /* 0x000000130c1b7223 */ /* 0x002fe20000000019 */
[----:B------:R-:W-:Y:S02]  /*06a0*/  FFMA R19, R19, R13, R24 ;  /* 0x0000000d13137223 */ /* 0x000fe40000000018 */
[----:B------:R-:W-:Y:S04]  /*06b0*/  LDS R25, [R22+0x60] ;  /* 0x0000600016197984 */ /* 0x000fe80000000800 */
[----:B------:R-:W1:Y:S04]  /*06c0*/  LDS.64 R14, [R23+0xc0] ;  /* 0x0000c000170e7984 */ /* 0x000e680000000a00 */
[----:B------:R-:W-:Y:S04]  /*06d0*/  LDS R24, [R22+0x80] ;  /* 0x0000800016187984 */ /* 0x000fe80000000800 */
[----:B------:R-:W2:Y:S01]  /*06e0*/  LDS.64 R12, [R23+0x100] ;  /* 0x00010000170c7984 */ /* 0x000ea20000000a00 */
[----:B0-----:R-:W-:Y:S01]  /*06f0*/  FFMA R27, R16, R18, R27 ;  /* 0x00000012101b7223 */ /* 0x001fe2000000001b */
[----:B------:R-:W-:-:S02]  /*0700*/  FFMA R18, R18, R17, R19 ;  /* 0x0000001112127223 */ /* 0x000fc40000000013 */
[----:B------:R-:W-:Y:S01]  /*0710*/  LDS.64 R16, [R23+0x180] ;  /* 0x0001800017107984 */ /* 0x000fe20000000a00 */
[----:B-1----:R-:W-:Y:S01]  /*0720*/  FFMA R27, R14, R25, R27 ;  /* 0x000000190e1b7223 */ /* 0x002fe2000000001b */
[----:B------:R-:W-:Y:S02]  /*0730*/  FFMA R25, R25, R15, R18 ;  /* 0x0000000f19197223 */ /* 0x000fe40000000012 */
[----:B------:R-:W0:Y:S04]  /*0740*/  LDS.64 R14, [R23+0x140] ;  /* 0x00014000170e7984 */ /* 0x000e280000000a00 */
[----:B------:R-:W-:Y:S01]  /*0750*/  LDS.64 R18, [R23+0x1c0] ;  /* 0x0001c00017127984 */ /* 0x000fe20000000a00 */
[----:B--2---:R-:W-:Y:S01]  /*0760*/  FFMA R29, R12, R24, R27 ;  /* 0x000000180c1d7223 */ /* 0x004fe2000000001b */
[----:B------:R-:W-:-:S02]  /*0770*/  FFMA R13, R24, R13, R25 ;  /* 0x0000000d180d7223 */ /* 0x000fc40000000019 */
[----:B------:R-:W1:Y:S04]  /*0780*/  LDS R27, [R22+0xc0] ;  /* 0x0000c000161b7984 */ /* 0x000e680000000800 */
[----:B------:R-:W2:Y:S01]  /*0790*/  LDS R12, [R22+0xe0] ;  /* 0x0000e000160c7984 */ /* 0x000ea20000000800 */
[----:B0-----:R-:W-:Y:S01]  /*07a0*/  FFMA R29, R14, R26, R29 ;  /* 0x0000001a0e1d7223 */ /* 0x001fe2000000001d */
[----:B------:R-:W-:-:S03]  /*07b0*/  FFMA R26, R26, R15, R13 ;  /* 0x0000000f1a1a7223 */ /* 0x000fc6000000000d */
[----:B-1----:R-:W-:Y:S01]  /*07c0*/  FFMA R29, R16, R27, R29 ;  /* 0x0000001b101d7223 */ /* 0x002fe2000000001d */
[----:B------:R-:W-:-:S03]  /*07d0*/  FFMA R17, R27, R17, R26 ;  /* 0x000000111b117223 */ /* 0x000fc6000000001a */
[----:B--2---:R-:W-:Y:S01]  /*07e0*/  FFMA R25, R18, R12, R29 ;  /* 0x0000000c12197223 */ /* 0x004fe2000000001d */
[----:B------:R-:W-:Y:S01]  /*07f0*/  FFMA R18, R12, R19, R17 ;  /* 0x000000130c127223 */ /* 0x000fe20000000011 */
[----:B------:R-:W-:Y:S06]  /*0800*/  BRA.U UP0, `(.L_x_59) ;  /* 0x0000000100d47547 */ /* 0x000fec000b800000 */
[-C--:B------:R-:W-:Y:S01]  /*0810*/  IABS R16, R0.reuse ;  /* 0x0000000000107213 */ /* 0x080fe20000000000 */
[----:B------:R-:W0:Y:S01]  /*0820*/  LDC R12, c[0x0][0x380] ;  /* 0x0000e000ff0c7b82 */ /* 0x000e220000000800 */
[----:B------:R-:W-:Y:S02]  /*0830*/  IABS R22, R0 ;  /* 0x0000000000167213 */ /* 0x000fe40000000000 */
[----:B------:R-:W1:Y:S08]  /*0840*/  I2F.RP R14, R16 ;  /* 0x00000010000e7306 */ /* 0x000e700000209400 */
[----:B-1----:R-:W1:Y:S01]  /*0850*/  MUFU.RCP R14, R14 ;  /* 0x0000000e000e7308 */ /* 0x002e620000001000 */
[----:B0-----:R-:W-:-:S02]  /*0860*/  LEA R7, R12, R7, 0x3 ;  /* 0x000000070c077211 */ /* 0x001fc400078e18ff */
[----:B------:R-:W-:Y:S02]  /*0870*/  MOV R12, RZ ;  /* 0x000000ff000c7202 */ /* 0x000fe40000000f00 */
[----:B------:R-:W-:Y:S01]  /*0880*/  IABS R19, R7 ;  /* 0x0000000700137213 */ /* 0x000fe20000000000 */
[----:B------:R-:W-:-:S05]  /*0890*/  VIADD R17, R7, 0x1 ;  /* 0x0000000107117836 */ /* 0x000fca0000000000 */
[----:B------:R-:W-:Y:S01]  /*08a0*/  IABS R23, R17 ;  /* 0x0000001100177213 */ /* 0x000fe20000000000 */
[----:B-1----:R-:W-:Y:S01]  /*08b0*/  VIADD R13, R14, 0xffffffe ;  /* 0x0ffffffe0e0d7836 */ /* 0x002fe20000000000 */
[----:B------:R-:W-:-:S05]  /*08c0*/  ISETP.GE.AND P3, PT, R17, RZ, PT ;  /* 0x000000ff1100720c */ /* 0x000fca0003f66270 */
[----:B------:R-:W0:Y:S02]  /*08d0*/  F2I.FTZ.U32.TRUNC.NTZ R13, R13 ;  /* 0x0000000d000d7305 */ /* 0x000e24000021f000 */
[----:B0-----:R-:W-:-:S04]  /*08e0*/  IMAD.MOV R15, RZ, RZ, -R13 ;  /* 0x000000ffff0f7224 */ /* 0x001fc800078e0a0d */
[----:B------:R-:W-:-:S04]  /*08f0*/  IMAD R15, R15, R16, RZ ;  /* 0x000000100f0f7224 */ /* 0x000fc800078e02ff */
[----:B------:R-:W-:Y:S01]  /*0900*/  IMAD.HI.U32 R14, R13, R15, R12 ;  /* 0x0000000f0d0e7227 */ /* 0x000fe200078e000c */
[----:B------:R-:W-:-:S03]  /*0910*/  MOV R13, R19 ;  /* 0x00000013000d7202 */ /* 0x000fc60000000f00 */
[----:B------:R-:W-:Y:S02]  /*0920*/  IMAD.MOV.U32 R19, RZ, RZ, R23 ;  /* 0x000000ffff137224 */ /* 0x000fe400078e0017 */
[----:B------:R-:W-:Y:S02]  /*0930*/  IMAD.MOV R15, RZ, RZ, -R22 ;  /* 0x000000ffff0f7224 */ /* 0x000fe400078e0a16 */
[----:B------:R-:W-:-:S04]  /*0940*/  IMAD.HI.U32 R12, R14, R13, RZ ;  /* 0x0000000d0e0c7227 */ /* 0x000fc800078e00ff */
[----:B------:R-:W-:-:S04]  /*0950*/  IMAD.HI.U32 R14, R14, R19, RZ ;  /* 0x000000130e0e7227 */ /* 0x000fc800078e00ff */
[-C--:B------:R-:W-:Y:S02]  /*0960*/  IMAD R13, R12, R15.reuse, R13 ;  /* 0x0000000f0c0d7224 */ /* 0x080fe400078e020d */
[----:B------:R-:W-:Y:S02]  /*0970*/  IMAD R12, R14, R15, R19 ;  /* 0x0000000f0e0c7224 */ /* 0x000fe400078e0213 */
[----:B------:R-:W0:Y:S01]  /*0980*/  LDC.64 R14, c[0x0][0x390] ;  /* 0x0000e400ff0e7b82 */ /* 0x000e220000000a00 */
[C---:B------:R-:W-:Y:S02]  /*0990*/  ISETP.GT.U32.AND P0, PT, R16.reuse, R13, PT ;  /* 0x0000000d1000720c */ /* 0x040fe40003f04070 */
[----:B------:R-:W-:-:S11]  /*09a0*/  ISETP.GT.U32.AND P1, PT, R16, R12, PT ;  /* 0x0000000c1000720c */ /* 0x000fd60003f24070 */
[----:B------:R-:W-:Y:S02]  /*09b0*/  @!P0 IADD3 R13, PT, PT, R13, -R16, RZ ;  /* 0x800000100d0d8210 */ /* 0x000fe40007ffe0ff */
[----:B------:R-:W-:Y:S01]  /*09c0*/  @!P1 IMAD.IADD R12, R12, 0x1, -R16 ;  /* 0x000000010c0c9824 */ /* 0x000fe200078e0a10 */
[----:B------:R-:W-:Y:S02]  /*09d0*/  ISETP.GE.AND P1, PT, R7, RZ, PT ;  /* 0x000000ff0700720c */ /* 0x000fe40003f26270 */
[C---:B------:R-:W-:Y:S02]  /*09e0*/  ISETP.GT.U32.AND P0, PT, R16.reuse, R13, PT ;  /* 0x0000000d1000720c */ /* 0x040fe40003f04070 */
[----:B------:R-:W-:-:S11]  /*09f0*/  ISETP.GT.U32.AND P2, PT, R16, R12, PT ;  /* 0x0000000c1000720c */ /* 0x000fd60003f44070 */
[----:B------:R-:W-:Y:S02]  /*0a00*/  @!P0 IADD3 R13, PT, PT, R13, -R16, RZ ;  /* 0x800000100d0d8210 */ /* 0x000fe40007ffe0ff */
[----:B------:R-:W-:Y:S01]  /*0a10*/  @!P2 IMAD.IADD R12, R12, 0x1, -R16 ;  /* 0x000000010c0ca824 */ /* 0x000fe200078e0a10 */
[----:B------:R-:W-:Y:S02]  /*0a20*/  ISETP.NE.AND P0, PT, R0, RZ, PT ;  /* 0x000000ff0000720c */ /* 0x000fe40003f05270 */
[----:B------:R-:W-:Y:S01]  /*0a30*/  LOP3.LUT R16, RZ, R0, RZ, 0x33, !PT ;  /* 0x00000000ff107212 */ /* 0x000fe200078e33ff */
[----:B------:R-:W-:Y:S01]  /*0a40*/  @!P3 IMAD.MOV R12, RZ, RZ, -R12 ;  /* 0x000000ffff0cb224 */ /* 0x000fe200078e0a0c */
[----:B------:R-:W-:-:S04]  /*0a50*/  @!P1 IADD3 R13, PT, PT, -R13, RZ, RZ ;  /* 0x000000ff0d0d9210 */ /* 0x000fc80007ffe1ff */
[C---:B------:R-:W-:Y:S02]  /*0a60*/  SEL R17, R16.reuse, R13, !P0 ;  /* 0x0000000d10117207 */ /* 0x040fe40004000000 */
[----:B------:R-:W-:Y:S02]  /*0a70*/  SEL R13, R16, R12, !P0 ;  /* 0x0000000c100d7207 */ /* 0x000fe40004000000 */
[----:B------:R-:W-:Y:S01]  /*0a80*/  MOV R12, R20 ;  /* 0x00000014000c7202 */ /* 0x000fe20000000f00 */
[----:B0-----:R-:W-:-:S04]  /*0a90*/  IMAD.WIDE R16, R17, 0x4, R14 ;  /* 0x0000000411107825 */ /* 0x001fc800078e020e */
[----:B------:R-:W-:Y:S02]  /*0aa0*/  IMAD.WIDE R14, R13, 0x4, R14 ;  /* 0x000000040d0e7825 */ /* 0x000fe400078e020e */
[----:B------:R-:W2:Y:S02]  /*0ab0*/  LDG.E R16, desc[UR10][R16.64] ;  /* 0x0000000a10107981 */ /* 0x000ea4000c1e1900 */
[----:B------:R-:W-:Y:S02]  /*0ac0*/  IMAD.MOV.U32 R13, RZ, RZ, R11 ;  /* 0x000000ffff0d7224 */ /* 0x000fe400078e000b */
[----:B------:R-:W3:Y:S04]  /*0ad0*/  LDG.E R14, desc[UR10][R14.64] ;  /* 0x0000000a0e0e7981 */ /* 0x000ee8000c1e1900 */
[----:B------:R-:W4:Y:S01]  /*0ae0*/  LDG.E R12, desc[UR10][R12.64+0x20] ;  /* 0x0000200a0c0c7981 */ /* 0x000f22000c1e1900 */
[----:B------:R-:W-:Y:S01]  /*0af0*/  LEA R23, R21, R8, 0x2 ;  /* 0x0000000815177211 */ /* 0x000fe200078e10ff */
[----:B------:R-:W-:Y:S01]  /*0b00*/  IMAD R19, R10, 0x4, R9 ;  /* 0x000000040a137824 */ /* 0x000fe200078e0209 */
[----:B------:R-:W-:-:S04]  /*0b10*/  IADD3 R20, P0, PT, R20, 0x20, RZ ;  /* 0x0000002014147810 */ /* 0x000fc80007f1e0ff */
[----:B------:R-:W-:Y:S01]  /*0b20*/  IADD3.X R11, PT, PT, RZ, R11, RZ, P0, !PT ;  /* 0x0000000bff0b7210 */ /* 0x000fe200007fe4ff */
[----:B--2---:R0:W-:Y:S04]  /*0b30*/  STS [R23], R16 ;  /* 0x0000001017007388 */ /* 0x0041e80000000800 */
[----:B---3--:R0:W-:Y:S04]  /*0b40*/  STS [R23+0x4], R14 ;  /* 0x0000040e17007388 */ /* 0x0081e80000000800 */
[----:B----4-:R0:W-:Y:S02]  /*0b50*/  STS [R19], R12 ;  /* 0x0000000c13007388 */ /* 0x0101e40000000800 */
.L_x_59:
[----:B------:R-:W-:Y:S05]  /*0b60*/  BRA.U !UP1, `(.L_x_60) ;  /* 0xfffffff9097c7547 */ /* 0x000fea000b83ffff */
.L_x_58:
[----:B------:R-:W1:Y:S02]  /*0b70*/  LDC R7, c[0x0][0x380] ;  /* 0x0000e000ff077b82 */ /* 0x000e640000000800 */
[----:B-1----:R-:W-:-:S04]  /*0b80*/  IABS R11, R7 ;  /* 0x00000007000b7213 */ /* 0x002fc80000000000 */
[----:B------:R-:W1:Y:S08]  /*0b90*/  I2F.RP R0, R11 ;  /* 0x0000000b00007306 */ /* 0x000e700000209400 */
[----:B-1----:R-:W0:Y:S02]  /*0ba0*/  MUFU.RCP R0, R0 ;  /* 0x0000000000007308 */ /* 0x002e240000001000 */
[----:B0-----:R-:W-:-:S06]  /*0bb0*/  VIADD R8, R0, 0xffffffe ;  /* 0x0ffffffe00087836 */ /* 0x001fcc0000000000 */
[----:B------:R0:W1:Y:S02]  /*0bc0*/  F2I.FTZ.U32.TRUNC.NTZ R9, R8 ;  /* 0x0000000800097305 */ /* 0x000064000021f000 */
[----:B0-----:R-:W-:Y:S01]  /*0bd0*/  IMAD.MOV.U32 R8, RZ, RZ, RZ ;  /* 0x000000ffff087224 */ /* 0x001fe200078e00ff */
[----:B-1----:R-:W-:-:S05]  /*0be0*/  IADD3 R4, PT, PT, RZ, -R9, RZ ;  /* 0x80000009ff047210 */ /* 0x002fca0007ffe0ff */
[----:B------:R-:W-:Y:S01]  /*0bf0*/  IMAD R13, R4, R11, RZ ;  /* 0x0000000b040d7224 */ /* 0x000fe200078e02ff */
[----:B------:R-:W-:-:S03]  /*0c00*/  IABS R4, R6 ;  /* 0x0000000600047213 */ /* 0x000fc60000000000 */
[----:B------:R-:W-:-:S06]  /*0c10*/  IMAD.HI.U32 R9, R9, R13, R8 ;  /* 0x0000000d09097227 */ /* 0x000fcc00078e0008 */
[----:B------:R-:W-:-:S05]  /*0c20*/  IMAD.HI.U32 R9, R9, R4, RZ ;  /* 0x0000000409097227 */ /* 0x000fca00078e00ff */
[----:B------:R-:W-:-:S05]  /*0c30*/  IADD3 R0, PT, PT, -R9, RZ, RZ ;  /* 0x000000ff09007210 */ /* 0x000fca0007ffe1ff */
[----:B------:R-:W-:Y:S01]  /*0c40*/  IMAD R0, R11, R0, R4 ;  /* 0x000000000b007224 */ /* 0x000fe200078e0204 */
[----:B------:R-:W-:-:S04]  /*0c50*/  SHF.R.S32.HI R4, RZ, 0x1f, R7 ;  /* 0x0000001fff047819 */ /* 0x000fc80000011407 */
[----:B------:R-:W-:Y:S02]  /*0c60*/  ISETP.GT.U32.AND P1, PT, R11, R0, PT ;  /* 0x000000000b00720c */ /* 0x000fe40003f24070 */
[----:B------:R-:W-:-:S04]  /*0c70*/  LEA.HI R4, R4, R7, RZ, 0x4 ;  /* 0x0000000704047211 */ /* 0x000fc800078f20ff */
[----:B------:R-:W-:-:S04]  /*0c80*/  SHF.R.S32.HI R4, RZ, 0x4, R4 ;  /* 0x00000004ff047819 */ /* 0x000fc80000011404 */
[----:B------:R-:W-:-:S03]  /*0c90*/  ISETP.GE.U32.AND P3, PT, R3, R4, PT ;  /* 0x000000040300720c */ /* 0x000fc60003f66070 */
[----:B------:R-:W-:Y:S01]  /*0ca0*/  @!P1 IMAD.IADD R0, R0, 0x1, -R11 ;  /* 0x0000000100009824 */ /* 0x000fe200078e0a0b */
[----:B------:R-:W-:Y:S02]  /*0cb0*/  @!P1 IADD3 R9, PT, PT, R9, 0x1, RZ ;  /* 0x0000000109099810 */ /* 0x000fe40007ffe0ff */
[----:B------:R-:W-:Y:S02]  /*0cc0*/  ISETP.NE.AND P1, PT, R7, RZ, PT ;  /* 0x000000ff0700720c */ /* 0x000fe40003f25270 */
[----:B------:R-:W-:Y:S02]  /*0cd0*/  ISETP.GE.U32.AND P0, PT, R0, R11, PT ;  /* 0x0000000b0000720c */ /* 0x000fe40003f06070 */
[----:B------:R-:W-:Y:S01]  /*0ce0*/  LOP3.LUT R0, R6, R7, RZ, 0x3c, !PT ;  /* 0x0000000706007212 */ /* 0x000fe200078e3cff */
[----:B------:R-:W0:Y:S03]  /*0cf0*/  LDC R11, c[0x0][0x384] ;  /* 0x0000e100ff0b7b82 */ /* 0x000e260000000800 */
[----:B------:R-:W-:-:S07]  /*0d00*/  ISETP.GE.AND P2, PT, R0, RZ, PT ;  /* 0x000000ff0000720c */ /* 0x000fce0003f46270 */
[----:B------:R-:W-:-:S05]  /*0d10*/  @P0 VIADD R9, R9, 0x1 ;  /* 0x0000000109090836 */ /* 0x000fca0000000000 */
[----:B------:R-:W-:Y:S02]  /*0d20*/  MOV R0, R9 ;  /* 0x0000000900007202 */ /* 0x000fe40000000f00 */
[----:B------:R-:W1:Y:S03]  /*0d30*/  @!P3 LDC.64 R8, c[0x0][0x3a0] ;  /* 0x0000e800ff08bb82 */ /* 0x000e660000000a00 */
[----:B------:R-:W-:Y:S01]  /*0d40*/  @!P2 IMAD.MOV R0, RZ, RZ, -R0 ;  /* 0x000000ffff00a224 */ /* 0x000fe200078e0a00 */
[----:B------:R-:W-:-:S04]  /*0d50*/  @!P1 LOP3.LUT R0, RZ, R7, RZ, 0x33, !PT ;  /* 0x00000007ff009212 */ /* 0x000fc800078e33ff */
[C---:B------:R-:W-:Y:S01]  /*0d60*/  IADD3 R3, PT, PT, -R0.reuse, RZ, RZ ;  /* 0x000000ff00037210 */ /* 0x040fe20007ffe1ff */
[----:B0-----:R-:W-:-:S04]  /*0d70*/  IMAD R0, R0, R11, UR5 ;  /* 0x0000000500007e24 */ /* 0x001fc8000f8e020b */
[----:B------:R-:W-:-:S04]  /*0d80*/  IMAD R6, R7, R3, R6 ;  /* 0x0000000307067224 */ /* 0x000fc800078e0206 */
[----:B------:R-:W-:-:S04]  /*0d90*/  IMAD R6, R5, R7, R6 ;  /* 0x0000000705067224 */ /* 0x000fc800078e0206 */
[----:B------:R-:W-:-:S04]  /*0da0*/  IMAD R7, R0, R7, R6 ;  /* 0x0000000700077224 */ /* 0x000fc800078e0206 */
[----:B-1----:R-:W-:-:S05]  /*0db0*/  @!P3 IMAD.WIDE R4, R7, 0x4, R8 ;  /* 0x000000040704b825 */ /* 0x002fca00078e0208 */
[----:B------:R0:W-:Y:S04]  /*0dc0*/  @!P3 STG.E desc[UR10][R4.64+0x4], R18 ;  /* 0x000004120400b986 */ /* 0x0001e8000c10190a */
[----:B------:R0:W-:Y:S01]  /*0dd0*/  @!P3 STG.E desc[UR10][R4.64], R25 ;  /* 0x000000190400b986 */ /* 0x0001e2000c10190a */
[----:B------:R-:W-:Y:S05]  /*0de0*/  @!P3 EXIT ;  /* 0x000000000000b94d */ /* 0x000fea0003800000 */
[----:B------:R-:W-:-:S13]  /*0df0*/  LOP3.LUT P0, RZ, R2, 0x3, RZ, 0xc0, !PT ;  /* 0x0000000302ff7812 */ /* 0x000fda000780c0ff */
[----:B------:R-:W-:Y:S05]  /*0e00*/  @P0 EXIT ;  /* 0x000000000000094d */ /* 0x000fea0003800000 */
[----:B------:R-:W1:Y:S02]  /*0e10*/  LDC.64 R2, c[0x0][0x3a0] ;  /* 0x0000e800ff027b82 */ /* 0x000e640000000a00 */
[----:B-1----:R-:W-:-:S05]  /*0e20*/  IMAD.WIDE R2, R7, 0x4, R2 ;  /* 0x0000000407027825 */ /* 0x002fca00078e0202 */
[----:B------:R-:W-:Y:S01]  /*0e30*/  STG.E desc[UR10][R2.64], R25 ;  /* 0x0000001902007986 */ /* 0x000fe2000c10190a */
[----:B------:R-:W-:Y:S05]  /*0e40*/  EXIT ;  /* 0x000000000000794d */ /* 0x000fea0003800000 */
.L_x_61:
        /* <DEDUP_REMOVED lines=11> */
.L_x_90:


//--------------------- .text._Z14gemm_32_16x8_3iiiPfS_S_ --------------------------
	.section	.text._Z14gemm_32_16x8_3iiiPfS_S_,"ax",@progbits
	.align	128
        .global         _Z14gemm_32_16x8_3iiiPfS_S_
        .type           _Z14gemm_32_16x8_3iiiPfS_S_,@function
        .size           _Z14gemm_32_16x8_3iiiPfS_S_,(.L_x_91 - _Z14gemm_32_16x8_3iiiPfS_S_)
        .other          _Z14gemm_32_16x8_3iiiPfS_S_,@"STO_CUDA_ENTRY STV_DEFAULT"
_Z14gemm_32_16x8_3iiiPfS_S_:
.text._Z14gemm_32_16x8_3iiiPfS_S_:
        /* <DEDUP_REMOVED lines=9> */
[----:B------:R-:W-:Y:S01]  /*0090*/  IABS R4, R30 ;  /* 0x0000001e00047213 */ /* 0x000fe20000000000 */
[----:B----4-:R-:W-:-:S03]  /*00a0*/  USHF.L.U32 UR5, UR5, 0x3, URZ ;  /* 0x0000000305057899 */ /* 0x010fc600080006ff */
[----:B------:R-:W0:Y:S01]  /*00b0*/  I2F.RP R8, R4 ;  /* 0x0000000400087306 */ /* 0x000e220000209400 */
[----:B-1----:R-:W-:Y:S01]  /*00c0*/  IMAD.SHL.U32 R6, R2, 0x4, RZ ;  /* 0x0000000402067824 */ /* 0x002fe200078e00ff */
[----:B------:R-:W-:-:S04]  /*00d0*/  SHF.R.U32.HI R5, RZ, 0x2, R2 ;  /* 0x00000002ff057819 */ /* 0x000fc80000011602 */
[----:B------:R-:W-:Y:S01]  /*00e0*/  LOP3.LUT R9, R6, 0xc, RZ, 0xc0, !PT ;  /* 0x0000000c06097812 */ /* 0x000fe200078ec0ff */
[----:B------:R-:W-:-:S04]  /*00f0*/  IMAD R31, R5, UR4, RZ ;  /* 0x00000004051f7c24 */ /* 0x000fc8000f8e02ff */
[----:B---3--:R-:W-:Y:S01]  /*0100*/  IMAD R26, R0, 0x10, R9 ;  /* 0x00000010001a7824 */ /* 0x008fe200078e0209 */
[----:B0-----:R-:W0:Y:S04]  /*0110*/  MUFU.RCP R8, R8 ;  /* 0x0000000800087308 */ /* 0x001e280000001000 */
[----:B------:R-:W-:-:S05]  /*0120*/  IADD3 R26, PT, PT, R26, R31, RZ ;  /* 0x0000001f1a1a7210 */ /* 0x000fca0007ffe0ff */
[C---:B------:R-:W-:Y:S02]  /*0130*/  VIADD R12, R26.reuse, 0x1 ;  /* 0x000000011a0c7836 */ /* 0x040fe40000000000 */
[C---:B------:R-:W-:Y:S02]  /*0140*/  VIADD R14, R26.reuse, 0x2 ;  /* 0x000000021a0e7836 */ /* 0x040fe40000000000 */
[----:B------:R-:W-:Y:S01]  /*0150*/  VIADD R16, R26, 0x3 ;  /* 0x000000031a107836 */ /* 0x000fe20000000000 */
[----:B------:R-:W-:Y:S02]  /*0160*/  IABS R11, R12 ;  /* 0x0000000c000b7213 */ /* 0x000fe40000000000 */
[----:B------:R-:W-:Y:S02]  /*0170*/  IABS R13, R14 ;  /* 0x0000000e000d7213 */ /* 0x000fe40000000000 */
[----:B------:R-:W-:Y:S01]  /*0180*/  IABS R15, R16 ;  /* 0x00000010000f7213 */ /* 0x000fe20000000000 */
[----:B0-----:R-:W-:Y:S01]  /*0190*/  VIADD R7, R8, 0xffffffe ;  /* 0x0ffffffe08077836 */ /* 0x001fe20000000000 */
[----:B------:R-:W-:-:S02]  /*01a0*/  ISETP.GE.AND P2, PT, R14, RZ, PT ;  /* 0x000000ff0e00720c */ /* 0x000fc40003f46270 */
[----:B------:R-:W-:-:S03]  /*01b0*/  ISETP.GE.AND P3, PT, R12, RZ, PT ;  /* 0x000000ff0c00720c */ /* 0x000fc60003f66270 */
[----:B------:R-:W0:Y:S02]  /*01c0*/  F2I.FTZ.U32.TRUNC.NTZ R7, R7 ;  /* 0x0000000700077305 */ /* 0x000e24000021f000 */
[----:B0-----:R-:W-:-:S05]  /*01d0*/  IADD3 R6, PT, PT, RZ, -R7, RZ ;  /* 0x80000007ff067210 */ /* 0x001fca0007ffe0ff */
[----:B------:R-:W-:Y:S01]  /*01e0*/  IMAD.MOV.U32 R9, RZ, RZ, R6 ;  /* 0x000000ffff097224 */ /* 0x000fe200078e0006 */
[----:B------:R-:W-:-:S03]  /*01f0*/  IABS R6, R30 ;  /* 0x0000001e00067213 */ /* 0x000fc60000000000 */
[----:B------:R-:W-:Y:S02]  /*0200*/  IMAD R9, R9, R4, RZ ;  /* 0x0000000409097224 */ /* 0x000fe400078e02ff */
[----:B------:R-:W-:Y:S02]  /*0210*/  IMAD.MOV R10, RZ, RZ, -R6 ;  /* 0x000000ffff0a7224 */ /* 0x000fe400078e0a06 */
[----:B------:R-:W-:-:S05]  /*0220*/  HFMA2 R6, -RZ, RZ, 0, 0 ;  /* 0x00000000ff067431 */ /* 0x000fca00000001ff */
[----:B------:R-:W-:Y:S01]  /*0230*/  IMAD.HI.U32 R6, R7, R9, R6 ;  /* 0x0000000907067227 */ /* 0x000fe200078e0006 */
[----:B------:R-:W-:-:S05]  /*0240*/  IABS R9, R26 ;  /* 0x0000001a00097213 */ /* 0x000fca0000000000 */
[----:B------:R-:W-:-:S04]  /*0250*/  IMAD.HI.U32 R7, R6, R11, RZ ;  /* 0x0000000b06077227 */ /* 0x000fc800078e00ff */
[----:B------:R-:W-:Y:S02]  /*0260*/  IMAD R11, R7, R10, R11 ;  /* 0x0000000a070b7224 */ /* 0x000fe400078e020b */
[----:B------:R-:W-:-:S03]  /*0270*/  IMAD.HI.U32 R7, R6, R9, RZ ;  /* 0x0000000906077227 */ /* 0x000fc600078e00ff */
[----:B------:R-:W-:Y:S01]  /*0280*/  ISETP.GT.U32.AND P1, PT, R4, R11, PT ;  /* 0x0000000b0400720c */ /* 0x000fe20003f24070 */
[----:B------:R-:W-:Y:S02]  /*0290*/  IMAD R9, R7, R10, R9 ;  /* 0x0000000a07097224 */ /* 0x000fe400078e0209 */
[----:B------:R-:W-:-:S03]  /*02a0*/  IMAD.HI.U32 R8, R6, R13, RZ ;  /* 0x0000000d06087227 */ /* 0x000fc600078e00ff */
[----:B------:R-:W-:Y:S01]  /*02b0*/  ISETP.GT.U32.AND P0, PT, R4, R9, PT ;  /* 0x000000090400720c */ /* 0x000fe20003f04070 */
[----:B------:R-:W-:-:S04]  /*02c0*/  IMAD.HI.U32 R6, R6, R15, RZ ;  /* 0x0000000f06067227 */ /* 0x000fc800078e00ff */
[-C--:B------:R-:W-:Y:S01]  /*02d0*/  IMAD R13, R8, R10.reuse, R13 ;  /* 0x0000000a080d7224 */ /* 0x080fe200078e020d */
[----:B------:R-:W-:Y:S01]  /*02e0*/  LOP3.LUT R8, R5, 0xfe, RZ, 0xc0, !PT ;  /* 0x000000fe05087812 */ /* 0x000fe200078ec0ff */
[----:B------:R-:W-:Y:S01]  /*02f0*/  IMAD R15, R6, R10, R15 ;  /* 0x0000000a060f7224 */ /* 0x000fe200078e020f */
[----:B------:R-:W-:Y:S01]  /*0300*/  @!P1 IADD3 R11, PT, PT, R11, -R4, RZ ;  /* 0x800000040b0b9210 */ /* 0x000fe20007ffe0ff */
[----:B------:R-:W0:Y:S01]  /*0310*/  LDC.64 R6, c[0x0][0x390] ;  /* 0x0000e400ff067b82 */ /* 0x000e220000000a00 */
[C---:B------:R-:W-:Y:S01]  /*0320*/  ISETP.GT.U32.AND P4, PT, R4.reuse, R13, PT ;  /* 0x0000000d0400720c */ /* 0x040fe20003f84070 */
[----:B------:R-:W-:Y:S01]  /*0330*/  IMAD R5, R3, UR5, RZ ;  /* 0x0000000503057c24 */ /* 0x000fe2000f8e02ff */
[C---:B------:R-:W-:Y:S01]  /*0340*/  ISETP.GT.U32.AND P5, PT, R4.reuse, R15, PT ;  /* 0x0000000f0400720c */ /* 0x040fe20003fa4070 */
[----:B------:R-:W-:Y:S01]  /*0350*/  @!P0 IMAD.IADD R9, R9, 0x1, -R4 ;  /* 0x0000000109098824 */ /* 0x000fe200078e0a04 */
[----:B------:R-:W-:Y:S02]  /*0360*/  ISETP.GT.U32.AND P0, PT, R4, R11, PT ;  /* 0x0000000b0400720c */ /* 0x000fe40003f04070 */
[----:B------:R-:W-:-:S02]  /*0370*/  ISETP.GE.AND P1, PT, R16, RZ, PT ;  /* 0x000000ff1000720c */ /* 0x000fc40003f26270 */
[----:B------:R-:W-:Y:S02]  /*0380*/  ISETP.GT.U32.AND P6, PT, R4, R9, PT ;  /* 0x000000090400720c */ /* 0x000fe40003fc4070 */
[----:B------:R-:W-:-:S03]  /*0390*/  LOP3.LUT R10, R2, 0x7, RZ, 0xc0, !PT ;  /* 0x00000007020a7812 */ /* 0x000fc600078ec0ff */
[--C-:B------:R-:W-:Y:S02]  /*03a0*/  @!P4 IMAD.IADD R13, R13, 0x1, -R4.reuse ;  /* 0x000000010d0dc824 */ /* 0x100fe400078e0a04 */
[-C--:B------:R-:W-:Y:S01]  /*03b0*/  @!P5 IADD3 R15, PT, PT, R15, -R4.reuse, RZ ;  /* 0x800000040f0fd210 */ /* 0x080fe20007ffe0ff */
[----:B------:R-:W-:Y:S02]  /*03c0*/  IMAD R10, R10, R3, RZ ;  /* 0x000000030a0a7224 */ /* 0x000fe400078e02ff */
[C---:B------:R-:W-:Y:S01]  /*03d0*/  ISETP.GT.U32.AND P5, PT, R4.reuse, R13, PT ;  /* 0x0000000d0400720c */ /* 0x040fe20003fa4070 */
[----:B------:R-:W-:Y:S01]  /*03e0*/  @!P0 IMAD.IADD R11, R11, 0x1, -R4 ;  /* 0x000000010b0b8824 */ /* 0x000fe200078e0a04 */
[----:B------:R-:W-:Y:S02]  /*03f0*/  ISETP.GT.U32.AND P4, PT, R4, R15, PT ;  /* 0x0000000f0400720c */ /* 0x000fe40003f84070 */
[----:B------:R-:W-:Y:S02]  /*0400*/  ISETP.GE.AND P0, PT, R26, RZ, PT ;  /* 0x000000ff1a00720c */ /* 0x000fe40003f06270 */
[----:B------:R-:W-:-:S02]  /*0410*/  @!P6 IADD3 R9, PT, PT, R9, -R4, RZ ;  /* 0x800000040909e210 */ /* 0x000fc40007ffe0ff */
[----:B------:R-:W-:-:S05]  /*0420*/  @!P3 IADD3 R11, PT, PT, -R11, RZ, RZ ;  /* 0x000000ff0b0bb210 */ /* 0x000fca0007ffe1ff */
[----:B------:R-:W-:Y:S01]  /*0430*/  @!P5 IMAD.IADD R13, R13, 0x1, -R4 ;  /* 0x000000010d0dd824 */ /* 0x000fe200078e0a04 */
[----:B------:R-:W-:Y:S01]  /*0440*/  IADD3 R14, P5, P6, R10, R5, R8 ;  /* 0x000000050a0e7210 */ /* 0x000fe20007ebe008 */
[----:B------:R-:W-:Y:S01]  /*0450*/  @!P4 IMAD.IADD R15, R15, 0x1, -R4 ;  /* 0x000000010f0fc824 */ /* 0x000fe200078e0a04 */
[----:B------:R-:W-:Y:S01]  /*0460*/  ISETP.NE.AND P4, PT, R30, RZ, PT ;  /* 0x000000ff1e00720c */ /* 0x000fe20003f85270 */
[----:B------:R-:W-:Y:S01]  /*0470*/  @!P0 IMAD.MOV R9, RZ, RZ, -R9 ;  /* 0x000000ffff098224 */ /* 0x000fe200078e0a09 */
[----:B------:R-:W-:Y:S01]  /*0480*/  LOP3.LUT R4, RZ, R30, RZ, 0x33, !PT ;  /* 0x0000001eff047212 */ /* 0x000fe200078e33ff */
[----:B------:R-:W-:Y:S01]  /*0490*/  @!P2 IMAD.MOV R13, RZ, RZ, -R13 ;  /* 0x000000ffff0da224 */ /* 0x000fe200078e0a0d */
[----:B------:R-:W-:Y:S01]  /*04a0*/  SHF.R.S32.HI R5, RZ, 0x1f, R5 ;  /* 0x0000001fff057819 */ /* 0x000fe20000011405 */
[----:B------:R-:W-:Y:S01]  /*04b0*/  @!P1 IMAD.MOV R15, RZ, RZ, -R15 ;  /* 0x000000ffff0f9224 */ /* 0x000fe200078e0a0f */
[C---:B------:R-:W-:Y:S02]  /*04c0*/  SEL R9, R4.reuse, R9, !P4 ;  /* 0x0000000904097207 */ /* 0x040fe40006000000 */
[----:B------:R-:W-:-:S02]  /*04d0*/  SEL R11, R4, R11, !P4 ;  /* 0x0000000b040b7207 */ /* 0x000fc40006000000 */
[C---:B------:R-:W-:Y:S01]  /*04e0*/  SEL R13, R4.reuse, R13, !P4 ;  /* 0x0000000d040d7207 */ /* 0x040fe20006000000 */
[--C-:B0-----:R-:W-:Y:S01]  /*04f0*/  IMAD.WIDE R8, R9, 0x4, R6.reuse ;  /* 0x0000000409087825 */ /* 0x101fe200078e0206 */
[----:B------:R-:W-:Y:S02]  /*0500*/  SEL R15, R4, R15, !P4 ;  /* 0x0000000f040f7207 */ /* 0x000fe40006000000 */
[----:B------:R-:W-:Y:S01]  /*0510*/  IADD3.X R5, PT, PT, RZ, R5, RZ, P5, P6 ;  /* 0x00000005ff057210 */ /* 0x000fe20002fec4ff */
[--C-:B------:R-:W-:Y:S01]  /*0520*/  IMAD.WIDE R10, R11, 0x4, R6.reuse ;  /* 0x000000040b0a7825 */ /* 0x100fe200078e0206 */
[C---:B--2---:R-:W-:Y:S01]  /*0530*/  LEA R4, P0, R14.reuse, UR6, 0x2 ;  /* 0x000000060e047c11 */ /* 0x044fe2000f8010ff */
[----:B-----5:R-:W2:Y:S02]  /*0540*/  LDG.E R8, desc[UR8][R8.64] ;  /* 0x0000000808087981 */ /* 0x020ea4000c1e1900 */
[----:B------:R-:W-:Y:S01]  /*0550*/  IMAD.WIDE R12, R13, 0x4, R6 ;  /* 0x000000040d0c7825 */ /* 0x000fe200078e0206 */
[----:B------:R-:W-:Y:S01]  /*0560*/  LEA.HI.X R5, R14, UR7, R5, 0x2, P0 ;  /* 0x000000070e057c11 */ /* 0x000fe200080f1405 */
[----:B------:R-:W3:Y:S02]  /*0570*/  LDG.E R10, desc[UR8][R10.64] ;  /* 0x000000080a0a7981 */ /* 0x000ee4000c1e1900 */
[----:B------:R-:W-:-:S02]  /*0580*/  IMAD.WIDE R6, R15, 0x4, R6 ;  /* 0x000000040f067825 */ /* 0x000fc400078e0206 */
[----:B------:R0:W4:Y:S04]  /*0590*/  LDG.E R12, desc[UR8][R12.64] ;  /* 0x000000080c0c7981 */ /* 0x000128000c1e1900 */
[----:B------:R-:W5:Y:S04]  /*05a0*/  LDG.E R6, desc[UR8][R6.64] ;  /* 0x0000000806067981 */ /* 0x000f68000c1e1900 */
[----:B------:R-:W5:Y:S01]  /*05b0*/  LDG.E.64 R14, desc[UR8][R4.64] ;  /* 0x00000008040e7981 */ /* 0x000f62000c1e1b00 */
[----:B------:R-:W1:Y:S01]  /*05c0*/  S2UR UR6, SR_CgaCtaId ;  /* 0x00000000000679c3 */ /* 0x000e620000008800 */
[----:B------:R-:W-:Y:S01]  /*05d0*/  UMOV UR4, 0x400 ;  /* 0x0000040000047882 */ /* 0x000fe20000000000 */
[----:B------:R-:W-:Y:S01]  /*05e0*/  ISETP.GE.AND P0, PT, R3, 0x1, PT ;  /* 0x000000010300780c */ /* 0x000fe20003f06270 */
[----:B-1----:R-:W-:-:S02]  /*05f0*/  ULEA UR7, UR6, UR4, 0x18 ;  /* 0x0000000406077291 */ /* 0x002fc4000f8ec0ff */
[----:B------:R-:W-:-:S04]  /*0600*/  UIADD3 UR4, UPT, UPT, UR4, 0x400, URZ ;  /* 0x0000040004047890 */ /* 0x000fc8000fffe0ff */
[----:B------:R-:W-:Y:S01]  /*0610*/  ULEA UR6, UR6, UR4, 0x18 ;  /* 0x0000000406067291 */ /* 0x000fe2000f8ec0ff */
[----:B------:R-:W-:-:S05]  /*0620*/  LEA R27, R2, UR7, 0x4 ;  /* 0x00000007021b7c11 */ /* 0x000fca000f8e20ff */
[C---:B------:R-:W-:Y:S01]  /*0630*/  LEA R25, R2.reuse, UR6, 0x3 ;  /* 0x0000000602197c11 */ /* 0x040fe2000f8e18ff */
[----:B------:R-:W-:Y:S01]  /*0640*/  HFMA2 R35, -RZ, RZ, 0, 0 ;  /* 0x00000000ff237431 */ /* 0x000fe200000001ff */
[----:B0-----:R-:W-:Y:S01]  /*0650*/  MOV R13, RZ ;  /* 0x000000ff000d7202 */ /* 0x001fe20000000f00 */
[----:B------:R-:W-:Y:S01]  /*0660*/  IMAD.MOV.U32 R21, RZ, RZ, RZ ;  /* 0x000000ffff157224 */ /* 0x000fe200078e00ff */
[----:B------:R-:W-:Y:S01]  /*0670*/  LOP3.LUT R33, R2, 0x3, RZ, 0xc0, !PT ;  /* 0x0000000302217812 */ /* 0x000fe200078ec0ff */
[----:B------:R-:W-:Y:S01]  /*0680*/  IMAD.MOV.U32 R22, RZ, RZ, RZ ;  /* 0x000000ffff167224 */ /* 0x000fe200078e00ff */
[----:B--2---:R0:W-:Y:S04]  /*0690*/  STS [R27], R8 ;  /* 0x000000081b007388 */ /* 0x0041e80000000800 */
[----:B---3--:R0:W-:Y:S04]  /*06a0*/  STS [R27+0x4], R10 ;  /* 0x0000040a1b007388 */ /* 0x0081e80000000800 */
[----:B----4-:R0:W-:Y:S04]  /*06b0*/  STS [R27+0x8], R12 ;  /* 0x0000080c1b007388 */ /* 0x0101e80000000800 */
[----:B-----5:R0:W-:Y:S04]  /*06c0*/  STS [R27+0xc], R6 ;  /* 0x00000c061b007388 */ /* 0x0201e80000000800 */
[----:B------:R0:W-:Y:S01]  /*06d0*/  STS.64 [R25], R14 ;  /* 0x0000000e19007388 */ /* 0x0001e20000000a00 */
[----:B------:R-:W-:Y:S05]  /*06e0*/  @!P0 BRA `(.L_x_62) ;  /* 0x0000000800448947 */ /* 0x000fea0003800000 */
[----:B------:R-:W-:Y:S01]  /*06f0*/  SHF.R.U32.HI R3, RZ, 0x1, R2 ;  /* 0x00000001ff037819 */ /* 0x000fe20000011602 */
[----:B------:R-:W-:Y:S01]  /*0700*/  IMAD.MOV.U32 R24, RZ, RZ, RZ ;  /* 0x000000ffff187224 */ /* 0x000fe200078e00ff */
[----:B------:R-:W-:Y:S01]  /*0710*/  MOV R22, RZ ;  /* 0x000000ff00167202 */ /* 0x000fe20000000f00 */
[----:B------:R-:W-:Y:S01]  /*0720*/  IMAD.MOV.U32 R35, RZ, RZ, RZ ;  /* 0x000000ffff237224 */ /* 0x000fe200078e00ff */
[----:B------:R-:W-:Y:S01]  /*0730*/  MOV R2, RZ ;  /* 0x000000ff00027202 */ /* 0x000fe20000000f00 */
[----:B------:R-:W-:Y:S01]  /*0740*/  IMAD.MOV.U32 R13, RZ, RZ, RZ ;  /* 0x000000ffff0d7224 */ /* 0x000fe200078e00ff */
[----:B------:R-:W-:Y:S01]  /*0750*/  MOV R21, RZ ;  /* 0x000000ff00157202 */ /* 0x000fe20000000f00 */
[----:B------:R-:W1:Y:S01]  /*0760*/  LDCU UR10, c[0x0][0x388] ;  /* 0x00007100ff0a77ac */ /* 0x000e620008000800 */
[----:B------:R-:W-:Y:S01]  /*0770*/  LOP3.LUT R3, R3, 0x1fe, RZ, 0xc0, !PT ;  /* 0x000001fe03037812 */ /* 0x000fe200078ec0ff */
[----:B------:R-:W-:-:S06]  /*0780*/  UMOV UR4, URZ ;  /* 0x000000ff00047c82 */ /* 0x000fcc0008000000 */
.L_x_64:
[----:B------:R-:W-:Y:S01]  /*0790*/  BAR.SYNC.DEFER_BLOCKING 0x0 ;  /* 0x0000000000007b1d */ /* 0x000fe20000010000 */
[----:B------:R-:W-:Y:S01]  /*07a0*/  IMAD R32, R33, 0x4, R2 ;  /* 0x0000000421207824 */ /* 0x000fe200078e0202 */
[----:B------:R-:W-:Y:S01]  /*07b0*/  IADD3 R28, PT, PT, R3, R24, RZ ;  /* 0x00000018031c7210 */ /* 0x000fe20007ffe0ff */
[----:B------:R-:W-:Y:S01]  /*07c0*/  UIADD3 UR4, UPT, UPT, UR4, 0x8, URZ ;  /* 0x0000000804047890 */ /* 0x000fe2000fffe0ff */
[----:B------:R-:W-:Y:S02]  /*07d0*/  LOP3.LUT R2, R2, 0x80, RZ, 0x3c, !PT ;  /* 0x0000008002027812 */ /* 0x000fe400078e3cff */
[----:B------:R-:W-:Y:S01]  /*07e0*/  LEA R28, R28, UR6, 0x2 ;  /* 0x000000061c1c7c11 */ /* 0x000fe2000f8e10ff */
[----:B-1----:R-:W-:Y:S01]  /*07f0*/  UISETP.GE.AND UP0, UPT, UR4, UR10, UPT ;  /* 0x0000000a0400728c */ /* 0x002fe2000bf06270 */
[----:B------:R-:W-:Y:S01]  /*0800*/  LEA R32, R32, UR7, 0x2 ;  /* 0x0000000720207c11 */ /* 0x000fe2000f8e10ff */
[----:B------:R-:W-:Y:S01]  /*0810*/  UISETP.GE.AND UP1, UPT, UR4, UR10, UPT ;  /* 0x0000000a0400728c */ /* 0x000fe2000bf26270 */
[----:B------:R-:W-:Y:S01]  /*0820*/  LOP3.LUT R24, R24, 0x40, RZ, 0x3c, !PT ;  /* 0x0000004018187812 */ /* 0x000fe200078e3cff */
[----:B0-----:R-:W-:Y:S04]  /*0830*/  LDS.64 R6, [R28] ;  /* 0x000000001c067984 */ /* 0x001fe80000000a00 */
[----:B------:R-:W0:Y:S04]  /*0840*/  LDS.128 R16, [R32] ;  /* 0x0000000020107984 */ /* 0x000e280000000c00 */
[----:B------:R-:W1:Y:S01]  /*0850*/  LDS.128 R8, [R32+0x40] ;  /* 0x0000400020087984 */ /* 0x000e620000000c00 */
[----:B0-----:R-:W-:Y:S01]  /*0860*/  FFMA R23, R16, R6, R13 ;  /* 0x0000000610177223 */ /* 0x001fe2000000000d */
[----:B------:R-:W-:-:S02]  /*0870*/  FFMA R34, R6, R17, R21 ;  /* 0x0000001106227223 */ /* 0x000fc40000000015 */
[----:B------:R-:W-:Y:S01]  /*0880*/  LDS.128 R12, [R32+0x80] ;  /* 0x00008000200c7984 */ /* 0x000fe20000000c00 */
[C---:B------:R-:W-:Y:S01]  /*0890*/  FFMA R35, R6.reuse, R18, R35 ;  /* 0x0000001206237223 */ /* 0x040fe20000000023 */
[----:B------:R-:W-:Y:S01]  /*08a0*/  FFMA R6, R6, R19, R22 ;  /* 0x0000001306067223 */ /* 0x000fe20000000016 */
[-C--:B-1----:R-:W-:Y:S01]  /*08b0*/  FFMA R23, R8, R7.reuse, R23 ;  /* 0x0000000708177223 */ /* 0x082fe20000000017 */
[----:B------:R-:W0:Y:S01]  /*08c0*/  LDS.64 R20, [R28+0x40] ;  /* 0x000040001c147984 */ /* 0x000e220000000a00 */
[-C--:B------:R-:W-:Y:S01]  /*08d0*/  FFMA R29, R9, R7.reuse, R34 ;  /* 0x00000007091d7223 */ /* 0x080fe20000000022 */
[-C--:B------:R-:W-:Y:S01]  /*08e0*/  FFMA R35, R10, R7.reuse, R35 ;  /* 0x000000070a237223 */ /* 0x080fe20000000023 */
[----:B------:R-:W-:Y:S01]  /*08f0*/  FFMA R22, R11, R7, R6 ;  /* 0x000000070b167223 */ /* 0x000fe20000000006 */
[----:B------:R-:W1:Y:S04]  /*0900*/  LDS.128 R16, [R32+0xc0] ;  /* 0x0000c00020107984 */ /* 0x000e680000000c00 */
[----:B------:R-:W-:Y:S04]  /*0910*/  LDS.64 R6, [R28+0x80] ;  /* 0x000080001c067984 */ /* 0x000fe80000000a00 */
[----:B------:R-:W2:Y:S01]  /*0920*/  LDS.128 R8, [R32+0x100] ;  /* 0x0001000020087984 */ /* 0x000ea20000000c00 */
[----:B0-----:R-:W-:Y:S01]  /*0930*/  FFMA R23, R12, R20, R23 ;  /* 0x000000140c177223 */ /* 0x001fe20000000017 */
[C---:B------:R-:W-:Y:S01]  /*0940*/  FFMA R12, R20.reuse, R13, R29 ;  /* 0x0000000d140c7223 */ /* 0x040fe2000000001d */
[C---:B------:R-:W-:Y:S01]  /*0950*/  FFMA R35, R20.reuse, R14, R35 ;  /* 0x0000000e14237223 */ /* 0x040fe20000000023 */
[----:B------:R-:W-:Y:S01]  /*0960*/  FFMA R22, R20, R15, R22 ;  /* 0x0000000f14167223 */ /* 0x000fe20000000016 */
[-C--:B-1----:R-:W-:Y:S01]  /*0970*/  FFMA R23, R16, R21.reuse, R23 ;  /* 0x0000001510177223 */ /* 0x082fe20000000017 */
[-C--:B------:R-:W-:Y:S01]  /*0980*/  FFMA R37, R17, R21.reuse, R12 ;  /* 0x0000001511257223 */ /* 0x080fe2000000000c */
[-C--:B------:R-:W-:Y:S01]  /*0990*/  FFMA R35, R18, R21.reuse, R35 ;  /* 0x0000001512237223 */ /* 0x080fe20000000023 */
[----:B------:R-:W0:Y:S01]  /*09a0*/  LDS.128 R12, [R32+0x140] ;  /* 0x00014000200c7984 */ /* 0x000e220000000c00 */
[----:B------:R-:W-:-:S03]  /*09b0*/  FFMA R34, R19, R21, R22 ;  /* 0x0000001513227223 */ /* 0x000fc60000000016 */
[----:B------:R-:W-:Y:S01]  /*09c0*/  LDS.64 R28, [R28+0xc0] ;  /* 0x0000c0001c1c7984 */ /* 0x000fe20000000a00 */
[----:B--2---:R-:W-:Y:S01]  /*09d0*/  FFMA R8, R8, R6, R23 ;  /* 0x0000000608087223 */ /* 0x004fe20000000017 */
[C---:B------:R-:W-:Y:S01]  /*09e0*/  FFMA R35, R6.reuse, R10, R35 ;  /* 0x0000000a06237223 */ /* 0x040fe20000000023 */
[C---:B------:R-:W-:Y:S01]  /*09f0*/  FFMA R36, R6.reuse, R9, R37 ;  /* 0x0000000906247223 */ /* 0x040fe20000000025 */
[----:B------:R-:W1:Y:S01]  /*0a00*/  LDS.128 R16, [R32+0x180] ;  /* 0x0001800020107984 */ /* 0x000e620000000c00 */
[----:B------:R-:W-:-:S03]  /*0a10*/  FFMA R34, R6, R11, R34 ;  /* 0x0000000b06227223 */ /* 0x000fc60000000022 */
[----:B------:R-:W2:Y:S01]  /*0a20*/  LDS.128 R20, [R32+0x1c0] ;  /* 0x0001c00020147984 */ /* 0x000ea20000000c00 */
[-C--:B0-----:R-:W-:Y:S01]  /*0a30*/  FFMA R35, R14, R7.reuse, R35 ;  /* 0x000000070e237223 */ /* 0x081fe20000000023 */
[-C--:B------:R-:W-:Y:S01]  /*0a40*/  FFMA R9, R12, R7.reuse, R8 ;  /* 0x000000070c097223 */ /* 0x080fe20000000008 */
[-C--:B------:R-:W-:Y:S01]  /*0a50*/  FFMA R13, R13, R7.reuse, R36 ;  /* 0x000000070d0d7223 */ /* 0x080fe20000000024 */
[----:B------:R-:W-:Y:S01]  /*0a60*/  FFMA R34, R15, R7, R34 ;  /* 0x000000070f227223 */ /* 0x000fe20000000022 */
[----:B-1----:R-:W-:Y:S01]  /*0a70*/  FFMA R35, R28, R18, R35 ;  /* 0x000000121c237223 */ /* 0x002fe20000000023 */
[----:B------:R-:W-:Y:S01]  /*0a80*/  FFMA R9, R16, R28, R9 ;  /* 0x0000001c10097223 */ /* 0x000fe20000000009 */
[C---:B------:R-:W-:Y:S01]  /*0a90*/  FFMA R6, R28.reuse, R17, R13 ;  /* 0x000000111c067223 */ /* 0x040fe2000000000d */
[----:B------:R-:W-:Y:S01]  /*0aa0*/  FFMA R34, R28, R19, R34 ;  /* 0x000000131c227223 */ /* 0x000fe20000000022 */
[-C--:B--2---:R-:W-:Y:S01]  /*0ab0*/  FFMA R35, R22, R29.reuse, R35 ;  /* 0x0000001d16237223 */ /* 0x084fe20000000023 */
[-C--:B------:R-:W-:Y:S01]  /*0ac0*/  FFMA R13, R20, R29.reuse, R9 ;  /* 0x0000001d140d7223 */ /* 0x080fe20000000009 */
[-C--:B------:R-:W-:Y:S01]  /*0ad0*/  FFMA R21, R21, R29.reuse, R6 ;  /* 0x0000001d15157223 */ /* 0x080fe20000000006 */
[----:B------:R-:W-:Y:S01]  /*0ae0*/  FFMA R22, R23, R29, R34 ;  /* 0x0000001d17167223 */ /* 0x000fe20000000022 */
[----:B------:R-:W-:Y:S06]  /*0af0*/  BRA.U UP0, `(.L_x_63) ;  /* 0x00000005003c7547 */ /* 0x000fec000b800000 */
[-C--:B------:R-:W-:Y:S01]  /*0b00*/  IABS R8, R30.reuse ;  /* 0x0000001e00087213 */ /* 0x080fe20000000000 */
[----:B------:R-:W0:Y:S01]  /*0b10*/  LDC R9, c[0x0][0x380] ;  /* 0x0000e000ff097b82 */ /* 0x000e220000000800 */
[----:B------:R-:W-:Y:S02]  /*0b20*/  IABS R14, R30 ;  /* 0x0000001e000e7213 */ /* 0x000fe40000000000 */
[----:B------:R-:W1:Y:S08]  /*0b30*/  I2F.RP R10, R8 ;  /* 0x00000008000a7306 */ /* 0x000e700000209400 */
[----:B-1----:R-:W1:Y:S01]  /*0b40*/  MUFU.RCP R10, R10 ;  /* 0x0000000a000a7308 */ /* 0x002e620000001000 */
[----:B0-----:R-:W-:-:S05]  /*0b50*/  LEA R26, R9, R26, 0x3 ;  /* 0x0000001a091a7211 */ /* 0x001fca00078e18ff */
[C---:B------:R-:W-:Y:S02]  /*0b60*/  VIADD R9, R26.reuse, 0x1 ;  /* 0x000000011a097836 */ /* 0x040fe40000000000 */
[----:B------:R-:W-:Y:S01]  /*0b70*/  VIADD R20, R26, 0x3 ;  /* 0x000000031a147836 */ /* 0x000fe20000000000 */
[----:B-1----:R-:W-:Y:S01]  /*0b80*/  IADD3 R6, PT, PT, R10, 0xffffffe, RZ ;  /* 0x0ffffffe0a067810 */ /* 0x002fe20007ffe0ff */
[----:B------:R-:W-:-:S03]  /*0b90*/  VIADD R10, R26, 0x2 ;  /* 0x000000021a0a7836 */ /* 0x000fc60000000000 */
[----:B------:R-:W-:Y:S01]  /*0ba0*/  IABS R18, R20 ;  /* 0x0000001400127213 */ /* 0x000fe20000000000 */
[----:B------:R0:W1:Y:S01]  /*0bb0*/  F2I.FTZ.U32.TRUNC.NTZ R7, R6 ;  /* 0x0000000600077305 */ /* 0x000062000021f000 */
[----:B------:R-:W-:Y:S02]  /*0bc0*/  IABS R16, R10 ;  /* 0x0000000a00107213 */ /* 0x000fe40000000000 */
[----:B0-----:R-:W-:Y:S01]  /*0bd0*/  MOV R6, RZ ;  /* 0x000000ff00067202 */ /* 0x001fe20000000f00 */
[----:B-1----:R-:W-:-:S04]  /*0be0*/  IMAD.MOV R11, RZ, RZ, -R7 ;  /* 0x000000ffff0b7224 */ /* 0x002fc800078e0a07 */
[----:B------:R-:W-:-:S04]  /*0bf0*/  IMAD R11, R11, R8, RZ ;  /* 0x000000080b0b7224 */ /* 0x000fc800078e02ff */
[----:B------:R-:W-:Y:S01]  /*0c00*/  IMAD.HI.U32 R12, R7, R11, R6 ;  /* 0x0000000b070c7227 */ /* 0x000fe200078e0006 */
[----:B------:R-:W-:Y:S02]  /*0c10*/  IADD3 R7, PT, PT, RZ, -R14, RZ ;  /* 0x8000000eff077210 */ /* 0x000fe40007ffe0ff */
[----:B------:R-:W-:Y:S02]  /*0c20*/  IABS R14, R9 ;  /* 0x00000009000e7213 */ /* 0x000fe40000000000 */
[----:B------:R-:W-:Y:S01]  /*0c30*/  IABS R11, R26 ;  /* 0x0000001a000b7213 */ /* 0x000fe20000000000 */
[----:B------:R-:W-:-:S04]  /*0c40*/  IMAD.HI.U32 R17, R12, R16, RZ ;  /* 0x000000100c117227 */ /* 0x000fc800078e00ff */
[----:B------:R-:W-:-:S04]  /*0c50*/  IMAD.HI.U32 R15, R12, R14, RZ ;  /* 0x0000000e0c0f7227 */ /* 0x000fc800078e00ff */
[----:B------:R-:W-:-:S04]  /*0c60*/  IMAD.HI.U32 R6, R12, R11, RZ ;  /* 0x0000000b0c067227 */ /* 0x000fc800078e00ff */
[----:B------:R-:W-:Y:S02]  /*0c70*/  IMAD R15, R15, R7, R14 ;  /* 0x000000070f0f7224 */ /* 0x000fe400078e020e */
[----:B------:R-:W-:-:S03]  /*0c80*/  IMAD.HI.U32 R12, R12, R18, RZ ;  /* 0x000000120c0c7227 */ /* 0x000fc600078e00ff */
[----:B------:R-:W-:Y:S01]  /*0c90*/  ISETP.GT.U32.AND P1, PT, R8, R15, PT ;  /* 0x0000000f0800720c */ /* 0x000fe20003f24070 */
[-C--:B------:R-:W-:Y:S02]  /*0ca0*/  IMAD R11, R6, R7.reuse, R11 ;  /* 0x00000007060b7224 */ /* 0x080fe400078e020b */
[-C--:B------:R-:W-:Y:S01]  /*0cb0*/  IMAD R19, R17, R7.reuse, R16 ;  /* 0x0000000711137224 */ /* 0x080fe200078e0210 */
[----:B------:R-:W-:Y:S01]  /*0cc0*/  LOP3.LUT R17, RZ, R30, RZ, 0x33, !PT ;  /* 0x0000001eff117212 */ /* 0x000fe200078e33ff */
[----:B------:R-:W-:Y:S01]  /*0cd0*/  IMAD R12, R12, R7, R18 ;  /* 0x000000070c0c7224 */ /* 0x000fe200078e0212 */
[C---:B------:R-:W-:Y:S01]  /*0ce0*/  ISETP.GT.U32.AND P0, PT, R8.reuse, R11, PT ;  /* 0x0000000b0800720c */ /* 0x040fe20003f04070 */
[----:B------:R-:W0:Y:S01]  /*0cf0*/  LDC.64 R6, c[0x0][0x390] ;  /* 0x0000e400ff067b82 */ /* 0x000e220000000a00 */
[C---:B------:R-:W-:Y:S02]  /*0d00*/  ISETP.GT.U32.AND P2, PT, R8.reuse, R19, PT ;  /* 0x000000130800720c */ /* 0x040fe40003f44070 */
[----:B------:R-:W-:-:S03]  /*0d10*/  ISETP.GT.U32.AND P3, PT, R8, R12, PT ;  /* 0x0000000c0800720c */ /* 0x000fc60003f64070 */
[----:B------:R-:W-:Y:S02]  /*0d20*/  @!P1 IADD3 R15, PT, PT, R15, -R8, RZ ;  /* 0x800000080f0f9210 */ /* 0x000fe40007ffe0ff */
[----:B------:R-:W-:-:S04]  /*0d30*/  ISETP.GE.AND P1, PT, R10, RZ, PT ;  /* 0x000000ff0a00720c */ /* 0x000fc80003f26270 */
[----:B------:R-:W-:Y:S02]  /*0d40*/  @!P0 IADD3 R11, PT, PT, R11, -R8, RZ ;  /* 0x800000080b0b8210 */ /* 0x000fe40007ffe0ff */
[--C-:B------:R-:W-:Y:S01]  /*0d50*/  @!P2 IMAD.IADD R19, R19, 0x1, -R8.reuse ;  /* 0x000000011313a824 */ /* 0x100fe200078e0a08 */
[----:B------:R-:W-:Y:S01]  /*0d60*/  ISETP.GT.U32.AND P0, PT, R8, R15, PT ;  /* 0x0000000f0800720c */ /* 0x000fe20003f04070 */
[----:B------:R-:W-:Y:S01]  /*0d70*/  @!P3 IMAD.IADD R12, R12, 0x1, -R8 ;  /* 0x000000010c0cb824 */ /* 0x000fe200078e0a08 */
[C---:B------:R-:W-:Y:S02]  /*0d80*/  ISETP.GT.U32.AND P5, PT, R8.reuse, R11, PT ;  /* 0x0000000b0800720c */ /* 0x040fe40003fa4070 */
[C---:B------:R-:W-:Y:S02]  /*0d90*/  ISETP.GT.U32.AND P4, PT, R8.reuse, R19, PT ;  /* 0x000000130800720c */ /* 0x040fe40003f84070 */
[----:B------:R-:W-:Y:S02]  /*0da0*/  ISETP.GT.U32.AND P6, PT, R8, R12, PT ;  /* 0x0000000c0800720c */ /* 0x000fe40003fc4070 */
[----:B------:R-:W-:-:S02]  /*0db0*/  ISETP.GE.AND P2, PT, R9, RZ, PT ;  /* 0x000000ff0900720c */ /* 0x000fc40003f46270 */
[----:B------:R-:W-:-:S03]  /*0dc0*/  ISETP.GE.AND P3, PT, R26, RZ, PT ;  /* 0x000000ff1a00720c */ /* 0x000fc60003f66270 */
[-C--:B------:R-:W-:Y:S02]  /*0dd0*/  @!P0 IADD3 R15, PT, PT, R15, -R8.reuse, RZ ;  /* 0x800000080f0f8210 */ /* 0x080fe40007ffe0ff */
[----:B------:R-:W-:Y:S02]  /*0de0*/  ISETP.GE.AND P0, PT, R20, RZ, PT ;  /* 0x000000ff1400720c */ /* 0x000fe40003f06270 */
[--C-:B------:R-:W-:Y:S01]  /*0df0*/  @!P4 IMAD.IADD R19, R19, 0x1, -R8.reuse ;  /* 0x000000011313c824 */ /* 0x100fe200078e0a08 */
[----:B------:R-:W-:Y:S01]  /*0e00*/  @!P5 IADD3 R11, PT, PT, R11, -R8, RZ ;  /* 0x800000080b0bd210 */ /* 0x000fe20007ffe0ff */
[----:B------:R-:W-:Y:S01]  /*0e10*/  @!P6 IMAD.IADD R12, R12, 0x1, -R8 ;  /* 0x000000010c0ce824 */ /* 0x000fe200078e0a08 */
[----:B------:R-:W-:Y:S01]  /*0e20*/  MOV R8, R15 ;  /* 0x0000000f00087202 */ /* 0x000fe20000000f00 */
[----:B------:R-:W-:Y:S01]  /*0e30*/  IMAD.MOV.U32 R10, RZ, RZ, R19 ;  /* 0x000000ffff0a7224 */ /* 0x000fe200078e0013 */
[----:B------:R-:W-:Y:S02]  /*0e40*/  ISETP.NE.AND P4, PT, R30, RZ, PT ;  /* 0x000000ff1e00720c */ /* 0x000fe40003f85270 */
[----:B------:R-:W-:Y:S01]  /*0e50*/  @!P3 IADD3 R11, PT, PT, -R11, RZ, RZ ;  /* 0x000000ff0b0bb210 */ /* 0x000fe20007ffe1ff */
[----:B------:R-:W-:Y:S01]  /*0e60*/  @!P2 IMAD.MOV R8, RZ, RZ, -R8 ;  /* 0x000000ffff08a224 */ /* 0x000fe200078e0a08 */
[----:B------:R-:W-:-:S02]  /*0e70*/  @!P1 IADD3 R10, PT, PT, -R10, RZ, RZ ;  /* 0x000000ff0a0a9210 */ /* 0x000fc40007ffe1ff */
[----:B------:R-:W-:Y:S01]  /*0e80*/  @!P0 IMAD.MOV R12, RZ, RZ, -R12 ;  /* 0x000000ffff0c8224 */ /* 0x000fe200078e0a0c */
[C---:B------:R-:W-:Y:S02]  /*0e90*/  SEL R15, R17.reuse, R11, !P4 ;  /* 0x0000000b110f7207 */ /* 0x040fe40006000000 */
[C---:B------:R-:W-:Y:S02]  /*0ea0*/  SEL R9, R17.reuse, R8, !P4 ;  /* 0x0000000811097207 */ /* 0x040fe40006000000 */
[----:B------:R-:W-:Y:S01]  /*0eb0*/  SEL R11, R17, R10, !P4 ;  /* 0x0000000a110b7207 */ /* 0x000fe20006000000 */
[----:B0-----:R-:W-:Y:S01]  /*0ec0*/  IMAD.WIDE R14, R15, 0x4, R6 ;  /* 0x000000040f0e7825 */ /* 0x001fe200078e0206 */
[----:B------:R-:W-:-:S03]  /*0ed0*/  SEL R17, R17, R12, !P4 ;  /* 0x0000000c11117207 */ /* 0x000fc60006000000 */
[--C-:B------:R-:W-:Y:S02]  /*0ee0*/  IMAD.WIDE R8, R9, 0x4, R6.reuse ;  /* 0x0000000409087825 */ /* 0x100fe400078e0206 */
[----:B------:R-:W2:Y:S02]  /*0ef0*/  LDG.E R14, desc[UR8][R14.64] ;  /* 0x000000080e0e7981 */ /* 0x000ea4000c1e1900 */
[--C-:B------:R-:W-:Y:S02]  /*0f00*/  IMAD.WIDE R10, R11, 0x4, R6.reuse ;  /* 0x000000040b0a7825 */ /* 0x100fe400078e0206 */
[----:B------:R-:W3:Y:S02]  /*0f10*/  LDG.E R8, desc[UR8][R8.64] ;  /* 0x0000000808087981 */ /* 0x000ee4000c1e1900 */
[----:B------:R-:W-:Y:S02]  /*0f20*/  IMAD.WIDE R6, R17, 0x4, R6 ;  /* 0x0000000411067825 */ /* 0x000fe400078e0206 */
[----:B------:R-:W4:Y:S04]  /*0f30*/  LDG.E R10, desc[UR8][R10.64] ;  /* 0x000000080a0a7981 */ /* 0x000f28000c1e1900 */
[----:B------:R-:W5:Y:S04]  /*0f40*/  LDG.E R6, desc[UR8][R6.64] ;  /* 0x0000000806067981 */ /* 0x000f68000c1e1900 */
[----:B------:R0:W5:Y:S01]  /*0f50*/  LDG.E.64 R16, desc[UR8][R4.64+0x20] ;  /* 0x0000200804107981 */ /* 0x000162000c1e1b00 */
[----:B------:R-:W-:Y:S01]  /*0f60*/  LEA R19, R2, R27, 0x2 ;  /* 0x0000001b02137211 */ /* 0x000fe200078e10ff */
[----:B------:R-:W-:Y:S01]  /*0f70*/  IMAD R12, R24, 0x4, R25 ;  /* 0x00000004180c7824 */ /* 0x000fe200078e0219 */
[----:B0-----:R-:W-:-:S04]  /*0f80*/  IADD3 R4, P0, PT, R4, 0x20, RZ ;  /* 0x0000002004047810 */ /* 0x001fc80007f1e0ff */
[----:B------:R-:W-:Y:S01]  /*0f90*/  IADD3.X R5, PT, PT, RZ, R5, RZ, P0, !PT ;  /* 0x00000005ff057210 */ /* 0x000fe200007fe4ff */
[----:B--2---:R0:W-:Y:S04]  /*0fa0*/  STS [R19], R14 ;  /* 0x0000000e13007388 */ /* 0x0041e80000000800 */
[----:B---3--:R0:W-:Y:S04]  /*0fb0*/  STS [R19+0x4], R8 ;  /* 0x0000040813007388 */ /* 0x0081e80000000800 */
[----:B----4-:R0:W-:Y:S04]  /*0fc0*/  STS [R19+0x8], R10 ;  /* 0x0000080a13007388 */ /* 0x0101e80000000800 */
[----:B-----5:R0:W-:Y:S04]  /*0fd0*/  STS [R19+0xc], R6 ;  /* 0x00000c0613007388 */ /* 0x0201e80000000800 */
[----:B------:R0:W-:Y:S02]  /*0fe0*/  STS.64 [R12], R16 ;  /* 0x000000100c007388 */ /* 0x0001e40000000a00 */
.L_x_63:
[----:B------:R-:W-:Y:S05]  /*0ff0*/  BRA.U !UP1, `(.L_x_64) ;  /* 0xfffffff509e47547 */ /* 0x000fea000b83ffff */
.L_x_62:
[----:B0-----:R-:W0:Y:S01]  /*1000*/  LDC R6, c[0x0][0x380] ;  /* 0x0000e000ff067b82 */ /* 0x001e220000000800 */
[----:B------:R-:W1:Y:S01]  /*1010*/  S2R R7, SR_TID.X ;  /* 0x0000000000077919 */ /* 0x000e620000002100 */
[----:B0-----:R-:W-:Y:S01]  /*1020*/  IABS R5, R6 ;  /* 0x0000000600057213 */ /* 0x001fe20000000000 */
[----:B------:R-:W-:-:S03]  /*1030*/  IMAD R31, R6, UR5, R31 ;  /* 0x00000005061f7c24 */ /* 0x000fc6000f8e021f */
[----:B------:R-:W0:Y:S01]  /*1040*/  I2F.RP R4, R5 ;  /* 0x0000000500047306 */ /* 0x000e220000209400 */
[----:B-1----:R-:W-:-:S04]  /*1050*/  SHF.L.U32 R7, R7, 0x2, RZ ;  /* 0x0000000207077819 */ /* 0x002fc800000006ff */
[----:B------:R-:W-:-:S04]  /*1060*/  LOP3.LUT R7, R7, 0xc, RZ, 0xc0, !PT ;  /* 0x0000000c07077812 */ /* 0x000fc800078ec0ff */
[----:B------:R-:W-:Y:S01]  /*1070*/  LEA R8, R0, R7, 0x4 ;  /* 0x0000000700087211 */ /* 0x000fe200078e20ff */
[----:B0-----:R-:W0:Y:S03]  /*1080*/  MUFU.RCP R4, R4 ;  /* 0x0000000400047308 */ /* 0x001e260000001000 */
[----:B------:R-:W-:Y:S01]  /*1090*/  ISETP.GE.AND P2, PT, R8, RZ, PT ;  /* 0x000000ff0800720c */ /* 0x000fe20003f46270 */
[----:B0-----:R-:W-:Y:S01]  /*10a0*/  VIADD R2, R4, 0xffffffe ;  /* 0x0ffffffe04027836 */ /* 0x001fe20000000000 */
[----:B------:R-:W-:-:S03]  /*10b0*/  IABS R4, R8 ;  /* 0x0000000800047213 */ /* 0x000fc60000000000 */
[----:B------:R0:W1:Y:S02]  /*10c0*/  F2I.FTZ.U32.TRUNC.NTZ R3, R2 ;  /* 0x0000000200037305 */ /* 0x000064000021f000 */
[----:B0-----:R-:W-:Y:S02]  /*10d0*/  IMAD.MOV.U32 R2, RZ, RZ, RZ ;  /* 0x000000ffff027224 */ /* 0x001fe400078e00ff */
[----:B-1----:R-:W-:-:S04]  /*10e0*/  IMAD.MOV R10, RZ, RZ, -R3 ;  /* 0x000000ffff0a7224 */ /* 0x002fc800078e0a03 */
[----:B------:R-:W-:-:S04]  /*10f0*/  IMAD R7, R10, R5, RZ ;  /* 0x000000050a077224 */ /* 0x000fc800078e02ff */
[----:B------:R-:W-:-:S06]  /*1100*/  IMAD.HI.U32 R3, R3, R7, R2 ;  /* 0x0000000703037227 */ /* 0x000fcc00078e0002 */
[----:B------:R-:W-:-:S05]  /*1110*/  IMAD.HI.U32 R3, R3, R4, RZ ;  /* 0x0000000403037227 */ /* 0x000fca00078e00ff */
[----:B------:R-:W-:-:S05]  /*1120*/  IADD3 R3, PT, PT, -R3, RZ, RZ ;  /* 0x000000ff03037210 */ /* 0x000fca0007ffe1ff */
[----:B------:R-:W-:Y:S01]  /*1130*/  IMAD R2, R5, R3, R4 ;  /* 0x0000000305027224 */ /* 0x000fe200078e0204 */
[----:B------:R-:W-:-:S04]  /*1140*/  SHF.R.S32.HI R3, RZ, 0x1f, R6 ;  /* 0x0000001fff037819 */ /* 0x000fc80000011406 */
[----:B------:R-:W-:Y:S02]  /*1150*/  ISETP.GT.U32.AND P0, PT, R5, R2, PT ;  /* 0x000000020500720c */ /* 0x000fe40003f04070 */
[----:B------:R-:W-:-:S04]  /*1160*/  LEA.HI R3, R3, R6, RZ, 0x4 ;  /* 0x0000000603037211 */ /* 0x000fc800078f20ff */
[----:B------:R-:W-:-:S07]  /*1170*/  SHF.R.S32.HI R3, RZ, 0x4, R3 ;  /* 0x00000004ff037819 */ /* 0x000fce0000011403 */
[----:B------:R-:W-:Y:S01]  /*1180*/  @!P0 IMAD.IADD R2, R2, 0x1, -R5 ;  /* 0x0000000102028824 */ /* 0x000fe200078e0a05 */
[----:B------:R-:W-:-:S04]  /*1190*/  ISETP.NE.AND P0, PT, R6, RZ, PT ;  /* 0x000000ff0600720c */ /* 0x000fc80003f05270 */
[----:B------:R-:W-:-:S13]  /*11a0*/  ISETP.GT.U32.AND P1, PT, R5, R2, PT ;  /* 0x000000020500720c */ /* 0x000fda0003f24070 */
[----:B------:R-:W-:Y:S02]  /*11b0*/  @!P1 IADD3 R2, PT, PT, R2, -R5, RZ ;  /* 0x8000000502029210 */ /* 0x000fe40007ffe0ff */
[----:B------:R-:W-:-:S03]  /*11c0*/  ISETP.GE.U32.AND P1, PT, R0, R3, PT ;  /* 0x000000030000720c */ /* 0x000fc60003f26070 */
[----:B------:R-:W-:Y:S01]  /*11d0*/  @!P2 IMAD.MOV R2, RZ, RZ, -R2 ;  /* 0x000000ffff02a224 */ /* 0x000fe200078e0a02 */
[----:B------:R-:W-:-:S04]  /*11e0*/  @!P0 LOP3.LUT R2, RZ, R6, RZ, 0x33, !PT ;  /* 0x00000006ff028212 */ /* 0x000fc800078e33ff */
[----:B------:R-:W-:-:S05]  /*11f0*/  IADD3 R31, PT, PT, R2, R31, RZ ;  /* 0x0000001f021f7210 */ /* 0x000fca0007ffe0ff */
[----:B------:R-:W-:Y:S05]  /*1200*/  @P1 BRA `(.L_x_65) ;  /* 0x00000000001c1947 */ /* 0x000fea0003800000 */
[----:B------:R-:W0:Y:S02]  /*1210*/  LDC.64 R2, c[0x0][0x3a0] ;  /* 0x0000e800ff027b82 */ /* 0x000e240000000a00 */
[----:B0-----:R-:W-:-:S05]  /*1220*/  IMAD.WIDE R2, R31, 0x4, R2 ;  /* 0x000000041f027825 */ /* 0x001fca00078e0202 */
[----:B------:R-:W-:Y:S04]  /*1230*/  STG.E desc[UR8][R2.64], R13 ;  /* 0x0000000d02007986 */ /* 0x000fe8000c101908 */
[----:B------:R-:W-:Y:S04]  /*1240*/  STG.E desc[UR8][R2.64+0x4], R21 ;  /* 0x0000041502007986 */ /* 0x000fe8000c101908 */
[----:B------:R-:W-:Y:S04]  /*1250*/  STG.E desc[UR8][R2.64+0x8], R35 ;  /* 0x0000082302007986 */ /* 0x000fe8000c101908 */
[----:B------:R-:W-:Y:S01]  /*1260*/  STG.E desc[UR8][R2.64+0xc], R22 ;  /* 0x00000c1602007986 */ /* 0x000fe2000c101908 */
[----:B------:R-:W-:Y:S05]  /*1270*/  EXIT ;  /* 0x000000000000794d */ /* 0x000fea0003800000 */
.L_x_65:
[----:B------:R-:W-:-:S13]  /*1280*/  ISETP.NE.AND P0, PT, R33, RZ, PT ;  /* 0x000000ff2100720c */ /* 0x000fda0003f05270 */
[----:B------:R-:W-:Y:S05]  /*1290*/  @P0 EXIT ;  /* 0x000000000000094d */ /* 0x000fea0003800000 */
[----:B------:R-:W0:Y:S02]  /*12a0*/  LDC.64 R2, c[0x0][0x3a0] ;  /* 0x0000e800ff027b82 */ /* 0x000e240000000a00 */
[----:B0-----:R-:W-:-:S05]  /*12b0*/  IMAD.WIDE R2, R31, 0x4, R2 ;  /* 0x000000041f027825 */ /* 0x001fca00078e0202 */
[----:B------:R-:W-:Y:S01]  /*12c0*/  STG.E desc[UR8][R2.64], R13 ;  /* 0x0000000d02007986 */ /* 0x000fe2000c101908 */
[----:B------:R-:W-:Y:S05]  /*12d0*/  EXIT ;  /* 0x000000000000794d */ /* 0x000fea0003800000 */
.L_x_66:
        /* <DEDUP_REMOVED lines=10> */
.L_x_91:


//--------------------- .text._Z14gemm_32_16x8_1iiiPfS_S_ --------------------------
	.section	.text._Z14gemm_32_16x8_1iiiPfS_S_,"ax",@progbits
	.align	128
        .global         _Z14gemm_32_16x8_1iiiPfS_S_
        .type           _Z14gemm_32_16x8_1iiiPfS_S_,@function
        .size           _Z14gemm_32_16x8_1iiiPfS_S_,(.L_x_92 - _Z14gemm_32_16x8_1iiiPfS_S_)
        .other          _Z14gemm_32_16x8_1iiiPfS_S_,@"STO_CUDA_ENTRY STV_DEFAULT"
_Z14gemm_32_16x8_1iiiPfS_S_:
.text._Z14gemm_32_16x8_1iiiPfS_S_:
        /* <DEDUP_REMOVED lines=10> */
[----:B0-----:R-:W-:-:S03]  /*00a0*/  SHF.L.U32 R29, R10, 0x2, RZ ;  /* 0x000000020a1d7819 */ /* 0x001fc600000006ff */
[----:B------:R-:W-:Y:S01]  /*00b0*/  USHF.R.S32.HI UR6, URZ, 0x1f, UR4 ;  /* 0x0000001fff067899 */ /* 0x000fe20008011404 */
[----:B------:R-:W-:Y:S01]  /*00c0*/  SHF.R.U32.HI R0, RZ, 0x2, R10 ;  /* 0x00000002ff007819 */ /* 0x000fe2000001160a */
[----:B---3--:R-:W-:Y:S01]  /*00d0*/  IMAD.SHL.U32 R26, R26, 0x10, RZ ;  /* 0x000000101a1a7824 */ /* 0x008fe200078e00ff */
[----:B------:R-:W-:Y:S02]  /*00e0*/  LOP3.LUT R2, R10, 0x7, RZ, 0xc0, !PT ;  /* 0x000000070a027812 */ /* 0x000fe400078ec0ff */
[----:B------:R-:W-:Y:S01]  /*00f0*/  LOP3.LUT R29, R29, 0xc, RZ, 0xc0, !PT ;  /* 0x0000000c1d1d7812 */ /* 0x000fe200078ec0ff */
[C---:B-----5:R-:W-:Y:S01]  /*0100*/  IMAD R20, R0.reuse, R11, RZ ;  /* 0x0000000b00147224 */ /* 0x060fe200078e02ff */
[----:B------:R-:W-:Y:S01]  /*0110*/  LOP3.LUT R0, R0, 0xfe, RZ, 0xc0, !PT ;  /* 0x000000fe00007812 */ /* 0x000fe200078ec0ff */
[----:B------:R-:W-:Y:S01]  /*0120*/  IMAD R3, R2, UR9, RZ ;  /* 0x0000000902037c24 */ /* 0x000fe2000f8e02ff */
[----:B------:R-:W-:-:S04]  /*0130*/  LOP3.LUT R5, R29, R26, RZ, 0xfc, !PT ;  /* 0x0000001a1d057212 */ /* 0x000fc800078efcff */
        /* <DEDUP_REMOVED lines=8> */
[----:B------:R-:W2:Y:S04]  /*01c0*/  LDG.E.128 R4, desc[UR10][R32.64] ;  /* 0x0000000a20047981 */ /* 0x000ea8000c1e1d00 */
[----:B------:R-:W3:Y:S01]  /*01d0*/  LDG.E.64 R8, desc[UR10][R2.64] ;  /* 0x0000000a02087981 */ /* 0x000ee2000c1e1b00 */
[----:B------:R-:W0:Y:S01]  /*01e0*/  S2UR UR8, SR_CgaCtaId ;  /* 0x00000000000879c3 */ /* 0x000e220000008800 */
[----:B------:R-:W-:Y:S01]  /*01f0*/  UMOV UR4, 0x400 ;  /* 0x0000040000047882 */ /* 0x000fe20000000000 */
[----:B------:R-:W-:Y:S01]  /*0200*/  UISETP.GE.AND UP0, UPT, UR9, 0x1, UPT ;  /* 0x000000010900788c */ /* 0x000fe2000bf06270 */
[----:B------:R-:W-:Y:S01]  /*0210*/  HFMA2 R31, -RZ, RZ, 0, 0 ;  /* 0x00000000ff1f7431 */ /* 0x000fe200000001ff */
[----:B------:R-:W-:Y:S01]  /*0220*/  UIADD3 UR7, UPT, UPT, UR4, 0x400, URZ ;  /* 0x0000040004077890 */ /* 0x000fe2000fffe0ff */
[----:B------:R-:W-:Y:S01]  /*0230*/  IMAD.MOV.U32 R35, RZ, RZ, RZ ;  /* 0x000000ffff237224 */ /* 0x000fe200078e00ff */
[----:B------:R-:W-:Y:S01]  /*0240*/  MOV R37, RZ ;  /* 0x000000ff00257202 */ /* 0x000fe20000000f00 */
[----:B------:R-:W-:Y:S01]  /*0250*/  IMAD.MOV.U32 R22, RZ, RZ, RZ ;  /* 0x000000ffff167224 */ /* 0x000fe200078e00ff */
[----:B0-----:R-:W-:-:S02]  /*0260*/  ULEA UR6, UR8, UR4, 0x18 ;  /* 0x0000000408067291 */ /* 0x001fc4000f8ec0ff */
[----:B------:R-:W-:-:S04]  /*0270*/  ULEA UR7, UR8, UR7, 0x18 ;  /* 0x0000000708077291 */ /* 0x000fc8000f8ec0ff */
[C---:B------:R-:W-:Y:S02]  /*0280*/  LEA R27, R10.reuse, UR6, 0x4 ;  /* 0x000000060a1b7c11 */ /* 0x040fe4000f8e20ff */
[----:B------:R-:W-:-:S03]  /*0290*/  LEA R21, R10, UR7, 0x3 ;  /* 0x000000070a157c11 */ /* 0x000fc6000f8e18ff */
[----:B--2---:R0:W-:Y:S04]  /*02a0*/  STS.128 [R27], R4 ;  /* 0x000000041b007388 */ /* 0x0041e80000000c00 */
[----:B---3--:R0:W-:Y:S01]  /*02b0*/  STS.64 [R21], R8 ;  /* 0x0000000815007388 */ /* 0x0081e20000000a00 */
[----:B------:R-:W-:Y:S05]  /*02c0*/  BRA.U !UP0, `(.L_x_67) ;  /* 0x0000000508347547 */ /* 0x000fea000b800000 */
[----:B0-----:R-:W-:Y:S01]  /*02d0*/  SHF.R.U32.HI R5, RZ, 0x1, R10 ;  /* 0x00000001ff057819 */ /* 0x001fe2000001160a */
[----:B------:R-:W-:Y:S01]  /*02e0*/  IMAD.MOV.U32 R22, RZ, RZ, RZ ;  /* 0x000000ffff167224 */ /* 0x000fe200078e00ff */
[----:B------:R-:W-:Y:S01]  /*02f0*/  SHF.L.U32 R7, R11, 0x1, RZ ;  /* 0x000000010b077819 */ /* 0x000fe200000006ff */
[----:B------:R-:W-:Y:S01]  /*0300*/  IMAD.MOV.U32 R37, RZ, RZ, RZ ;  /* 0x000000ffff257224 */ /* 0x000fe200078e00ff */
[----:B------:R-:W-:Y:S01]  /*0310*/  MOV R6, RZ ;  /* 0x000000ff00067202 */ /* 0x000fe20000000f00 */
[----:B------:R-:W-:Y:S01]  /*0320*/  UMOV UR4, URZ ;  /* 0x000000ff00047c82 */ /* 0x000fe20008000000 */
[----:B------:R-:W-:Y:S02]  /*0330*/  MOV R4, RZ ;  /* 0x000000ff00047202 */ /* 0x000fe40000000f00 */
[----:B------:R-:W-:Y:S02]  /*0340*/  MOV R35, RZ ;  /* 0x000000ff00237202 */ /* 0x000fe40000000f00 */
[----:B------:R-:W-:-:S02]  /*0350*/  MOV R31, RZ ;  /* 0x000000ff001f7202 */ /* 0x000fc40000000f00 */
[----:B------:R-:W-:-:S07]  /*0360*/  LOP3.LUT R5, R5, 0x1fe, RZ, 0xc0, !PT ;  /* 0x000001fe05057812 */ /* 0x000fce00078ec0ff */
.L_x_68:
[----:B------:R-:W-:Y:S01]  /*0370*/  BAR.SYNC.DEFER_BLOCKING 0x0 ;  /* 0x0000000000007b1d */ /* 0x000fe20000010000 */
[----:B-1----:R-:W-:Y:S01]  /*0380*/  IMAD.IADD R30, R5, 0x1, R6 ;  /* 0x00000001051e7824 */ /* 0x002fe200078e0206 */
[----:B------:R-:W-:Y:S01]  /*0390*/  IADD3 R28, PT, PT, R29, R4, RZ ;  /* 0x000000041d1c7210 */ /* 0x000fe20007ffe0ff */
[----:B------:R-:W-:-:S03]  /*03a0*/  UIADD3 UR4, UPT, UPT, UR4, 0x8, URZ ;  /* 0x0000000804047890 */ /* 0x000fc6000fffe0ff */
[----:B------:R-:W-:Y:S02]  /*03b0*/  LEA R30, R30, UR7, 0x2 ;  /* 0x000000071e1e7c11 */ /* 0x000fe4000f8e10ff */
[----:B------:R-:W0:Y:S01]  /*03c0*/  LDC R0, c[0x0][0x388] ;  /* 0x0000e200ff007b82 */ /* 0x000e220000000800 */
[----:B------:R-:W-:Y:S02]  /*03d0*/  LEA R28, R28, UR6, 0x2 ;  /* 0x000000061c1c7c11 */ /* 0x000fe4000f8e10ff */
[----:B------:R-:W-:Y:S04]  /*03e0*/  LDS.64 R24, [R30] ;  /* 0x000000001e187984 */ /* 0x000fe80000000a00 */
[----:B------:R-:W1:Y:S01]  /*03f0*/  LDS.128 R8, [R28] ;  /* 0x000000001c087984 */ /* 0x000e620000000c00 */
[----:B0-----:R-:W-:-:S03]  /*0400*/  ISETP.LE.AND P0, PT, R0, UR4, PT ;  /* 0x0000000400007c0c */ /* 0x001fc6000bf03270 */
[----:B------:R-:W0:Y:S10]  /*0410*/  LDS.128 R16, [R28+0x40] ;  /* 0x000040001c107984 */ /* 0x000e340000000c00 */
[----:B------:R-:W-:-:S05]  /*0420*/  @!P0 IMAD.WIDE R32, R7, 0x10, R32 ;  /* 0x0000001007208825 */ /* 0x000fca00078e0220 */
[----:B------:R-:W2:Y:S01]  /*0430*/  @!P0 LDG.E.128 R12, desc[UR10][R32.64] ;  /* 0x0000000a200c8981 */ /* 0x000ea2000c1e1d00 */
[----:B------:R-:W-:Y:S02]  /*0440*/  LOP3.LUT R4, R4, 0x80, RZ, 0x3c, !PT ;  /* 0x0000008004047812 */ /* 0x000fe400078e3cff */
[----:B------:R-:W-:Y:S02]  /*0450*/  LOP3.LUT R6, R6, 0x40, RZ, 0x3c, !PT ;  /* 0x0000004006067812 */ /* 0x000fe400078e3cff */
[----:B------:R-:W-:Y:S01]  /*0460*/  @!P0 LEA R36, R4, R27, 0x2 ;  /* 0x0000001b04248211 */ /* 0x000fe200078e10ff */
[----:B-1----:R-:W-:Y:S01]  /*0470*/  FFMA R31, R8, R24, R31 ;  /* 0x00000018081f7223 */ /* 0x002fe2000000001f */
[C---:B------:R-:W-:Y:S01]  /*0480*/  FFMA R8, R24.reuse, R9, R35 ;  /* 0x0000000918087223 */ /* 0x040fe20000000023 */
[C---:B------:R-:W-:Y:S01]  /*0490*/  FFMA R37, R24.reuse, R10, R37 ;  /* 0x0000000a18257223 */ /* 0x040fe20000000025 */
[----:B------:R-:W-:Y:S01]  /*04a0*/  FFMA R24, R24, R11, R22 ;  /* 0x0000000b18187223 */ /* 0x000fe20000000016 */
[-C--:B0-----:R-:W-:Y:S01]  /*04b0*/  FFMA R31, R16, R25.reuse, R31 ;  /* 0x00000019101f7223 */ /* 0x081fe2000000001f */
        /* <DEDUP_REMOVED lines=25> */
[----:B------:R-:W-:Y:S04]  /*0650*/  LDS.128 R8, [R28+0x180] ;  /* 0x000180001c087984 */ /* 0x000fe80000000c00 */
[----:B------:R0:W3:Y:S04]  /*0660*/  @!P0 LDG.E.64 R24, desc[UR10][R2.64+0x20] ;  /* 0x0000200a02188981 */ /* 0x0000e8000c1e1b00 */
[----:B------:R1:W4:Y:S04]  /*0670*/  LDS.64 R22, [R30+0xc0] ;  /* 0x0000c0001e167984 */ /* 0x0003280000000a00 */
[----:B------:R-:W5:Y:S01]  /*0680*/  LDS.128 R16, [R28+0x1c0] ;  /* 0x0001c0001c107984 */ /* 0x000f620000000c00 */
[----:B-1----:R-:W-:Y:S01]  /*0690*/  @!P0 IMAD R30, R6, 0x4, R21 ;  /* 0x00000004061e8824 */ /* 0x002fe200078e0215 */
[----:B------:R-:W-:Y:S01]  /*06a0*/  ISETP.LE.AND P2, PT, R0, UR4, PT ;  /* 0x0000000400007c0c */ /* 0x000fe2000bf43270 */
[----:B----4-:R-:W-:Y:S01]  /*06b0*/  FFMA R31, R8, R22, R31 ;  /* 0x00000016081f7223 */ /* 0x010fe2000000001f */
[----:B------:R-:W-:Y:S01]  /*06c0*/  FFMA R8, R22, R9, R35 ;  /* 0x0000000916087223 */ /* 0x000fe20000000023 */
[----:B------:R-:W-:Y:S01]  /*06d0*/  @!P0 IADD3 R9, P1, PT, R2, 0x20, RZ ;  /* 0x0000002002098810 */ /* 0x000fe20007f3e0ff */
[C---:B------:R-:W-:Y:S01]  /*06e0*/  FFMA R37, R22.reuse, R10, R37 ;  /* 0x0000000a16257223 */ /* 0x040fe20000000025 */
[----:B------:R-:W-:-:S02]  /*06f0*/  FFMA R22, R22, R11, R34 ;  /* 0x0000000b16167223 */ /* 0x000fc40000000022 */
[----:B------:R-:W-:Y:S01]  /*0700*/  @!P0 IADD3.X R0, PT, PT, RZ, R3, RZ, P1, !PT ;  /* 0x00000003ff008210 */ /* 0x000fe20000ffe4ff */
[-C--:B-----5:R-:W-:Y:S01]  /*0710*/  FFMA R31, R16, R23.reuse, R31 ;  /* 0x00000017101f7223 */ /* 0x0a0fe2000000001f */
[-C--:B------:R-:W-:Y:S01]  /*0720*/  FFMA R35, R17, R23.reuse, R8 ;  /* 0x0000001711237223 */ /* 0x080fe20000000008 */
[-C--:B------:R-:W-:Y:S01]  /*0730*/  FFMA R37, R18, R23.reuse, R37 ;  /* 0x0000001712257223 */ /* 0x080fe20000000025 */
[----:B------:R-:W-:Y:S01]  /*0740*/  FFMA R22, R19, R23, R22 ;  /* 0x0000001713167223 */ /* 0x000fe20000000016 */
[----:B0-----:R-:W-:Y:S01]  /*0750*/  @!P0 MOV R2, R9 ;  /* 0x0000000900028202 */ /* 0x001fe20000000f00 */
[----:B------:R-:W-:Y:S01]  /*0760*/  @!P0 IMAD.MOV.U32 R3, RZ, RZ, R0 ;  /* 0x000000ffff038224 */ /* 0x000fe200078e0000 */
[----:B--2---:R1:W-:Y:S04]  /*0770*/  @!P0 STS.128 [R36], R12 ;  /* 0x0000000c24008388 */ /* 0x0043e80000000c00 */
[----:B---3--:R1:W-:Y:S01]  /*0780*/  @!P0 STS.64 [R30], R24 ;  /* 0x000000181e008388 */ /* 0x0083e20000000a00 */
[----:B------:R-:W-:Y:S05]  /*0790*/  @!P2 BRA `(.L_x_68) ;  /* 0xfffffff800f4a947 */ /* 0x000fea000383ffff */
.L_x_67:
[----:B0-----:R-:W0:Y:S01]  /*07a0*/  LDC R9, c[0x0][0x380] ;  /* 0x0000e000ff097b82 */ /* 0x001e220000000800 */
[----:B------:R-:W2:Y:S01]  /*07b0*/  S2R R4, SR_TID.X ;  /* 0x0000000000047919 */ /* 0x000ea20000002100 */
[----:B0-----:R-:W-:-:S04]  /*07c0*/  IABS R5, R9 ;  /* 0x0000000900057213 */ /* 0x001fc80000000000 */
[----:B------:R-:W0:Y:S01]  /*07d0*/  I2F.RP R0, R5 ;  /* 0x0000000500007306 */ /* 0x000e220000209400 */
[----:B--2---:R-:W-:-:S04]  /*07e0*/  SHF.L.U32 R4, R4, 0x2, RZ ;  /* 0x0000000204047819 */ /* 0x004fc800000006ff */
[----:B------:R-:W-:-:S04]  /*07f0*/  LOP3.LUT R7, R4, 0xc, RZ, 0xc0, !PT ;  /* 0x0000000c04077812 */ /* 0x000fc800078ec0ff */
[----:B------:R-:W-:Y:S01]  /*0800*/  IADD3 R26, PT, PT, R26, R7, RZ ;  /* 0x000000071a1a7210 */ /* 0x000fe20007ffe0ff */
[----:B0-----:R-:W0:Y:S02]  /*0810*/  MUFU.RCP R0, R0 ;  /* 0x0000000000007308 */ /* 0x001e240000001000 */
[----:B0-----:R-:W-:Y:S02]  /*0820*/  IADD3 R2, PT, PT, R0, 0xffffffe, RZ ;  /* 0x0ffffffe00027810 */ /* 0x001fe40007ffe0ff */
[----:B------:R-:W-:-:S04]  /*0830*/  IABS R0, R26 ;  /* 0x0000001a00007213 */ /* 0x000fc80000000000 */
[----:B------:R0:W2:Y:S02]  /*0840*/  F2I.FTZ.U32.TRUNC.NTZ R3, R2 ;  /* 0x0000000200037305 */ /* 0x0000a4000021f000 */
[----:B0-----:R-:W-:Y:S02]  /*0850*/  IMAD.MOV.U32 R2, RZ, RZ, RZ ;  /* 0x000000ffff027224 */ /* 0x001fe400078e00ff */
[----:B--2---:R-:W-:-:S05]  /*0860*/  IMAD.MOV R6, RZ, RZ, -R3 ;  /* 0x000000ffff067224 */ /* 0x004fca00078e0a03 */
[----:B------:R-:W-:-:S05]  /*0870*/  MOV R4, R6 ;  /* 0x0000000600047202 */ /* 0x000fca0000000f00 */
[----:B------:R-:W-:-:S04]  /*0880*/  IMAD R7, R4, R5, RZ ;  /* 0x0000000504077224 */ /* 0x000fc800078e02ff */
[----:B------:R-:W-:Y:S02]  /*0890*/  IMAD.HI.U32 R3, R3, R7, R2 ;  /* 0x0000000703037227 */ /* 0x000fe400078e0002 */
[----:B------:R-:W0:Y:S04]  /*08a0*/  LDC R7, c[0x0][0x384] ;  /* 0x0000e100ff077b82 */ /* 0x000e280000000800 */
[----:B------:R-:W-:-:S05]  /*08b0*/  IMAD.HI.U32 R3, R3, R0, RZ ;  /* 0x0000000003037227 */ /* 0x000fca00078e00ff */
[----:B------:R-:W-:-:S05]  /*08c0*/  IADD3 R2, PT, PT, -R3, RZ, RZ ;  /* 0x000000ff03027210 */ /* 0x000fca0007ffe1ff */
[----:B------:R-:W-:-:S05]  /*08d0*/  IMAD R0, R5, R2, R0 ;  /* 0x0000000205007224 */ /* 0x000fca00078e0200 */
[----:B------:R-:W-:-:S13]  /*08e0*/  ISETP.GT.U32.AND P1, PT, R5, R0, PT ;  /* 0x000000000500720c */ /* 0x000fda0003f24070 */
[-C--:B------:R-:W-:Y:S01]  /*08f0*/  @!P1 IADD3 R0, PT, PT, R0, -R5.reuse, RZ ;  /* 0x8000000500009210 */ /* 0x080fe20007ffe0ff */
[----:B------:R-:W-:Y:S01]  /*0900*/  @!P1 VIADD R3, R3, 0x1 ;  /* 0x0000000103039836 */ /* 0x000fe20000000000 */
[----:B------:R-:W-:Y:S02]  /*0910*/  ISETP.NE.AND P1, PT, R9, RZ, PT ;  /* 0x000000ff0900720c */ /* 0x000fe40003f25270 */
[----:B------:R-:W-:Y:S02]  /*0920*/  ISETP.GE.U32.AND P0, PT, R0, R5, PT ;  /* 0x000000050000720c */ /* 0x000fe40003f06070 */
[----:B------:R-:W-:-:S04]  /*0930*/  LOP3.LUT R0, R26, R9, RZ, 0x3c, !PT ;  /* 0x000000091a007212 */ /* 0x000fc800078e3cff */
[----:B------:R-:W-:-:S07]  /*0940*/  ISETP.GE.AND P2, PT, R0, RZ, PT ;  /* 0x000000ff0000720c */ /* 0x000fce0003f46270 */
[----:B------:R-:W-:-:S04]  /*0950*/  @P0 IADD3 R3, PT, PT, R3, 0x1, RZ ;  /* 0x0000000103030810 */ /* 0x000fc80007ffe0ff */
[----:B------:R-:W-:Y:S02]  /*0960*/  MOV R0, R3 ;  /* 0x0000000300007202 */ /* 0x000fe40000000f00 */
[----:B------:R-:W2:Y:S03]  /*0970*/  LDC.64 R2, c[0x0][0x3a0] ;  /* 0x0000e800ff027b82 */ /* 0x000ea60000000a00 */
[----:B------:R-:W-:Y:S01]  /*0980*/  @!P2 IMAD.MOV R0, RZ, RZ, -R0 ;  /* 0x000000ffff00a224 */ /* 0x000fe200078e0a00 */
[----:B------:R-:W-:-:S04]  /*0990*/  @!P1 LOP3.LUT R0, RZ, R9, RZ, 0x33, !PT ;  /* 0x00000009ff009212 */ /* 0x000fc800078e33ff */
[C---:B------:R-:W-:Y:S01]  /*09a0*/  IADD3 R5, PT, PT, -R0.reuse, RZ, RZ ;  /* 0x000000ff00057210 */ /* 0x040fe20007ffe1ff */
[----:B0-----:R-:W-:-:S04]  /*09b0*/  IMAD R0, R0, R7, UR5 ;  /* 0x0000000500007e24 */ /* 0x001fc8000f8e0207 */
[----:B------:R-:W-:-:S05]  /*09c0*/  IMAD R5, R9, R5, R26 ;  /* 0x0000000509057224 */ /* 0x000fca00078e021a */
[----:B------:R-:W-:-:S05]  /*09d0*/  IADD3 R5, PT, PT, R20, R5, RZ ;  /* 0x0000000514057210 */ /* 0x000fca0007ffe0ff */
[----:B------:R-:W-:-:S04]  /*09e0*/  IMAD R5, R0, R9, R5 ;  /* 0x0000000900057224 */ /* 0x000fc800078e0205 */
[----:B--2---:R-:W-:-:S05]  /*09f0*/  IMAD.WIDE R2, R5, 0x4, R2 ;  /* 0x0000000405027825 */ /* 0x004fca00078e0202 */
[----:B------:R-:W-:Y:S04]  /*0a00*/  STG.E desc[UR10][R2.64], R31 ;  /* 0x0000001f02007986 */ /* 0x000fe8000c10190a */
[----:B------:R-:W-:Y:S04]  /*0a10*/  STG.E desc[UR10][R2.64+0x4], R35 ;  /* 0x0000042302007986 */ /* 0x000fe8000c10190a */
[----:B------:R-:W-:Y:S04]  /*0a20*/  STG.E desc[UR10][R2.64+0x8], R37 ;  /* 0x0000082502007986 */ /* 0x000fe8000c10190a */
[----:B------:R-:W-:Y:S01]  /*0a30*/  STG.E desc[UR10][R2.64+0xc], R22 ;  /* 0x00000c1602007986 */ /* 0x000fe2000c10190a */
[----:B------:R-:W-:Y:S05]  /*0a40*/  EXIT ;  /* 0x000000000000794d */ /* 0x000fea0003800000 */
.L_x_69:
        /* <DEDUP_REMOVED lines=11> */
.L_x_92:


//--------------------- .text._Z14gemm_64_16x8_1iiiPfS_S_ --------------------------
	.section	.text._Z14gemm_64_16x8_1iiiPfS_S_,"ax",@progbits
	.align	128
        .global         _Z14gemm_64_16x8_1iiiPfS_S_
        .type           _Z14gemm_64_16x8_1iiiPfS_S_,@function
        .size           _Z14gemm_64_16x8_1iiiPfS_S_,(.L_x_93 - _Z14gemm_64_16x8_1iiiPfS_S_)
        .other          _Z14gemm_64_16x8_1iiiPfS_S_,@"STO_CUDA_ENTRY STV_DEFAULT"
_Z14gemm_64_16x8_1iiiPfS_S_:
.text._Z14gemm_64_16x8_1iiiPfS_S_:
        /* <DEDUP_REMOVED lines=14> */
[----:B---3--:R-:W-:Y:S02]  /*00e0*/  IMAD.SHL.U32 R19, R19, 0x10, RZ ;  /* 0x0000001013137824 */ /* 0x008fe400078e00ff */
[----:B-----5:R-:W-:Y:S02]  /*00f0*/  IMAD R3, R0, R7, RZ ;  /* 0x0000000700037224 */ /* 0x020fe400078e02ff */
[----:B------:R-:W-:Y:S01]  /*0100*/  IMAD R5, R2, UR9, RZ ;  /* 0x0000000902057c24 */ /* 0x000fe2000f8e02ff */
[----:B------:R-:W-:-:S04]  /*0110*/  LOP3.LUT R4, R19, 0xe, R4, 0xf8, !PT ;  /* 0x0000000e13047812 */ /* 0x000fc800078ef804 */
        /* <DEDUP_REMOVED lines=9> */
[----:B------:R-:W3:Y:S01]  /*01b0*/  LDG.E R6, desc[UR10][R8.64] ;  /* 0x0000000a08067981 */ /* 0x000ee2000c1e1900 */
[----:B------:R-:W0:Y:S01]  /*01c0*/  S2UR UR8, SR_CgaCtaId ;  /* 0x00000000000879c3 */ /* 0x000e220000008800 */
[----:B------:R-:W-:Y:S01]  /*01d0*/  UMOV UR4, 0x400 ;  /* 0x0000040000047882 */ /* 0x000fe20000000000 */
[----:B------:R-:W-:Y:S01]  /*01e0*/  UISETP.GE.AND UP0, UPT, UR9, 0x1, UPT ;  /* 0x000000010900788c */ /* 0x000fe2000bf06270 */
[----:B------:R-:W-:Y:S01]  /*01f0*/  HFMA2 R21, -RZ, RZ, 0, 0 ;  /* 0x00000000ff157431 */ /* 0x000fe200000001ff */
[----:B------:R-:W-:Y:S01]  /*0200*/  UIADD3 UR7, UPT, UPT, UR4, 0x400, URZ ;  /* 0x0000040004077890 */ /* 0x000fe2000fffe0ff */
[----:B------:R-:W-:Y:S01]  /*0210*/  IMAD.MOV.U32 R24, RZ, RZ, RZ ;  /* 0x000000ffff187224 */ /* 0x000fe200078e00ff */
[----:B0-----:R-:W-:-:S02]  /*0220*/  ULEA UR6, UR8, UR4, 0x18 ;  /* 0x0000000408067291 */ /* 0x001fc4000f8ec0ff */
[----:B------:R-:W-:-:S04]  /*0230*/  ULEA UR7, UR8, UR7, 0x18 ;  /* 0x0000000708077291 */ /* 0x000fc8000f8ec0ff */
[C---:B------:R-:W-:Y:S02]  /*0240*/  LEA R4, R12.reuse, UR6, 0x3 ;  /* 0x000000060c047c11 */ /* 0x040fe4000f8e18ff */
[----:B------:R-:W-:-:S03]  /*0250*/  LEA R5, R12, UR7, 0x2 ;  /* 0x000000070c057c11 */ /* 0x000fc6000f8e10ff */
[----:B--2---:R0:W-:Y:S04]  /*0260*/  STS.64 [R4], R10 ;  /* 0x0000000a04007388 */ /* 0x0041e80000000a00 */
[----:B---3--:R0:W-:Y:S01]  /*0270*/  STS [R5], R6 ;  /* 0x0000000605007388 */ /* 0x0081e20000000800 */
[----:B------:R-:W-:Y:S05]  /*0280*/  BRA.U !UP0, `(.L_x_70) ;  /* 0x0000000108f07547 */ /* 0x000fea000b800000 */
[----:B0-----:R-:W0:Y:S01]  /*0290*/  LDC R6, c[0x0][0x388] ;  /* 0x0000e200ff067b82 */ /* 0x001e220000000800 */
[----:B------:R-:W-:Y:S01]  /*02a0*/  SHF.L.U32 R7, R7, 0x2, RZ ;  /* 0x0000000207077819 */ /* 0x000fe200000006ff */
[----:B------:R-:W-:Y:S01]  /*02b0*/  IMAD.MOV.U32 R24, RZ, RZ, RZ ;  /* 0x000000ffff187224 */ /* 0x000fe200078e00ff */
[----:B------:R-:W-:Y:S02]  /*02c0*/  CS2R R10, SRZ ;  /* 0x00000000000a7805 */ /* 0x000fe4000001ff00 */
[----:B------:R-:W-:Y:S01]  /*02d0*/  MOV R21, RZ ;  /* 0x000000ff00157202 */ /* 0x000fe20000000f00 */
[----:B------:R-:W-:-:S06]  /*02e0*/  UMOV UR4, URZ ;  /* 0x000000ff00047c82 */ /* 0x000fcc0008000000 */
.L_x_71:
[----:B------:R-:W-:Y:S01]  /*02f0*/  UIADD3 UR4, UPT, UPT, UR4, 0x8, URZ ;  /* 0x0000000804047890 */ /* 0x000fe2000fffe0ff */
[----:B------:R-:W-:Y:S05]  /*0300*/  BAR.SYNC.DEFER_BLOCKING 0x0 ;  /* 0x0000000000007b1d */ /* 0x000fea0000010000 */
[----:B0-----:R-:W-:-:S13]  /*0310*/  ISETP.LE.AND P0, PT, R6, UR4, PT ;  /* 0x0000000406007c0c */ /* 0x001fda000bf03270 */
[----:B------:R-:W-:-:S05]  /*0320*/  @!P0 IMAD.WIDE R22, R7, 0x8, R22 ;  /* 0x0000000807168825 */ /* 0x000fca00078e0216 */
[----:B------:R-:W2:Y:S01]  /*0330*/  @!P0 LDG.E.64 R14, desc[UR10][R22.64] ;  /* 0x0000000a160e8981 */ /* 0x000ea2000c1e1b00 */
[----:B------:R-:W-:Y:S01]  /*0340*/  IMAD.IADD R20, R0, 0x1, R10 ;  /* 0x0000000100147824 */ /* 0x000fe200078e020a */
[----:B------:R-:W-:Y:S02]  /*0350*/  LEA R18, R2, R11, 0x1 ;  /* 0x0000000b02127211 */ /* 0x000fe400078e08ff */
[----:B------:R-:W3:Y:S01]  /*0360*/  @!P0 LDG.E R28, desc[UR10][R8.64+0x20] ;  /* 0x0000200a081c8981 */ /* 0x000ee2000c1e1900 */
[----:B------:R-:W-:Y:S02]  /*0370*/  LOP3.LUT R11, R11, 0x80, RZ, 0x3c, !PT ;  /* 0x000000800b0b7812 */ /* 0x000fe400078e3cff */
[----:B------:R-:W-:Y:S02]  /*0380*/  LEA R20, R20, UR7, 0x2 ;  /* 0x0000000714147c11 */ /* 0x000fe4000f8e10ff */
[----:B------:R-:W-:-:S03]  /*0390*/  LEA R18, R18, UR6, 0x2 ;  /* 0x0000000612127c11 */ /* 0x000fc6000f8e10ff */
[----:B------:R-:W-:Y:S04]  /*03a0*/  LDS R27, [R20] ;  /* 0x00000000141b7984 */ /* 0x000fe80000000800 */
[----:B------:R-:W0:Y:S04]  /*03b0*/  LDS.64 R12, [R18] ;  /* 0x00000000120c7984 */ /* 0x000e280000000a00 */
[----:B------:R-:W-:Y:S04]  /*03c0*/  LDS R25, [R20+0x20] ;  /* 0x0000200014197984 */ /* 0x000fe80000000800 */
[----:B------:R-:W1:Y:S01]  /*03d0*/  LDS.64 R16, [R18+0x40] ;  /* 0x0000400012107984 */ /* 0x000e620000000a00 */
[----:B0-----:R-:W-:Y:S01]  /*03e0*/  FFMA R21, R12, R27, R21 ;  /* 0x0000001b0c157223 */ /* 0x001fe20000000015 */
[----:B------:R-:W-:-:S02]  /*03f0*/  FFMA R26, R27, R13, R24 ;  /* 0x0000000d1b1a7223 */ /* 0x000fc40000000018 */
[----:B------:R-:W-:Y:S04]  /*0400*/  LDS R24, [R20+0x40] ;  /* 0x0000400014187984 */ /* 0x000fe80000000800 */
[----:B------:R-:W0:Y:S01]  /*0410*/  LDS.64 R12, [R18+0x80] ;  /* 0x00008000120c7984 */ /* 0x000e220000000a00 */
[----:B-1----:R-:W-:Y:S01]  /*0420*/  FFMA R27, R16, R25, R21 ;  /* 0x00000019101b7223 */ /* 0x002fe20000000015 */
[----:B------:R-:W-:Y:S02]  /*0430*/  FFMA R25, R25, R17, R26 ;  /* 0x0000001119197223 */ /* 0x000fe4000000001a */
        /* <DEDUP_REMOVED lines=10> */
[----:B------:R-:W-:-:S04]  /*04e0*/  LOP3.LUT R10, R10, 0x40, RZ, 0x3c, !PT ;  /* 0x000000400a0a7812 */ /* 0x000fc800078e3cff */
[----:B------:R-:W-:Y:S01]  /*04f0*/  @!P0 LEA R29, R10, R5, 0x2 ;  /* 0x000000050a1d8211 */ /* 0x000fe200078e10ff */
[----:B0-----:R-:W-:Y:S01]  /*0500*/  FFMA R27, R12, R24, R27 ;  /* 0x000000180c1b7223 */ /* 0x001fe2000000001b */
[----:B------:R-:W-:Y:S02]  /*0510*/  FFMA R26, R24, R13, R21 ;  /* 0x0000000d181a7223 */ /* 0x000fe40000000015 */
[----:B------:R-:W-:Y:S04]  /*0520*/  LDS.64 R12, [R18+0x180] ;  /* 0x00018000120c7984 */ /* 0x000fe80000000a00 */
[----:B------:R-:W-:Y:S01]  /*0530*/  LDS R24, [R20+0xe0] ;  /* 0x0000e00014187984 */ /* 0x000fe20000000800 */
[----:B-1----:R-:W-:Y:S01]  /*0540*/  FFMA R21, R16, R25, R27 ;  /* 0x0000001910157223 */ /* 0x002fe2000000001b */
[----:B------:R-:W-:Y:S01]  /*0550*/  FFMA R26, R25, R17, R26 ;  /* 0x00000011191a7223 */ /* 0x000fe2000000001a */
[----:B------:R-:W-:Y:S01]  /*0560*/  @!P0 IMAD R27, R11, 0x4, R4 ;  /* 0x000000040b1b8824 */ /* 0x000fe200078e0204 */
[----:B------:R-:W0:Y:S04]  /*0570*/  LDS R25, [R20+0xc0] ;  /* 0x0000c00014197984 */ /* 0x000e280000000800 */
[----:B------:R-:W1:Y:S01]  /*0580*/  LDS.64 R16, [R18+0x1c0] ;  /* 0x0001c00012107984 */ /* 0x000e620000000a00 */
[----:B------:R-:W-:Y:S01]  /*0590*/  ISETP.LE.AND P2, PT, R6, UR4, PT ;  /* 0x0000000406007c0c */ /* 0x000fe2000bf43270 */
[----:B0-----:R-:W-:Y:S01]  /*05a0*/  FFMA R21, R12, R25, R21 ;  /* 0x000000190c157223 */ /* 0x001fe20000000015 */
[----:B------:R-:W-:-:S03]  /*05b0*/  FFMA R13, R25, R13, R26 ;  /* 0x0000000d190d7223 */ /* 0x000fc6000000001a */
[----:B-1----:R-:W-:Y:S01]  /*05c0*/  FFMA R21, R16, R24, R21 ;  /* 0x0000001810157223 */ /* 0x002fe20000000015 */
[----:B------:R-:W-:Y:S01]  /*05d0*/  FFMA R24, R24, R17, R13 ;  /* 0x0000001118187223 */ /* 0x000fe2000000000d */
[----:B--2---:R0:W-:Y:S04]  /*05e0*/  @!P0 STS.64 [R27], R14 ;  /* 0x0000000e1b008388 */ /* 0x0041e80000000a00 */
[----:B---3--:R1:W-:Y:S01]  /*05f0*/  @!P0 STS [R29], R28 ;  /* 0x0000001c1d008388 */ /* 0x0083e20000000800 */
[----:B0-----:R-:W-:-:S05]  /*0600*/  @!P0 IADD3 R14, P1, PT, R8, 0x20, RZ ;  /* 0x00000020080e8810 */ /* 0x001fca0007f3e0ff */
[----:B------:R-:W-:Y:S01]  /*0610*/  @!P0 IMAD.X R20, RZ, RZ, R9, P1 ;  /* 0x000000ffff148224 */ /* 0x000fe200008e0609 */
[----:B------:R-:W-:-:S03]  /*0620*/  @!P0 MOV R8, R14 ;  /* 0x0000000e00088202 */ /* 0x000fc60000000f00 */
[----:B------:R-:W-:Y:S01]  /*0630*/  @!P0 IMAD.MOV.U32 R9, RZ, RZ, R20 ;  /* 0x000000ffff098224 */ /* 0x000fe200078e0014 */
[----:B-1----:R-:W-:Y:S06]  /*0640*/  @!P2 BRA `(.L_x_71) ;  /* 0xfffffffc0028a947 */ /* 0x002fec000383ffff */
.L_x_70:
[----:B------:R-:W1:Y:S01]  /*0650*/  LDC R0, c[0x0][0x380] ;  /* 0x0000e000ff007b82 */ /* 0x000e620000000800 */
[----:B------:R-:W-:-:S04]  /*0660*/  LEA R19, R2, R19, 0x1 ;  /* 0x0000001302137211 */ /* 0x000fc800078e08ff */
[----:B------:R-:W-:Y:S02]  /*0670*/  IABS R2, R19 ;  /* 0x0000001300027213 */ /* 0x000fe40000000000 */
[----:B-1----:R-:W-:-:S04]  /*0680*/  IABS R7, R0 ;  /* 0x0000000000077213 */ /* 0x002fc80000000000 */
[----:B0-----:R-:W0:Y:S08]  /*0690*/  I2F.RP R6, R7 ;  /* 0x0000000700067306 */ /* 0x001e300000209400 */
[----:B0-----:R-:W0:Y:S02]  /*06a0*/  MUFU.RCP R6, R6 ;  /* 0x0000000600067308 */ /* 0x001e240000001000 */
[----:B0-----:R-:W-:-:S06]  /*06b0*/  IADD3 R4, PT, PT, R6, 0xffffffe, RZ ;  /* 0x0ffffffe06047810 */ /* 0x001fcc0007ffe0ff */
[----:B------:R0:W1:Y:S02]  /*06c0*/  F2I.FTZ.U32.TRUNC.NTZ R5, R4 ;  /* 0x0000000400057305 */ /* 0x000064000021f000 */
[----:B0-----:R-:W-:Y:S02]  /*06d0*/  IMAD.MOV.U32 R4, RZ, RZ, RZ ;  /* 0x000000ffff047224 */ /* 0x001fe400078e00ff */
[----:B-1----:R-:W-:-:S04]  /*06e0*/  IMAD.MOV R8, RZ, RZ, -R5 ;  /* 0x000000ffff087224 */ /* 0x002fc800078e0a05 */
        /* <DEDUP_REMOVED lines=15> */
[----:B------:R-:W1:Y:S03]  /*07e0*/  LDC.64 R4, c[0x0][0x3a0] ;  /* 0x0000e800ff047b82 */ /* 0x000e660000000a00 */
[----:B------:R-:W-:Y:S01]  /*07f0*/  @!P2 IMAD.MOV R2, RZ, RZ, -R2 ;  /* 0x000000ffff02a224 */ /* 0x000fe200078e0a02 */
[----:B------:R-:W-:-:S04]  /*0800*/  @!P1 LOP3.LUT R2, RZ, R0, RZ, 0x33, !PT ;  /* 0x00000000ff029212 */ /* 0x000fc800078e33ff */
[----:B------:R-:W-:-:S05]  /*0810*/  IADD3 R6, PT, PT, -R2, RZ, RZ ;  /* 0x000000ff02067210 */ /* 0x000fca0007ffe1ff */
[----:B------:R-:W-:-:S04]  /*0820*/  IMAD R6, R0, R6, R19 ;  /* 0x0000000600067224 */ /* 0x000fc800078e0213 */
[----:B------:R-:W-:Y:S02]  /*0830*/  IMAD.IADD R6, R3, 0x1, R6 ;  /* 0x0000000103067824 */ /* 0x000fe400078e0206 */
[----:B0-----:R-:W-:-:S04]  /*0840*/  IMAD R3, R2, R7, UR5 ;  /* 0x0000000502037e24 */ /* 0x001fc8000f8e0207 */
[----:B------:R-:W-:-:S04]  /*0850*/  IMAD R3, R3, R0, R6 ;  /* 0x0000000003037224 */ /* 0x000fc800078e0206 */
[----:B-1----:R-:W-:-:S05]  /*0860*/  IMAD.WIDE R2, R3, 0x4, R4 ;  /* 0x0000000403027825 */ /* 0x002fca00078e0204 */
[----:B------:R-:W-:Y:S04]  /*0870*/  STG.E desc[UR10][R2.64], R21 ;  /* 0x0000001502007986 */ /* 0x000fe8000c10190a */
[----:B------:R-:W-:Y:S01]  /*0880*/  STG.E desc[UR10][R2.64+0x4], R24 ;  /* 0x0000041802007986 */ /* 0x000fe2000c10190a */
[----:B------:R-:W-:Y:S05]  /*0890*/  EXIT ;  /* 0x000000000000794d */ /* 0x000fea0003800000 */
.L_x_72:
        /* <DEDUP_REMOVED lines=14> */
.L_x_93:


//--------------------- .nv.shared._Z15gemm_256_128x64iiiPfS_S_ --------------------------
	.section	.nv.shared._Z15gemm_256_128x64iiiPfS_S_,"aw",@nobits
	.sectionflags	@""
	.align	4
.nv.shared._Z15gemm_256_128x64iiiPfS_S_:
	.zero		13312


//--------------------- .nv.shared.reserved.0     --------------------------
	.section	.nv.shared.reserved.0,"aw",@nobits
	.weak		__nv_reservedSMEM_offset_0_alias
	.size		__nv_reservedSMEM_offset_0_alias, 0, 64
	.other		__nv_reservedSMEM_offset_0_alias,@"STO_CUDA_RESERVED_SHARED STV_DEFAULT"
__nv_reservedSMEM_offset_0_alias:
	.zero		0
	.zero		64


//--------------------- .nv.shared._Z18gemm_256_128x64_16iiiPfS_S_ --------------------------
	.section	.nv.shared._Z18gemm_256_128x64_16iiiPfS_S_,"aw",@nobits
	.sectionflags	@""
	.align	4
.nv.shared._Z18gemm_256_128x64_16iiiPfS_S_:
	.zero		25600


//--------------------- .nv.shared._Z16gemm_256_128x128iiiPfS_S_ --------------------------
	.section	.nv.shared._Z16gemm_256_128x128iiiPfS_S_,"aw",@nobits
	.sectionflags	@""
	.align	4
.nv.shared._Z16gemm_256_128x128iiiPfS_S_:
	.zero		17408


//--------------------- .nv.shared._Z20gemm_256_64x128_16_2iiiPfS_S_ --------------------------
	.section	.nv.shared._Z20gemm_256_64x128_16_2iiiPfS_S_,"aw",@nobits
	.sectionflags	@""
	.align	4
.nv.shared._Z20gemm_256_64x128_16_2iiiPfS_S_:
	.zero		25600


//--------------------- .nv.shared._Z18gemm_256_64x128_16iiiPfS_S_ --------------------------
	.section	.nv.shared._Z18gemm_256_64x128_16iiiPfS_S_,"aw",@nobits
	.sectionflags	@""
	.align	4
.nv.shared._Z18gemm_256_64x128_16iiiPfS_S_:
	.zero		25600


//--------------------- .nv.shared._Z21gemm_256_128x128_16_2iiiPfS_S_ --------------------------
	.section	.nv.shared._Z21gemm_256_128x128_16_2iiiPfS_S_,"aw",@nobits
	.sectionflags	@""
	.align	4
.nv.shared._Z21gemm_256_128x128_16_2iiiPfS_S_:
	.zero		33792


//--------------------- .nv.shared._Z19gemm_256_128x128_16iiiPfS_S_ --------------------------
	.section	.nv.shared._Z19gemm_256_128x128_16iiiPfS_S_,"aw",@nobits
	.sectionflags	@""
	.align	4
.nv.shared._Z19gemm_256_128x128_16iiiPfS_S_:
	.zero		33792


//--------------------- .nv.shared._Z17gemm_256_64x64_16iiiPfS_S_ --------------------------
	.section	.nv.shared._Z17gemm_256_64x64_16iiiPfS_S_,"aw",@nobits
	.sectionflags	@""
	.align	4
.nv.shared._Z17gemm_256_64x64_16iiiPfS_S_:
	.zero		17408


//--------------------- .nv.shared._Z19gemm_256_64x64_16_2iiiPfS_S_ --------------------------
	.section	.nv.shared._Z19gemm_256_64x64_16_2iiiPfS_S_,"aw",@nobits
	.sectionflags	@""
	.align	4
.nv.shared._Z19gemm_256_64x64_16_2iiiPfS_S_:
	.zero		17408


//--------------------- .nv.shared._Z20gemm_256_64x64__origiiiPfS_S_ --------------------------
	.section	.nv.shared._Z20gemm_256_64x64__origiiiPfS_S_,"aw",@nobits
	.sectionflags	@""
	.align	4
.nv.shared._Z20gemm_256_64x64__origiiiPfS_S_:
	.zero		9216


//--------------------- .nv.shared._Z18gemm_256_32x32_16kiiiPfS_S_ --------------------------
	.section	.nv.shared._Z18gemm_256_32x32_16kiiiPfS_S_,"aw",@nobits
	.sectionflags	@""
	.align	4
.nv.shared._Z18gemm_256_32x32_16kiiiPfS_S_:
	.zero		9216


//--------------------- .nv.shared._Z19gemm_256_32x32_origiiiPfS_S_ --------------------------
	.section	.nv.shared._Z19gemm_256_32x32_origiiiPfS_S_,"aw",@nobits
	.sectionflags	@""
	.align	4
.nv.shared._Z19gemm_256_32x32_origiiiPfS_S_:
	.zero		5120


//--------------------- .nv.shared._Z14gemm_256_32x32iiiPfS_S_ --------------------------
	.section	.nv.shared._Z14gemm_256_32x32iiiPfS_S_,"aw",@nobits
	.sectionflags	@""
	.align	4
.nv.shared._Z14gemm_256_32x32iiiPfS_S_:
	.zero		5120


//--------------------- .nv.shared._Z15gemm_64_16x16_3iiiiiPfS_S_ --------------------------
	.section	.nv.shared._Z15gemm_64_16x16_3iiiiiPfS_S_,"aw",@nobits
	.sectionflags	@""
	.align	4
.nv.shared._Z15gemm_64_16x16_3iiiiiPfS_S_:
	.zero		3072


//--------------------- .nv.shared._Z15gemm_64_16x16_1iiiPfS_S_ --------------------------
	.section	.nv.shared._Z15gemm_64_16x16_1iiiPfS_S_,"aw",@nobits
	.sectionflags	@""
	.align	4
.nv.shared._Z15gemm_64_16x16_1iiiPfS_S_:
	.zero		3072


//--------------------- .nv.shared._Z13gemm_64_8x8_1iiiPfS_S_ --------------------------
	.section	.nv.shared._Z13gemm_64_8x8_1iiiPfS_S_,"aw",@nobits
	.sectionflags	@""
	.align	4
.nv.shared._Z13gemm_64_8x8_1iiiPfS_S_:
	.zero		2048


//--------------------- .nv.shared._Z14gemm_64_16x8_3iiiPfS_S_ --------------------------
	.section	.nv.shared._Z14gemm_64_16x8_3iiiPfS_S_,"aw",@nobits
	.sectionflags	@""
	.align	4
.nv.shared._Z14gemm_64_16x8_3iiiPfS_S_:
	.zero		2560


//--------------------- .nv.shared._Z14gemm_32_16x8_3iiiPfS_S_ --------------------------
	.section	.nv.shared._Z14gemm_32_16x8_3iiiPfS_S_,"aw",@nobits
	.sectionflags	@""
	.align	4
.nv.shared._Z14gemm_32_16x8_3iiiPfS_S_:
	.zero		2560


//--------------------- .nv.shared._Z14gemm_32_16x8_1iiiPfS_S_ --------------------------
	.section	.nv.shared._Z14gemm_32_16x8_1iiiPfS_S_,"aw",@nobits
	.sectionflags	@""
	.align	4
.nv.shared._Z14gemm_32_16x8_1iiiPfS_S_:
	.zero		2560


//--------------------- .nv.shared._Z14gemm_64_16x8_1iiiPfS_S_ --------------------------
	.section	.nv.shared._Z14gemm_64_16x8_1iiiPfS_S_,"aw",@nobits
	.sectionflags	@""
	.align	4
.nv.shared._Z14gemm_64_16x8_1iiiPfS_S_:
	.zero		2560


//--------------------- .nv.constant0._Z15gemm_256_128x64iiiPfS_S_ --------------------------
	.section	.nv.constant0._Z15gemm_256_128x64iiiPfS_S_,"a",@progbits
	.sectionflags	@""
	.align	4
.nv.constant0._Z15gemm_256_128x64iiiPfS_S_:
	.zero		936


//--------------------- .nv.constant0._Z18gemm_256_128x64_16iiiPfS_S_ --------------------------
	.section	.nv.constant0._Z18gemm_256_128x64_16iiiPfS_S_,"a",@progbits
	.sectionflags	@""
	.align	4
.nv.constant0._Z18gemm_256_128x64_16iiiPfS_S_:
	.zero		936


//--------------------- .nv.constant0._Z16gemm_256_128x128iiiPfS_S_ --------------------------
	.section	.nv.constant0._Z16gemm_256_128x128iiiPfS_S_,"a",@progbits
	.sectionflags	@""
	.align	4
.nv.constant0._Z16gemm_256_128x128iiiPfS_S_:
	.zero		936


//--------------------- .nv.constant0._Z20gemm_256_64x128_16_2iiiPfS_S_ --------------------------
	.section	.nv.constant0._Z20gemm_256_64x128_16_2iiiPfS_S_,"a",@progbits
	.sectionflags	@""
	.align	4
.nv.constant0._Z20gemm_256_64x128_16_2iiiPfS_S_:
	.zero		936


//--------------------- .nv.constant0._Z18gemm_256_64x128_16iiiPfS_S_ --------------------------
	.section	.nv.constant0._Z18gemm_256_64x128_16iiiPfS_S_,"a",@progbits
	.sectionflags	@""
	.align	4
.nv.constant0._Z18gemm_256_64x128_16iiiPfS_S_:
	.zero		936


//--------------------- .nv.constant0._Z21gemm_256_128x128_16_2iiiPfS_S_ --------------------------
	.section	.nv.constant0._Z21gemm_256_128x128_16_2iiiPfS_S_,"a",@progbits
	.sectionflags	@""
	.align	4
.nv.constant0._Z21gemm_256_128x128_16_2iiiPfS_S_:
	.zero		936


//--------------------- .nv.constant0._Z19gemm_256_128x128_16iiiPfS_S_ --------------------------
	.section	.nv.constant0._Z19gemm_256_128x128_16iiiPfS_S_,"a",@progbits
	.sectionflags	@""
	.align	4
.nv.constant0._Z19gemm_256_128x128_16iiiPfS_S_:
	.zero		936


//--------------------- .nv.constant0._Z17gemm_256_64x64_16iiiPfS_S_ --------------------------
	.section	.nv.constant0._Z17gemm_256_64x64_16iiiPfS_S_,"a",@progbits
	.sectionflags	@""
	.align	4
.nv.constant0._Z17gemm_256_64x64_16iiiPfS_S_:
	.zero		936


//--------------------- .nv.constant0._Z19gemm_256_64x64_16_2iiiPfS_S_ --------------------------
	.section	.nv.constant0._Z19gemm_256_64x64_16_2iiiPfS_S_,"a",@progbits
	.sectionflags	@""
	.align	4
.nv.constant0._Z19gemm_256_64x64_16_2iiiPfS_S_:
	.zero		936


//--------------------- .nv.constant0._Z20gemm_256_64x64__origiiiPfS_S_ --------------------------
	.section	.nv.constant0._Z20gemm_256_64x64__origiiiPfS_S_,"a",@progbits
	.sectionflags	@""
	.align	4
.nv.constant0._Z20gemm_256_64x64__origiiiPfS_S_:
	.zero		936


//--------------------- .nv.constant0._Z18gemm_256_32x32_16kiiiPfS_S_ --------------------------
	.section	.nv.constant0._Z18gemm_256_32x32_16kiiiPfS_S_,"a",@progbits
	.sectionflags	@""
	.align	4
.nv.constant0._Z18gemm_256_32x32_16kiiiPfS_S_:
	.zero		936


//--------------------- .nv.constant0._Z19gemm_256_32x32_origiiiPfS_S_ --------------------------
	.section	.nv.constant0._Z19gemm_256_32x32_origiiiPfS_S_,"a",@progbits
	.sectionflags	@""
	.align	4
.nv.constant0._Z19gemm_256_32x32_origiiiPfS_S_:
	.zero		936


//--------------------- .nv.constant0._Z17convertFp32ToFp16P6__halfPfi --------------------------
	.section	.nv.constant0._Z17convertFp32ToFp16P6__halfPfi,"a",@progbits
	.sectionflags	@""
	.align	4
.nv.constant0._Z17convertFp32ToFp16P6__halfPfi:
	.zero		916


//--------------------- .nv.constant0._Z14gemm_256_32x32iiiPfS_S_ --------------------------
	.section	.nv.constant0._Z14gemm_256_32x32iiiPfS_S_,"a",@progbits
	.sectionflags	@""
	.align	4
.nv.constant0._Z14gemm_256_32x32iiiPfS_S_:
	.zero		936


//--------------------- .nv.constant0._Z15gemm_64_16x16_3iiiiiPfS_S_ --------------------------
	.section	.nv.constant0._Z15gemm_64_16x16_3iiiiiPfS_S_,"a",@progbits
	.sectionflags	@""
	.align	4
.nv.constant0._Z15gemm_64_16x16_3iiiiiPfS_S_:
	.zero		944


//--------------------- .nv.constant0._Z15gemm_64_16x16_1iiiPfS_S_ --------------------------
	.section	.nv.constant0._Z15gemm_64_16x16_1iiiPfS_S_,"a",@progbits
	.sectionflags	@""
	.align	4
.nv.constant0._Z15gemm_64_16x16_1iiiPfS_S_:
	.zero		936


//--------------------- .nv.constant0._Z13gemm_64_8x8_1iiiPfS_S_ --------------------------
	.section	.nv.constant0._Z13gemm_64_8x8_1iiiPfS_S_,"a",@progbits
	.sectionflags	@""
	.align	4
.nv.constant0._Z13gemm_64_8x8_1iiiPfS_S_:
	.zero		936


//--------------------- .nv.constant0._Z14gemm_64_16x8_3iiiPfS_S_ --------------------------
	.section	.nv.constant0._Z14gemm_64_16x8_3iiiPfS_S_,"a",@progbits
	.sectionflags	@""
	.align	4
.nv.constant0._Z14gemm_64_16x8_3iiiPfS_S_:
	.zero		936


//--------------------- .nv.constant0._Z14gemm_32_16x8_3iiiPfS_S_ --------------------------
	.section	.nv.constant0._Z14gemm_32_16x8_3iiiPfS_S_,"a",@progbits
	.sectionflags	@""
	.align	4
.nv.constant0._Z14gemm_32_16x8_3iiiPfS_S_:
	.zero		936


//--------------------- .nv.constant0._Z14gemm_32_16x8_1iiiPfS_S_ --------------------------
	.section	.nv.constant0._Z14gemm_32_16x8_1iiiPfS_S_,"a",@progbits
	.sectionflags	@""
	.align	4
.nv.constant0._Z14gemm_32_16x8_1iiiPfS_S_:
	.zero		936


//--------------------- .nv.constant0._Z14gemm_64_16x8_1iiiPfS_S_ --------------------------
	.section	.nv.constant0._Z14gemm_64_16x8_1iiiPfS_S_,"a",@progbits
	.sectionflags	@""
	.align	4
.nv.constant0._Z14gemm_64_16x8_1iiiPfS_S_:
	.zero		936


//--------------------- SYMBOLS --------------------------

	.type		.nv.reservedSmem.offset0,@object
	.size		.nv.reservedSmem.offset0,0x4
	.type		.nv.reservedSmem.cap,@object
	.size		.nv.reservedSmem.cap,0x4
